//
// Generated by NVIDIA NVVM Compiler
//
// Compiler Build ID: CL-36424714
// Cuda compilation tools, release 13.0, V13.0.88
// Based on NVVM 20.0.0
//

.version 9.0
.target sm_100
.address_size 64

	// .globl	_ZN3cub18CUB_300001_SM_10006detail11EmptyKernelIvEEvv
// _ZZN3cub18CUB_300001_SM_10006detail6reduce28DeviceReduceSingleTileKernelINS2_10policy_hubIfjN4cuda3std3__44plusIfEEE10Policy1000EN6thrust24THRUST_300001_SM_1000_NS6detail15normal_iteratorINSD_10device_ptrIfEEEEPfjS9_ffNS7_10__identityEEEvT0_T1_T2_T3_T4_T6_E12temp_storage has been demoted
// _ZZN3cub18CUB_300001_SM_10006detail6reduce18DeviceReduceKernelINS2_10policy_hubIfjN4cuda3std3__44plusIfEEE10Policy1000EN6thrust24THRUST_300001_SM_1000_NS6detail15normal_iteratorINSD_10device_ptrIfEEEEjS9_fNS7_10__identityEEEvT0_PT3_T1_NS0_13GridEvenShareISN_EET2_T4_E12temp_storage has been demoted
// _ZZN3cub18CUB_300001_SM_10006detail6reduce28DeviceReduceSingleTileKernelINS2_10policy_hubIfjN4cuda3std3__44plusIfEEE10Policy1000EPfSC_iS9_ffNS7_10__identityEEEvT0_T1_T2_T3_T4_T6_E12temp_storage has been demoted
// _ZZN3cub18CUB_300001_SM_10006detail6reduce28DeviceReduceSingleTileKernelINS2_10policy_hubIfyN4cuda3std3__44plusIfEEE10Policy1000EN6thrust24THRUST_300001_SM_1000_NS6detail15normal_iteratorINSD_10device_ptrIfEEEEPfyS9_ffNS7_10__identityEEEvT0_T1_T2_T3_T4_T6_E12temp_storage has been demoted
// _ZZN3cub18CUB_300001_SM_10006detail6reduce18DeviceReduceKernelINS2_10policy_hubIfyN4cuda3std3__44plusIfEEE10Policy1000EN6thrust24THRUST_300001_SM_1000_NS6detail15normal_iteratorINSD_10device_ptrIfEEEEyS9_fNS7_10__identityEEEvT0_PT3_T1_NS0_13GridEvenShareISN_EET2_T4_E12temp_storage has been demoted
// _ZZN3cub18CUB_300001_SM_10006detail6reduce28DeviceReduceSingleTileKernelINS2_10policy_hubIfyN4cuda3std3__44plusIfEEE10Policy1000EPfSC_iS9_ffNS7_10__identityEEEvT0_T1_T2_T3_T4_T6_E12temp_storage has been demoted
// _ZZN3cub18CUB_300001_SM_10006detail6reduce28DeviceReduceSingleTileKernelINS2_10policy_hubIfjN4cuda3std3__45minusIfEEE10Policy1000EN6thrust24THRUST_300001_SM_1000_NS6detail15normal_iteratorINSD_10device_ptrIfEEEEPfjS9_ffNS7_10__identityEEEvT0_T1_T2_T3_T4_T6_E12temp_storage has been demoted
// _ZZN3cub18CUB_300001_SM_10006detail6reduce18DeviceReduceKernelINS2_10policy_hubIfjN4cuda3std3__45minusIfEEE10Policy1000EN6thrust24THRUST_300001_SM_1000_NS6detail15normal_iteratorINSD_10device_ptrIfEEEEjS9_fNS7_10__identityEEEvT0_PT3_T1_NS0_13GridEvenShareISN_EET2_T4_E12temp_storage has been demoted
// _ZZN3cub18CUB_300001_SM_10006detail6reduce28DeviceReduceSingleTileKernelINS2_10policy_hubIfjN4cuda3std3__45minusIfEEE10Policy1000EPfSC_iS9_ffNS7_10__identityEEEvT0_T1_T2_T3_T4_T6_E12temp_storage has been demoted
// _ZZN3cub18CUB_300001_SM_10006detail6reduce28DeviceReduceSingleTileKernelINS2_10policy_hubIfyN4cuda3std3__45minusIfEEE10Policy1000EN6thrust24THRUST_300001_SM_1000_NS6detail15normal_iteratorINSD_10device_ptrIfEEEEPfyS9_ffNS7_10__identityEEEvT0_T1_T2_T3_T4_T6_E12temp_storage has been demoted
// _ZZN3cub18CUB_300001_SM_10006detail6reduce18DeviceReduceKernelINS2_10policy_hubIfyN4cuda3std3__45minusIfEEE10Policy1000EN6thrust24THRUST_300001_SM_1000_NS6detail15normal_iteratorINSD_10device_ptrIfEEEEyS9_fNS7_10__identityEEEvT0_PT3_T1_NS0_13GridEvenShareISN_EET2_T4_E12temp_storage has been demoted
// _ZZN3cub18CUB_300001_SM_10006detail6reduce28DeviceReduceSingleTileKernelINS2_10policy_hubIfyN4cuda3std3__45minusIfEEE10Policy1000EPfSC_iS9_ffNS7_10__identityEEEvT0_T1_T2_T3_T4_T6_E12temp_storage has been demoted
// _ZZN3cub18CUB_300001_SM_10006detail6reduce28DeviceReduceSingleTileKernelINS2_10policy_hubIfjN4cuda3std3__410multipliesIfEEE10Policy1000EN6thrust24THRUST_300001_SM_1000_NS6detail15normal_iteratorINSD_10device_ptrIfEEEEPfjS9_ffNS7_10__identityEEEvT0_T1_T2_T3_T4_T6_E12temp_storage has been demoted
// _ZZN3cub18CUB_300001_SM_10006detail6reduce18DeviceReduceKernelINS2_10policy_hubIfjN4cuda3std3__410multipliesIfEEE10Policy1000EN6thrust24THRUST_300001_SM_1000_NS6detail15normal_iteratorINSD_10device_ptrIfEEEEjS9_fNS7_10__identityEEEvT0_PT3_T1_NS0_13GridEvenShareISN_EET2_T4_E12temp_storage has been demoted
// _ZZN3cub18CUB_300001_SM_10006detail6reduce28DeviceReduceSingleTileKernelINS2_10policy_hubIfjN4cuda3std3__410multipliesIfEEE10Policy1000EPfSC_iS9_ffNS7_10__identityEEEvT0_T1_T2_T3_T4_T6_E12temp_storage has been demoted
// _ZZN3cub18CUB_300001_SM_10006detail6reduce28DeviceReduceSingleTileKernelINS2_10policy_hubIfyN4cuda3std3__410multipliesIfEEE10Policy1000EN6thrust24THRUST_300001_SM_1000_NS6detail15normal_iteratorINSD_10device_ptrIfEEEEPfyS9_ffNS7_10__identityEEEvT0_T1_T2_T3_T4_T6_E12temp_storage has been demoted
// _ZZN3cub18CUB_300001_SM_10006detail6reduce18DeviceReduceKernelINS2_10policy_hubIfyN4cuda3std3__410multipliesIfEEE10Policy1000EN6thrust24THRUST_300001_SM_1000_NS6detail15normal_iteratorINSD_10device_ptrIfEEEEyS9_fNS7_10__identityEEEvT0_PT3_T1_NS0_13GridEvenShareISN_EET2_T4_E12temp_storage has been demoted
// _ZZN3cub18CUB_300001_SM_10006detail6reduce28DeviceReduceSingleTileKernelINS2_10policy_hubIfyN4cuda3std3__410multipliesIfEEE10Policy1000EPfSC_iS9_ffNS7_10__identityEEEvT0_T1_T2_T3_T4_T6_E12temp_storage has been demoted
.global .align 1 .b8 _ZN34_INTERNAL_850fe0d0_4_k_cu_f8f83db44cuda3std3__45__cpo5beginE[1];
.global .align 1 .b8 _ZN34_INTERNAL_850fe0d0_4_k_cu_f8f83db44cuda3std3__45__cpo3endE[1];
.global .align 1 .b8 _ZN34_INTERNAL_850fe0d0_4_k_cu_f8f83db44cuda3std3__45__cpo6cbeginE[1];
.global .align 1 .b8 _ZN34_INTERNAL_850fe0d0_4_k_cu_f8f83db44cuda3std3__45__cpo4cendE[1];
.global .align 1 .b8 _ZN34_INTERNAL_850fe0d0_4_k_cu_f8f83db44cuda3std3__45__cpo6rbeginE[1];
.global .align 1 .b8 _ZN34_INTERNAL_850fe0d0_4_k_cu_f8f83db44cuda3std3__45__cpo4rendE[1];
.global .align 1 .b8 _ZN34_INTERNAL_850fe0d0_4_k_cu_f8f83db44cuda3std3__45__cpo7crbeginE[1];
.global .align 1 .b8 _ZN34_INTERNAL_850fe0d0_4_k_cu_f8f83db44cuda3std3__45__cpo5crendE[1];
.global .align 1 .b8 _ZN34_INTERNAL_850fe0d0_4_k_cu_f8f83db44cuda3std3__436_GLOBAL__N__850fe0d0_4_k_cu_f8f83db46ignoreE[1];
.global .align 1 .b8 _ZN34_INTERNAL_850fe0d0_4_k_cu_f8f83db44cuda3std3__419piecewise_constructE[1];
.global .align 1 .b8 _ZN34_INTERNAL_850fe0d0_4_k_cu_f8f83db44cuda3std3__48in_placeE[1];
.global .align 1 .b8 _ZN34_INTERNAL_850fe0d0_4_k_cu_f8f83db44cuda3std3__420unreachable_sentinelE[1];
.global .align 1 .b8 _ZN34_INTERNAL_850fe0d0_4_k_cu_f8f83db44cuda3std3__47nulloptE[1];
.global .align 1 .b8 _ZN34_INTERNAL_850fe0d0_4_k_cu_f8f83db44cuda3std3__48unexpectE[1];
.global .align 1 .b8 _ZN34_INTERNAL_850fe0d0_4_k_cu_f8f83db44cuda3std6ranges3__45__cpo4swapE[1];
.global .align 1 .b8 _ZN34_INTERNAL_850fe0d0_4_k_cu_f8f83db44cuda3std6ranges3__45__cpo9iter_moveE[1];
.global .align 1 .b8 _ZN34_INTERNAL_850fe0d0_4_k_cu_f8f83db44cuda3std6ranges3__45__cpo5beginE[1];
.global .align 1 .b8 _ZN34_INTERNAL_850fe0d0_4_k_cu_f8f83db44cuda3std6ranges3__45__cpo3endE[1];
.global .align 1 .b8 _ZN34_INTERNAL_850fe0d0_4_k_cu_f8f83db44cuda3std6ranges3__45__cpo6cbeginE[1];
.global .align 1 .b8 _ZN34_INTERNAL_850fe0d0_4_k_cu_f8f83db44cuda3std6ranges3__45__cpo4cendE[1];
.global .align 1 .b8 _ZN34_INTERNAL_850fe0d0_4_k_cu_f8f83db44cuda3std6ranges3__45__cpo7advanceE[1];
.global .align 1 .b8 _ZN34_INTERNAL_850fe0d0_4_k_cu_f8f83db44cuda3std6ranges3__45__cpo9iter_swapE[1];
.global .align 1 .b8 _ZN34_INTERNAL_850fe0d0_4_k_cu_f8f83db44cuda3std6ranges3__45__cpo4nextE[1];
.global .align 1 .b8 _ZN34_INTERNAL_850fe0d0_4_k_cu_f8f83db44cuda3std6ranges3__45__cpo4prevE[1];
.global .align 1 .b8 _ZN34_INTERNAL_850fe0d0_4_k_cu_f8f83db44cuda3std6ranges3__45__cpo4dataE[1];
.global .align 1 .b8 _ZN34_INTERNAL_850fe0d0_4_k_cu_f8f83db44cuda3std6ranges3__45__cpo5cdataE[1];
.global .align 1 .b8 _ZN34_INTERNAL_850fe0d0_4_k_cu_f8f83db44cuda3std6ranges3__45__cpo4sizeE[1];
.global .align 1 .b8 _ZN34_INTERNAL_850fe0d0_4_k_cu_f8f83db44cuda3std6ranges3__45__cpo5ssizeE[1];
.global .align 1 .b8 _ZN34_INTERNAL_850fe0d0_4_k_cu_f8f83db44cuda3std6ranges3__45__cpo8distanceE[1];
.global .align 1 .b8 _ZN34_INTERNAL_850fe0d0_4_k_cu_f8f83db46thrust24THRUST_300001_SM_1000_NS8cuda_cub3parE[1];
.global .align 1 .b8 _ZN34_INTERNAL_850fe0d0_4_k_cu_f8f83db46thrust24THRUST_300001_SM_1000_NS8cuda_cub10par_nosyncE[1];
.global .align 1 .b8 _ZN34_INTERNAL_850fe0d0_4_k_cu_f8f83db46thrust24THRUST_300001_SM_1000_NS6system6detail10sequential3seqE[1];
.global .align 1 .b8 _ZN34_INTERNAL_850fe0d0_4_k_cu_f8f83db46thrust24THRUST_300001_SM_1000_NS6system3cpp3parE[1];
.global .align 1 .b8 _ZN34_INTERNAL_850fe0d0_4_k_cu_f8f83db46thrust24THRUST_300001_SM_1000_NS12placeholders2_1E[1];
.global .align 1 .b8 _ZN34_INTERNAL_850fe0d0_4_k_cu_f8f83db46thrust24THRUST_300001_SM_1000_NS12placeholders2_2E[1];
.global .align 1 .b8 _ZN34_INTERNAL_850fe0d0_4_k_cu_f8f83db46thrust24THRUST_300001_SM_1000_NS12placeholders2_3E[1];
.global .align 1 .b8 _ZN34_INTERNAL_850fe0d0_4_k_cu_f8f83db46thrust24THRUST_300001_SM_1000_NS12placeholders2_4E[1];
.global .align 1 .b8 _ZN34_INTERNAL_850fe0d0_4_k_cu_f8f83db46thrust24THRUST_300001_SM_1000_NS12placeholders2_5E[1];
.global .align 1 .b8 _ZN34_INTERNAL_850fe0d0_4_k_cu_f8f83db46thrust24THRUST_300001_SM_1000_NS12placeholders2_6E[1];
.global .align 1 .b8 _ZN34_INTERNAL_850fe0d0_4_k_cu_f8f83db46thrust24THRUST_300001_SM_1000_NS12placeholders2_7E[1];
.global .align 1 .b8 _ZN34_INTERNAL_850fe0d0_4_k_cu_f8f83db46thrust24THRUST_300001_SM_1000_NS12placeholders2_8E[1];
.global .align 1 .b8 _ZN34_INTERNAL_850fe0d0_4_k_cu_f8f83db46thrust24THRUST_300001_SM_1000_NS12placeholders2_9E[1];
.global .align 1 .b8 _ZN34_INTERNAL_850fe0d0_4_k_cu_f8f83db46thrust24THRUST_300001_SM_1000_NS12placeholders3_10E[1];
.global .align 1 .b8 _ZN34_INTERNAL_850fe0d0_4_k_cu_f8f83db46thrust24THRUST_300001_SM_1000_NS3seqE[1];
.global .align 1 .b8 _ZN34_INTERNAL_850fe0d0_4_k_cu_f8f83db46thrust24THRUST_300001_SM_1000_NS6deviceE[1];

.visible .entry _ZN3cub18CUB_300001_SM_10006detail11EmptyKernelIvEEvv()
{


	ret;

}
	// .globl	_ZN3cub18CUB_300001_SM_10006detail6reduce28DeviceReduceSingleTileKernelINS2_10policy_hubIfjN4cuda3std3__44plusIfEEE10Policy1000EN6thrust24THRUST_300001_SM_1000_NS6detail15normal_iteratorINSD_10device_ptrIfEEEEPfjS9_ffNS7_10__identityEEEvT0_T1_T2_T3_T4_T6_
.visible .entry _ZN3cub18CUB_300001_SM_10006detail6reduce28DeviceReduceSingleTileKernelINS2_10policy_hubIfjN4cuda3std3__44plusIfEEE10Policy1000EN6thrust24THRUST_300001_SM_1000_NS6detail15normal_iteratorINSD_10device_ptrIfEEEEPfjS9_ffNS7_10__identityEEEvT0_T1_T2_T3_T4_T6_(
	.param .align 8 .b8 _ZN3cub18CUB_300001_SM_10006detail6reduce28DeviceReduceSingleTileKernelINS2_10policy_hubIfjN4cuda3std3__44plusIfEEE10Policy1000EN6thrust24THRUST_300001_SM_1000_NS6detail15normal_iteratorINSD_10device_ptrIfEEEEPfjS9_ffNS7_10__identityEEEvT0_T1_T2_T3_T4_T6__param_0[8],
	.param .u64 .ptr .align 1 _ZN3cub18CUB_300001_SM_10006detail6reduce28DeviceReduceSingleTileKernelINS2_10policy_hubIfjN4cuda3std3__44plusIfEEE10Policy1000EN6thrust24THRUST_300001_SM_1000_NS6detail15normal_iteratorINSD_10device_ptrIfEEEEPfjS9_ffNS7_10__identityEEEvT0_T1_T2_T3_T4_T6__param_1,
	.param .u32 _ZN3cub18CUB_300001_SM_10006detail6reduce28DeviceReduceSingleTileKernelINS2_10policy_hubIfjN4cuda3std3__44plusIfEEE10Policy1000EN6thrust24THRUST_300001_SM_1000_NS6detail15normal_iteratorINSD_10device_ptrIfEEEEPfjS9_ffNS7_10__identityEEEvT0_T1_T2_T3_T4_T6__param_2,
	.param .align 1 .b8 _ZN3cub18CUB_300001_SM_10006detail6reduce28DeviceReduceSingleTileKernelINS2_10policy_hubIfjN4cuda3std3__44plusIfEEE10Policy1000EN6thrust24THRUST_300001_SM_1000_NS6detail15normal_iteratorINSD_10device_ptrIfEEEEPfjS9_ffNS7_10__identityEEEvT0_T1_T2_T3_T4_T6__param_3[1],
	.param .f32 _ZN3cub18CUB_300001_SM_10006detail6reduce28DeviceReduceSingleTileKernelINS2_10policy_hubIfjN4cuda3std3__44plusIfEEE10Policy1000EN6thrust24THRUST_300001_SM_1000_NS6detail15normal_iteratorINSD_10device_ptrIfEEEEPfjS9_ffNS7_10__identityEEEvT0_T1_T2_T3_T4_T6__param_4,
	.param .align 1 .b8 _ZN3cub18CUB_300001_SM_10006detail6reduce28DeviceReduceSingleTileKernelINS2_10policy_hubIfjN4cuda3std3__44plusIfEEE10Policy1000EN6thrust24THRUST_300001_SM_1000_NS6detail15normal_iteratorINSD_10device_ptrIfEEEEPfjS9_ffNS7_10__identityEEEvT0_T1_T2_T3_T4_T6__param_5[1]
)
.maxntid 512
.minnctapersm 1
{
	.reg .pred 	%p<67>;
	.reg .b32 	%r<211>;
	.reg .b32 	%f<384>;
	.reg .b64 	%rd<84>;
	// demoted variable
	.shared .align 4 .b8 _ZZN3cub18CUB_300001_SM_10006detail6reduce28DeviceReduceSingleTileKernelINS2_10policy_hubIfjN4cuda3std3__44plusIfEEE10Policy1000EN6thrust24THRUST_300001_SM_1000_NS6detail15normal_iteratorINSD_10device_ptrIfEEEEPfjS9_ffNS7_10__identityEEEvT0_T1_T2_T3_T4_T6_E12temp_storage[84];
	ld.param.u64 	%rd9, [_ZN3cub18CUB_300001_SM_10006detail6reduce28DeviceReduceSingleTileKernelINS2_10policy_hubIfjN4cuda3std3__44plusIfEEE10Policy1000EN6thrust24THRUST_300001_SM_1000_NS6detail15normal_iteratorINSD_10device_ptrIfEEEEPfjS9_ffNS7_10__identityEEEvT0_T1_T2_T3_T4_T6__param_0];
	ld.param.u64 	%rd10, [_ZN3cub18CUB_300001_SM_10006detail6reduce28DeviceReduceSingleTileKernelINS2_10policy_hubIfjN4cuda3std3__44plusIfEEE10Policy1000EN6thrust24THRUST_300001_SM_1000_NS6detail15normal_iteratorINSD_10device_ptrIfEEEEPfjS9_ffNS7_10__identityEEEvT0_T1_T2_T3_T4_T6__param_1];
	ld.param.u32 	%r51, [_ZN3cub18CUB_300001_SM_10006detail6reduce28DeviceReduceSingleTileKernelINS2_10policy_hubIfjN4cuda3std3__44plusIfEEE10Policy1000EN6thrust24THRUST_300001_SM_1000_NS6detail15normal_iteratorINSD_10device_ptrIfEEEEPfjS9_ffNS7_10__identityEEEvT0_T1_T2_T3_T4_T6__param_2];
	ld.param.f32 	%f42, [_ZN3cub18CUB_300001_SM_10006detail6reduce28DeviceReduceSingleTileKernelINS2_10policy_hubIfjN4cuda3std3__44plusIfEEE10Policy1000EN6thrust24THRUST_300001_SM_1000_NS6detail15normal_iteratorINSD_10device_ptrIfEEEEPfjS9_ffNS7_10__identityEEEvT0_T1_T2_T3_T4_T6__param_4];
	cvta.to.global.u64 	%rd1, %rd10;
	setp.ne.s32 	%p1, %r51, 0;
	@%p1 bra 	$L__BB1_3;
	mov.u32 	%r193, %tid.x;
	setp.ne.s32 	%p66, %r193, 0;
	@%p66 bra 	$L__BB1_52;
	st.global.f32 	[%rd1], %f42;
	bra.uni 	$L__BB1_52;
$L__BB1_3:
	cvta.to.global.u64 	%rd2, %rd9;
	setp.gt.u32 	%p2, %r51, 8191;
	@%p2 bra 	$L__BB1_28;
	mov.u32 	%r1, %tid.x;
	setp.ge.u32 	%p24, %r1, %r51;
	mov.f32 	%f371, 0f00000000;
	mov.u32 	%r197, %r1;
	@%p24 bra 	$L__BB1_6;
	mul.wide.u32 	%rd73, %r1, 4;
	add.s64 	%rd74, %rd2, %rd73;
	ld.global.f32 	%f371, [%rd74];
	add.s32 	%r197, %r1, 512;
$L__BB1_6:
	setp.ge.u32 	%p25, %r197, %r51;
	@%p25 bra 	$L__BB1_19;
	not.b32 	%r120, %r197;
	add.s32 	%r121, %r51, %r120;
	shr.u32 	%r122, %r121, 9;
	add.s32 	%r4, %r122, 1;
	and.b32  	%r5, %r4, 15;
	setp.lt.u32 	%p26, %r121, 7680;
	@%p26 bra 	$L__BB1_10;
	and.b32  	%r123, %r4, 16777200;
	neg.s32 	%r195, %r123;
	mul.wide.u32 	%rd75, %r197, 4;
	add.s64 	%rd76, %rd75, %rd2;
	add.s64 	%rd82, %rd76, 16384;
$L__BB1_9:
	.pragma "nounroll";
	ld.global.f32 	%f205, [%rd82+-16384];
	add.f32 	%f206, %f371, %f205;
	ld.global.f32 	%f207, [%rd82+-14336];
	add.f32 	%f208, %f206, %f207;
	ld.global.f32 	%f209, [%rd82+-12288];
	add.f32 	%f210, %f208, %f209;
	ld.global.f32 	%f211, [%rd82+-10240];
	add.f32 	%f212, %f210, %f211;
	ld.global.f32 	%f213, [%rd82+-8192];
	add.f32 	%f214, %f212, %f213;
	ld.global.f32 	%f215, [%rd82+-6144];
	add.f32 	%f216, %f214, %f215;
	ld.global.f32 	%f217, [%rd82+-4096];
	add.f32 	%f218, %f216, %f217;
	ld.global.f32 	%f219, [%rd82+-2048];
	add.f32 	%f220, %f218, %f219;
	ld.global.f32 	%f221, [%rd82];
	add.f32 	%f222, %f220, %f221;
	ld.global.f32 	%f223, [%rd82+2048];
	add.f32 	%f224, %f222, %f223;
	ld.global.f32 	%f225, [%rd82+4096];
	add.f32 	%f226, %f224, %f225;
	ld.global.f32 	%f227, [%rd82+6144];
	add.f32 	%f228, %f226, %f227;
	ld.global.f32 	%f229, [%rd82+8192];
	add.f32 	%f230, %f228, %f229;
	ld.global.f32 	%f231, [%rd82+10240];
	add.f32 	%f232, %f230, %f231;
	ld.global.f32 	%f233, [%rd82+12288];
	add.f32 	%f234, %f232, %f233;
	ld.global.f32 	%f235, [%rd82+14336];
	add.f32 	%f371, %f234, %f235;
	add.s32 	%r197, %r197, 8192;
	add.s32 	%r195, %r195, 16;
	add.s64 	%rd82, %rd82, 32768;
	setp.ne.s32 	%p27, %r195, 0;
	@%p27 bra 	$L__BB1_9;
$L__BB1_10:
	setp.eq.s32 	%p28, %r5, 0;
	@%p28 bra 	$L__BB1_19;
	and.b32  	%r12, %r4, 7;
	setp.lt.u32 	%p29, %r5, 8;
	@%p29 bra 	$L__BB1_13;
	mul.wide.u32 	%rd77, %r197, 4;
	add.s64 	%rd78, %rd2, %rd77;
	ld.global.f32 	%f237, [%rd78];
	add.f32 	%f238, %f371, %f237;
	ld.global.f32 	%f239, [%rd78+2048];
	add.f32 	%f240, %f238, %f239;
	ld.global.f32 	%f241, [%rd78+4096];
	add.f32 	%f242, %f240, %f241;
	ld.global.f32 	%f243, [%rd78+6144];
	add.f32 	%f244, %f242, %f243;
	ld.global.f32 	%f245, [%rd78+8192];
	add.f32 	%f246, %f244, %f245;
	ld.global.f32 	%f247, [%rd78+10240];
	add.f32 	%f248, %f246, %f247;
	ld.global.f32 	%f249, [%rd78+12288];
	add.f32 	%f250, %f248, %f249;
	ld.global.f32 	%f251, [%rd78+14336];
	add.f32 	%f371, %f250, %f251;
	add.s32 	%r197, %r197, 4096;
$L__BB1_13:
	setp.eq.s32 	%p30, %r12, 0;
	@%p30 bra 	$L__BB1_19;
	and.b32  	%r15, %r4, 3;
	setp.lt.u32 	%p31, %r12, 4;
	@%p31 bra 	$L__BB1_16;
	mul.wide.u32 	%rd79, %r197, 4;
	add.s64 	%rd80, %rd2, %rd79;
	ld.global.f32 	%f253, [%rd80];
	add.f32 	%f254, %f371, %f253;
	ld.global.f32 	%f255, [%rd80+2048];
	add.f32 	%f256, %f254, %f255;
	ld.global.f32 	%f257, [%rd80+4096];
	add.f32 	%f258, %f256, %f257;
	ld.global.f32 	%f259, [%rd80+6144];
	add.f32 	%f371, %f258, %f259;
	add.s32 	%r197, %r197, 2048;
$L__BB1_16:
	setp.eq.s32 	%p32, %r15, 0;
	@%p32 bra 	$L__BB1_19;
	mul.wide.u32 	%rd81, %r197, 4;
	add.s64 	%rd83, %rd2, %rd81;
	neg.s32 	%r200, %r15;
$L__BB1_18:
	.pragma "nounroll";
	ld.global.f32 	%f260, [%rd83];
	add.f32 	%f371, %f371, %f260;
	add.s64 	%rd83, %rd83, 2048;
	add.s32 	%r200, %r200, 1;
	setp.ne.s32 	%p33, %r200, 0;
	@%p33 bra 	$L__BB1_18;
$L__BB1_19:
	setp.lt.u32 	%p34, %r51, 512;
	@%p34 bra 	$L__BB1_24;
	// begin inline asm
	mov.u32 %r162, %laneid;
	// end inline asm
	mov.b32 	%r164, %f371;
	mov.b32 	%r165, 1;
	mov.b32 	%r186, 31;
	mov.b32 	%r187, -1;
	// begin inline asm
	shfl.sync.down.b32 %r163, %r164, %r165, %r186, %r187;
	// end inline asm
	setp.gt.s32 	%p58, %r162, 30;
	mov.b32 	%f319, %r163;
	add.f32 	%f320, %f371, %f319;
	selp.f32 	%f321, %f371, %f320, %p58;
	mov.b32 	%r169, %f321;
	mov.b32 	%r170, 2;
	// begin inline asm
	shfl.sync.down.b32 %r168, %r169, %r170, %r186, %r187;
	// end inline asm
	setp.gt.s32 	%p59, %r162, 29;
	mov.b32 	%f322, %r168;
	add.f32 	%f323, %f321, %f322;
	selp.f32 	%f324, %f321, %f323, %p59;
	mov.b32 	%r174, %f324;
	mov.b32 	%r175, 4;
	// begin inline asm
	shfl.sync.down.b32 %r173, %r174, %r175, %r186, %r187;
	// end inline asm
	setp.gt.s32 	%p60, %r162, 27;
	mov.b32 	%f325, %r173;
	add.f32 	%f326, %f324, %f325;
	selp.f32 	%f327, %f324, %f326, %p60;
	mov.b32 	%r179, %f327;
	mov.b32 	%r180, 8;
	// begin inline asm
	shfl.sync.down.b32 %r178, %r179, %r180, %r186, %r187;
	// end inline asm
	setp.gt.s32 	%p61, %r162, 23;
	mov.b32 	%f328, %r178;
	add.f32 	%f329, %f327, %f328;
	selp.f32 	%f330, %f327, %f329, %p61;
	mov.b32 	%r184, %f330;
	mov.b32 	%r185, 16;
	// begin inline asm
	shfl.sync.down.b32 %r183, %r184, %r185, %r186, %r187;
	// end inline asm
	setp.gt.s32 	%p62, %r162, 15;
	mov.b32 	%f331, %r183;
	add.f32 	%f16, %f330, %f331;
	selp.f32 	%f383, %f330, %f16, %p62;
	setp.ne.s32 	%p63, %r162, 0;
	@%p63 bra 	$L__BB1_22;
	shr.u32 	%r188, %r1, 3;
	and.b32  	%r189, %r188, 124;
	mov.u32 	%r190, _ZZN3cub18CUB_300001_SM_10006detail6reduce28DeviceReduceSingleTileKernelINS2_10policy_hubIfjN4cuda3std3__44plusIfEEE10Policy1000EN6thrust24THRUST_300001_SM_1000_NS6detail15normal_iteratorINSD_10device_ptrIfEEEEPfjS9_ffNS7_10__identityEEEvT0_T1_T2_T3_T4_T6_E12temp_storage;
	add.s32 	%r191, %r190, %r189;
	st.shared.f32 	[%r191+16], %f16;
$L__BB1_22:
	bar.sync 	0;
	setp.ne.s32 	%p64, %r1, 0;
	@%p64 bra 	$L__BB1_50;
	ld.shared.f32 	%f332, [_ZZN3cub18CUB_300001_SM_10006detail6reduce28DeviceReduceSingleTileKernelINS2_10policy_hubIfjN4cuda3std3__44plusIfEEE10Policy1000EN6thrust24THRUST_300001_SM_1000_NS6detail15normal_iteratorINSD_10device_ptrIfEEEEPfjS9_ffNS7_10__identityEEEvT0_T1_T2_T3_T4_T6_E12temp_storage+20];
	add.f32 	%f333, %f383, %f332;
	ld.shared.f32 	%f334, [_ZZN3cub18CUB_300001_SM_10006detail6reduce28DeviceReduceSingleTileKernelINS2_10policy_hubIfjN4cuda3std3__44plusIfEEE10Policy1000EN6thrust24THRUST_300001_SM_1000_NS6detail15normal_iteratorINSD_10device_ptrIfEEEEPfjS9_ffNS7_10__identityEEEvT0_T1_T2_T3_T4_T6_E12temp_storage+24];
	add.f32 	%f335, %f333, %f334;
	ld.shared.f32 	%f336, [_ZZN3cub18CUB_300001_SM_10006detail6reduce28DeviceReduceSingleTileKernelINS2_10policy_hubIfjN4cuda3std3__44plusIfEEE10Policy1000EN6thrust24THRUST_300001_SM_1000_NS6detail15normal_iteratorINSD_10device_ptrIfEEEEPfjS9_ffNS7_10__identityEEEvT0_T1_T2_T3_T4_T6_E12temp_storage+28];
	add.f32 	%f337, %f335, %f336;
	ld.shared.f32 	%f338, [_ZZN3cub18CUB_300001_SM_10006detail6reduce28DeviceReduceSingleTileKernelINS2_10policy_hubIfjN4cuda3std3__44plusIfEEE10Policy1000EN6thrust24THRUST_300001_SM_1000_NS6detail15normal_iteratorINSD_10device_ptrIfEEEEPfjS9_ffNS7_10__identityEEEvT0_T1_T2_T3_T4_T6_E12temp_storage+32];
	add.f32 	%f339, %f337, %f338;
	ld.shared.f32 	%f340, [_ZZN3cub18CUB_300001_SM_10006detail6reduce28DeviceReduceSingleTileKernelINS2_10policy_hubIfjN4cuda3std3__44plusIfEEE10Policy1000EN6thrust24THRUST_300001_SM_1000_NS6detail15normal_iteratorINSD_10device_ptrIfEEEEPfjS9_ffNS7_10__identityEEEvT0_T1_T2_T3_T4_T6_E12temp_storage+36];
	add.f32 	%f341, %f339, %f340;
	ld.shared.f32 	%f342, [_ZZN3cub18CUB_300001_SM_10006detail6reduce28DeviceReduceSingleTileKernelINS2_10policy_hubIfjN4cuda3std3__44plusIfEEE10Policy1000EN6thrust24THRUST_300001_SM_1000_NS6detail15normal_iteratorINSD_10device_ptrIfEEEEPfjS9_ffNS7_10__identityEEEvT0_T1_T2_T3_T4_T6_E12temp_storage+40];
	add.f32 	%f343, %f341, %f342;
	ld.shared.f32 	%f344, [_ZZN3cub18CUB_300001_SM_10006detail6reduce28DeviceReduceSingleTileKernelINS2_10policy_hubIfjN4cuda3std3__44plusIfEEE10Policy1000EN6thrust24THRUST_300001_SM_1000_NS6detail15normal_iteratorINSD_10device_ptrIfEEEEPfjS9_ffNS7_10__identityEEEvT0_T1_T2_T3_T4_T6_E12temp_storage+44];
	add.f32 	%f345, %f343, %f344;
	ld.shared.f32 	%f346, [_ZZN3cub18CUB_300001_SM_10006detail6reduce28DeviceReduceSingleTileKernelINS2_10policy_hubIfjN4cuda3std3__44plusIfEEE10Policy1000EN6thrust24THRUST_300001_SM_1000_NS6detail15normal_iteratorINSD_10device_ptrIfEEEEPfjS9_ffNS7_10__identityEEEvT0_T1_T2_T3_T4_T6_E12temp_storage+48];
	add.f32 	%f347, %f345, %f346;
	ld.shared.f32 	%f348, [_ZZN3cub18CUB_300001_SM_10006detail6reduce28DeviceReduceSingleTileKernelINS2_10policy_hubIfjN4cuda3std3__44plusIfEEE10Policy1000EN6thrust24THRUST_300001_SM_1000_NS6detail15normal_iteratorINSD_10device_ptrIfEEEEPfjS9_ffNS7_10__identityEEEvT0_T1_T2_T3_T4_T6_E12temp_storage+52];
	add.f32 	%f349, %f347, %f348;
	ld.shared.f32 	%f350, [_ZZN3cub18CUB_300001_SM_10006detail6reduce28DeviceReduceSingleTileKernelINS2_10policy_hubIfjN4cuda3std3__44plusIfEEE10Policy1000EN6thrust24THRUST_300001_SM_1000_NS6detail15normal_iteratorINSD_10device_ptrIfEEEEPfjS9_ffNS7_10__identityEEEvT0_T1_T2_T3_T4_T6_E12temp_storage+56];
	add.f32 	%f351, %f349, %f350;
	ld.shared.f32 	%f352, [_ZZN3cub18CUB_300001_SM_10006detail6reduce28DeviceReduceSingleTileKernelINS2_10policy_hubIfjN4cuda3std3__44plusIfEEE10Policy1000EN6thrust24THRUST_300001_SM_1000_NS6detail15normal_iteratorINSD_10device_ptrIfEEEEPfjS9_ffNS7_10__identityEEEvT0_T1_T2_T3_T4_T6_E12temp_storage+60];
	add.f32 	%f353, %f351, %f352;
	ld.shared.f32 	%f354, [_ZZN3cub18CUB_300001_SM_10006detail6reduce28DeviceReduceSingleTileKernelINS2_10policy_hubIfjN4cuda3std3__44plusIfEEE10Policy1000EN6thrust24THRUST_300001_SM_1000_NS6detail15normal_iteratorINSD_10device_ptrIfEEEEPfjS9_ffNS7_10__identityEEEvT0_T1_T2_T3_T4_T6_E12temp_storage+64];
	add.f32 	%f355, %f353, %f354;
	ld.shared.f32 	%f356, [_ZZN3cub18CUB_300001_SM_10006detail6reduce28DeviceReduceSingleTileKernelINS2_10policy_hubIfjN4cuda3std3__44plusIfEEE10Policy1000EN6thrust24THRUST_300001_SM_1000_NS6detail15normal_iteratorINSD_10device_ptrIfEEEEPfjS9_ffNS7_10__identityEEEvT0_T1_T2_T3_T4_T6_E12temp_storage+68];
	add.f32 	%f357, %f355, %f356;
	ld.shared.f32 	%f358, [_ZZN3cub18CUB_300001_SM_10006detail6reduce28DeviceReduceSingleTileKernelINS2_10policy_hubIfjN4cuda3std3__44plusIfEEE10Policy1000EN6thrust24THRUST_300001_SM_1000_NS6detail15normal_iteratorINSD_10device_ptrIfEEEEPfjS9_ffNS7_10__identityEEEvT0_T1_T2_T3_T4_T6_E12temp_storage+72];
	add.f32 	%f359, %f357, %f358;
	ld.shared.f32 	%f360, [_ZZN3cub18CUB_300001_SM_10006detail6reduce28DeviceReduceSingleTileKernelINS2_10policy_hubIfjN4cuda3std3__44plusIfEEE10Policy1000EN6thrust24THRUST_300001_SM_1000_NS6detail15normal_iteratorINSD_10device_ptrIfEEEEPfjS9_ffNS7_10__identityEEEvT0_T1_T2_T3_T4_T6_E12temp_storage+76];
	add.f32 	%f383, %f359, %f360;
	bra.uni 	$L__BB1_50;
$L__BB1_24:
	// begin inline asm
	mov.u32 %r124, %laneid;
	// end inline asm
	and.b32  	%r150, %r1, 992;
	add.s32 	%r151, %r150, 32;
	setp.gt.u32 	%p35, %r151, %r51;
	not.b32 	%r152, %r150;
	add.s32 	%r153, %r51, %r152;
	selp.b32 	%r148, %r153, 31, %p35;
	mov.b32 	%r126, %f371;
	mov.b32 	%r127, 1;
	mov.b32 	%r149, -1;
	// begin inline asm
	shfl.sync.down.b32 %r125, %r126, %r127, %r148, %r149;
	// end inline asm
	setp.lt.s32 	%p36, %r124, %r148;
	mov.b32 	%f261, %r125;
	add.f32 	%f262, %f371, %f261;
	selp.f32 	%f263, %f262, %f371, %p36;
	mov.b32 	%r131, %f263;
	mov.b32 	%r132, 2;
	// begin inline asm
	shfl.sync.down.b32 %r130, %r131, %r132, %r148, %r149;
	// end inline asm
	add.s32 	%r154, %r124, 2;
	setp.gt.s32 	%p37, %r154, %r148;
	mov.b32 	%f264, %r130;
	add.f32 	%f265, %f263, %f264;
	selp.f32 	%f266, %f263, %f265, %p37;
	mov.b32 	%r136, %f266;
	mov.b32 	%r137, 4;
	// begin inline asm
	shfl.sync.down.b32 %r135, %r136, %r137, %r148, %r149;
	// end inline asm
	add.s32 	%r155, %r124, 4;
	setp.gt.s32 	%p38, %r155, %r148;
	mov.b32 	%f267, %r135;
	add.f32 	%f268, %f266, %f267;
	selp.f32 	%f269, %f266, %f268, %p38;
	mov.b32 	%r141, %f269;
	mov.b32 	%r142, 8;
	// begin inline asm
	shfl.sync.down.b32 %r140, %r141, %r142, %r148, %r149;
	// end inline asm
	add.s32 	%r156, %r124, 8;
	setp.gt.s32 	%p39, %r156, %r148;
	mov.b32 	%f270, %r140;
	add.f32 	%f271, %f269, %f270;
	selp.f32 	%f272, %f269, %f271, %p39;
	mov.b32 	%r146, %f272;
	mov.b32 	%r147, 16;
	// begin inline asm
	shfl.sync.down.b32 %r145, %r146, %r147, %r148, %r149;
	// end inline asm
	add.s32 	%r157, %r124, 16;
	setp.gt.s32 	%p40, %r157, %r148;
	mov.b32 	%f273, %r145;
	add.f32 	%f274, %f272, %f273;
	selp.f32 	%f383, %f272, %f274, %p40;
	setp.ne.s32 	%p41, %r124, 0;
	@%p41 bra 	$L__BB1_26;
	shr.u32 	%r158, %r1, 3;
	and.b32  	%r159, %r158, 124;
	mov.u32 	%r160, _ZZN3cub18CUB_300001_SM_10006detail6reduce28DeviceReduceSingleTileKernelINS2_10policy_hubIfjN4cuda3std3__44plusIfEEE10Policy1000EN6thrust24THRUST_300001_SM_1000_NS6detail15normal_iteratorINSD_10device_ptrIfEEEEPfjS9_ffNS7_10__identityEEEvT0_T1_T2_T3_T4_T6_E12temp_storage;
	add.s32 	%r161, %r160, %r159;
	st.shared.f32 	[%r161+16], %f383;
$L__BB1_26:
	bar.sync 	0;
	setp.ne.s32 	%p42, %r1, 0;
	@%p42 bra 	$L__BB1_50;
	setp.gt.u32 	%p43, %r51, 32;
	ld.shared.f32 	%f275, [_ZZN3cub18CUB_300001_SM_10006detail6reduce28DeviceReduceSingleTileKernelINS2_10policy_hubIfjN4cuda3std3__44plusIfEEE10Policy1000EN6thrust24THRUST_300001_SM_1000_NS6detail15normal_iteratorINSD_10device_ptrIfEEEEPfjS9_ffNS7_10__identityEEEvT0_T1_T2_T3_T4_T6_E12temp_storage+20];
	add.f32 	%f276, %f383, %f275;
	selp.f32 	%f277, %f276, %f383, %p43;
	setp.gt.u32 	%p44, %r51, 64;
	ld.shared.f32 	%f278, [_ZZN3cub18CUB_300001_SM_10006detail6reduce28DeviceReduceSingleTileKernelINS2_10policy_hubIfjN4cuda3std3__44plusIfEEE10Policy1000EN6thrust24THRUST_300001_SM_1000_NS6detail15normal_iteratorINSD_10device_ptrIfEEEEPfjS9_ffNS7_10__identityEEEvT0_T1_T2_T3_T4_T6_E12temp_storage+24];
	add.f32 	%f279, %f278, %f277;
	selp.f32 	%f280, %f279, %f277, %p44;
	setp.gt.u32 	%p45, %r51, 96;
	ld.shared.f32 	%f281, [_ZZN3cub18CUB_300001_SM_10006detail6reduce28DeviceReduceSingleTileKernelINS2_10policy_hubIfjN4cuda3std3__44plusIfEEE10Policy1000EN6thrust24THRUST_300001_SM_1000_NS6detail15normal_iteratorINSD_10device_ptrIfEEEEPfjS9_ffNS7_10__identityEEEvT0_T1_T2_T3_T4_T6_E12temp_storage+28];
	add.f32 	%f282, %f281, %f280;
	selp.f32 	%f283, %f282, %f280, %p45;
	setp.gt.u32 	%p46, %r51, 128;
	ld.shared.f32 	%f284, [_ZZN3cub18CUB_300001_SM_10006detail6reduce28DeviceReduceSingleTileKernelINS2_10policy_hubIfjN4cuda3std3__44plusIfEEE10Policy1000EN6thrust24THRUST_300001_SM_1000_NS6detail15normal_iteratorINSD_10device_ptrIfEEEEPfjS9_ffNS7_10__identityEEEvT0_T1_T2_T3_T4_T6_E12temp_storage+32];
	add.f32 	%f285, %f284, %f283;
	selp.f32 	%f286, %f285, %f283, %p46;
	setp.gt.u32 	%p47, %r51, 160;
	ld.shared.f32 	%f287, [_ZZN3cub18CUB_300001_SM_10006detail6reduce28DeviceReduceSingleTileKernelINS2_10policy_hubIfjN4cuda3std3__44plusIfEEE10Policy1000EN6thrust24THRUST_300001_SM_1000_NS6detail15normal_iteratorINSD_10device_ptrIfEEEEPfjS9_ffNS7_10__identityEEEvT0_T1_T2_T3_T4_T6_E12temp_storage+36];
	add.f32 	%f288, %f287, %f286;
	selp.f32 	%f289, %f288, %f286, %p47;
	setp.gt.u32 	%p48, %r51, 192;
	ld.shared.f32 	%f290, [_ZZN3cub18CUB_300001_SM_10006detail6reduce28DeviceReduceSingleTileKernelINS2_10policy_hubIfjN4cuda3std3__44plusIfEEE10Policy1000EN6thrust24THRUST_300001_SM_1000_NS6detail15normal_iteratorINSD_10device_ptrIfEEEEPfjS9_ffNS7_10__identityEEEvT0_T1_T2_T3_T4_T6_E12temp_storage+40];
	add.f32 	%f291, %f290, %f289;
	selp.f32 	%f292, %f291, %f289, %p48;
	setp.gt.u32 	%p49, %r51, 224;
	ld.shared.f32 	%f293, [_ZZN3cub18CUB_300001_SM_10006detail6reduce28DeviceReduceSingleTileKernelINS2_10policy_hubIfjN4cuda3std3__44plusIfEEE10Policy1000EN6thrust24THRUST_300001_SM_1000_NS6detail15normal_iteratorINSD_10device_ptrIfEEEEPfjS9_ffNS7_10__identityEEEvT0_T1_T2_T3_T4_T6_E12temp_storage+44];
	add.f32 	%f294, %f293, %f292;
	selp.f32 	%f295, %f294, %f292, %p49;
	setp.gt.u32 	%p50, %r51, 256;
	ld.shared.f32 	%f296, [_ZZN3cub18CUB_300001_SM_10006detail6reduce28DeviceReduceSingleTileKernelINS2_10policy_hubIfjN4cuda3std3__44plusIfEEE10Policy1000EN6thrust24THRUST_300001_SM_1000_NS6detail15normal_iteratorINSD_10device_ptrIfEEEEPfjS9_ffNS7_10__identityEEEvT0_T1_T2_T3_T4_T6_E12temp_storage+48];
	add.f32 	%f297, %f296, %f295;
	selp.f32 	%f298, %f297, %f295, %p50;
	setp.gt.u32 	%p51, %r51, 288;
	ld.shared.f32 	%f299, [_ZZN3cub18CUB_300001_SM_10006detail6reduce28DeviceReduceSingleTileKernelINS2_10policy_hubIfjN4cuda3std3__44plusIfEEE10Policy1000EN6thrust24THRUST_300001_SM_1000_NS6detail15normal_iteratorINSD_10device_ptrIfEEEEPfjS9_ffNS7_10__identityEEEvT0_T1_T2_T3_T4_T6_E12temp_storage+52];
	add.f32 	%f300, %f299, %f298;
	selp.f32 	%f301, %f300, %f298, %p51;
	setp.gt.u32 	%p52, %r51, 320;
	ld.shared.f32 	%f302, [_ZZN3cub18CUB_300001_SM_10006detail6reduce28DeviceReduceSingleTileKernelINS2_10policy_hubIfjN4cuda3std3__44plusIfEEE10Policy1000EN6thrust24THRUST_300001_SM_1000_NS6detail15normal_iteratorINSD_10device_ptrIfEEEEPfjS9_ffNS7_10__identityEEEvT0_T1_T2_T3_T4_T6_E12temp_storage+56];
	add.f32 	%f303, %f302, %f301;
	selp.f32 	%f304, %f303, %f301, %p52;
	setp.gt.u32 	%p53, %r51, 352;
	ld.shared.f32 	%f305, [_ZZN3cub18CUB_300001_SM_10006detail6reduce28DeviceReduceSingleTileKernelINS2_10policy_hubIfjN4cuda3std3__44plusIfEEE10Policy1000EN6thrust24THRUST_300001_SM_1000_NS6detail15normal_iteratorINSD_10device_ptrIfEEEEPfjS9_ffNS7_10__identityEEEvT0_T1_T2_T3_T4_T6_E12temp_storage+60];
	add.f32 	%f306, %f305, %f304;
	selp.f32 	%f307, %f306, %f304, %p53;
	setp.gt.u32 	%p54, %r51, 384;
	ld.shared.f32 	%f308, [_ZZN3cub18CUB_300001_SM_10006detail6reduce28DeviceReduceSingleTileKernelINS2_10policy_hubIfjN4cuda3std3__44plusIfEEE10Policy1000EN6thrust24THRUST_300001_SM_1000_NS6detail15normal_iteratorINSD_10device_ptrIfEEEEPfjS9_ffNS7_10__identityEEEvT0_T1_T2_T3_T4_T6_E12temp_storage+64];
	add.f32 	%f309, %f308, %f307;
	selp.f32 	%f310, %f309, %f307, %p54;
	setp.gt.u32 	%p55, %r51, 416;
	ld.shared.f32 	%f311, [_ZZN3cub18CUB_300001_SM_10006detail6reduce28DeviceReduceSingleTileKernelINS2_10policy_hubIfjN4cuda3std3__44plusIfEEE10Policy1000EN6thrust24THRUST_300001_SM_1000_NS6detail15normal_iteratorINSD_10device_ptrIfEEEEPfjS9_ffNS7_10__identityEEEvT0_T1_T2_T3_T4_T6_E12temp_storage+68];
	add.f32 	%f312, %f311, %f310;
	selp.f32 	%f313, %f312, %f310, %p55;
	setp.gt.u32 	%p56, %r51, 448;
	ld.shared.f32 	%f314, [_ZZN3cub18CUB_300001_SM_10006detail6reduce28DeviceReduceSingleTileKernelINS2_10policy_hubIfjN4cuda3std3__44plusIfEEE10Policy1000EN6thrust24THRUST_300001_SM_1000_NS6detail15normal_iteratorINSD_10device_ptrIfEEEEPfjS9_ffNS7_10__identityEEEvT0_T1_T2_T3_T4_T6_E12temp_storage+72];
	add.f32 	%f315, %f314, %f313;
	selp.f32 	%f316, %f315, %f313, %p56;
	setp.gt.u32 	%p57, %r51, 480;
	ld.shared.f32 	%f317, [_ZZN3cub18CUB_300001_SM_10006detail6reduce28DeviceReduceSingleTileKernelINS2_10policy_hubIfjN4cuda3std3__44plusIfEEE10Policy1000EN6thrust24THRUST_300001_SM_1000_NS6detail15normal_iteratorINSD_10device_ptrIfEEEEPfjS9_ffNS7_10__identityEEEvT0_T1_T2_T3_T4_T6_E12temp_storage+76];
	add.f32 	%f318, %f317, %f316;
	selp.f32 	%f383, %f318, %f316, %p57;
	bra.uni 	$L__BB1_50;
$L__BB1_28:
	mov.u32 	%r21, %tid.x;
	mul.wide.u32 	%rd11, %r21, 4;
	add.s64 	%rd12, %rd2, %rd11;
	ld.global.f32 	%f43, [%rd12];
	ld.global.f32 	%f44, [%rd12+2048];
	ld.global.f32 	%f45, [%rd12+4096];
	ld.global.f32 	%f46, [%rd12+6144];
	ld.global.f32 	%f47, [%rd12+8192];
	ld.global.f32 	%f48, [%rd12+10240];
	ld.global.f32 	%f49, [%rd12+12288];
	ld.global.f32 	%f50, [%rd12+14336];
	ld.global.f32 	%f51, [%rd12+16384];
	ld.global.f32 	%f52, [%rd12+18432];
	ld.global.f32 	%f53, [%rd12+20480];
	ld.global.f32 	%f54, [%rd12+22528];
	ld.global.f32 	%f55, [%rd12+24576];
	ld.global.f32 	%f56, [%rd12+26624];
	ld.global.f32 	%f57, [%rd12+28672];
	ld.global.f32 	%f58, [%rd12+30720];
	add.f32 	%f59, %f43, %f44;
	add.f32 	%f60, %f45, %f46;
	add.f32 	%f61, %f47, %f48;
	add.f32 	%f62, %f49, %f50;
	add.f32 	%f63, %f51, %f52;
	add.f32 	%f64, %f53, %f54;
	add.f32 	%f65, %f55, %f56;
	add.f32 	%f66, %f57, %f58;
	add.f32 	%f67, %f59, %f60;
	add.f32 	%f68, %f61, %f62;
	add.f32 	%f69, %f63, %f64;
	add.f32 	%f70, %f65, %f66;
	add.f32 	%f71, %f67, %f68;
	add.f32 	%f72, %f69, %f70;
	add.f32 	%f382, %f71, %f72;
	add.s32 	%r22, %r51, -8192;
	setp.lt.u32 	%p3, %r22, 8192;
	mov.b32 	%r202, 8192;
	@%p3 bra 	$L__BB1_32;
	mov.b32 	%r202, 8192;
$L__BB1_30:
	add.s32 	%r54, %r21, %r202;
	mul.wide.u32 	%rd13, %r54, 4;
	add.s64 	%rd14, %rd2, %rd13;
	ld.global.f32 	%f73, [%rd14];
	ld.global.f32 	%f74, [%rd14+2048];
	ld.global.f32 	%f75, [%rd14+4096];
	ld.global.f32 	%f76, [%rd14+6144];
	ld.global.f32 	%f77, [%rd14+8192];
	ld.global.f32 	%f78, [%rd14+10240];
	ld.global.f32 	%f79, [%rd14+12288];
	ld.global.f32 	%f80, [%rd14+14336];
	ld.global.f32 	%f81, [%rd14+16384];
	ld.global.f32 	%f82, [%rd14+18432];
	ld.global.f32 	%f83, [%rd14+20480];
	ld.global.f32 	%f84, [%rd14+22528];
	ld.global.f32 	%f85, [%rd14+24576];
	ld.global.f32 	%f86, [%rd14+26624];
	ld.global.f32 	%f87, [%rd14+28672];
	ld.global.f32 	%f88, [%rd14+30720];
	add.f32 	%f89, %f382, %f73;
	add.f32 	%f90, %f74, %f75;
	add.f32 	%f91, %f76, %f77;
	add.f32 	%f92, %f78, %f79;
	add.f32 	%f93, %f80, %f81;
	add.f32 	%f94, %f82, %f83;
	add.f32 	%f95, %f84, %f85;
	add.f32 	%f96, %f86, %f87;
	add.f32 	%f97, %f89, %f90;
	add.f32 	%f98, %f91, %f92;
	add.f32 	%f99, %f93, %f94;
	add.f32 	%f100, %f95, %f96;
	add.f32 	%f101, %f97, %f98;
	add.f32 	%f102, %f99, %f100;
	add.f32 	%f103, %f101, %f102;
	add.f32 	%f382, %f103, %f88;
	sub.s32 	%r55, %r51, %r202;
	setp.lt.u32 	%p4, %r55, 8192;
	@%p4 bra 	$L__BB1_46;
	add.s32 	%r202, %r202, 8192;
	setp.le.u32 	%p5, %r202, %r22;
	@%p5 bra 	$L__BB1_30;
$L__BB1_32:
	setp.le.u32 	%p6, %r51, %r202;
	sub.s32 	%r56, %r51, %r202;
	setp.ge.s32 	%p7, %r21, %r56;
	or.pred  	%p8, %p6, %p7;
	@%p8 bra 	$L__BB1_46;
	not.b32 	%r58, %r21;
	add.s32 	%r59, %r51, %r58;
	sub.s32 	%r60, %r59, %r202;
	shr.u32 	%r61, %r60, 9;
	add.s32 	%r26, %r61, 1;
	and.b32  	%r27, %r26, 15;
	setp.lt.u32 	%p9, %r60, 7680;
	mov.u32 	%r207, %r21;
	@%p9 bra 	$L__BB1_37;
	or.b32  	%r205, %r21, 4096;
	add.s32 	%r204, %r21, %r202;
	and.b32  	%r62, %r26, 16777200;
	neg.s32 	%r203, %r62;
$L__BB1_35:
	.pragma "nounroll";
	mul.wide.u32 	%rd15, %r204, 4;
	add.s64 	%rd16, %rd2, %rd15;
	ld.global.f32 	%f105, [%rd16];
	add.f32 	%f106, %f382, %f105;
	add.s32 	%r63, %r204, 512;
	mul.wide.u32 	%rd17, %r63, 4;
	add.s64 	%rd18, %rd2, %rd17;
	ld.global.f32 	%f107, [%rd18];
	add.f32 	%f108, %f106, %f107;
	add.s32 	%r64, %r204, 1024;
	mul.wide.u32 	%rd19, %r64, 4;
	add.s64 	%rd20, %rd2, %rd19;
	ld.global.f32 	%f109, [%rd20];
	add.f32 	%f110, %f108, %f109;
	add.s32 	%r65, %r204, 1536;
	mul.wide.u32 	%rd21, %r65, 4;
	add.s64 	%rd22, %rd2, %rd21;
	ld.global.f32 	%f111, [%rd22];
	add.f32 	%f112, %f110, %f111;
	add.s32 	%r66, %r204, 2048;
	mul.wide.u32 	%rd23, %r66, 4;
	add.s64 	%rd24, %rd2, %rd23;
	ld.global.f32 	%f113, [%rd24];
	add.f32 	%f114, %f112, %f113;
	add.s32 	%r67, %r204, 2560;
	mul.wide.u32 	%rd25, %r67, 4;
	add.s64 	%rd26, %rd2, %rd25;
	ld.global.f32 	%f115, [%rd26];
	add.f32 	%f116, %f114, %f115;
	add.s32 	%r68, %r204, 3072;
	mul.wide.u32 	%rd27, %r68, 4;
	add.s64 	%rd28, %rd2, %rd27;
	ld.global.f32 	%f117, [%rd28];
	add.f32 	%f118, %f116, %f117;
	add.s32 	%r69, %r204, 3584;
	mul.wide.u32 	%rd29, %r69, 4;
	add.s64 	%rd30, %rd2, %rd29;
	ld.global.f32 	%f119, [%rd30];
	add.f32 	%f120, %f118, %f119;
	add.s32 	%r70, %r204, 4096;
	mul.wide.u32 	%rd31, %r70, 4;
	add.s64 	%rd32, %rd2, %rd31;
	ld.global.f32 	%f121, [%rd32];
	add.f32 	%f122, %f120, %f121;
	add.s32 	%r71, %r204, 4608;
	mul.wide.u32 	%rd33, %r71, 4;
	add.s64 	%rd34, %rd2, %rd33;
	ld.global.f32 	%f123, [%rd34];
	add.f32 	%f124, %f122, %f123;
	add.s32 	%r72, %r204, 5120;
	mul.wide.u32 	%rd35, %r72, 4;
	add.s64 	%rd36, %rd2, %rd35;
	ld.global.f32 	%f125, [%rd36];
	add.f32 	%f126, %f124, %f125;
	add.s32 	%r73, %r204, 5632;
	mul.wide.u32 	%rd37, %r73, 4;
	add.s64 	%rd38, %rd2, %rd37;
	ld.global.f32 	%f127, [%rd38];
	add.f32 	%f128, %f126, %f127;
	add.s32 	%r74, %r204, 6144;
	mul.wide.u32 	%rd39, %r74, 4;
	add.s64 	%rd40, %rd2, %rd39;
	ld.global.f32 	%f129, [%rd40];
	add.f32 	%f130, %f128, %f129;
	add.s32 	%r75, %r204, 6656;
	mul.wide.u32 	%rd41, %r75, 4;
	add.s64 	%rd42, %rd2, %rd41;
	ld.global.f32 	%f131, [%rd42];
	add.f32 	%f132, %f130, %f131;
	add.s32 	%r76, %r204, 7168;
	mul.wide.u32 	%rd43, %r76, 4;
	add.s64 	%rd44, %rd2, %rd43;
	ld.global.f32 	%f133, [%rd44];
	add.f32 	%f134, %f132, %f133;
	add.s32 	%r77, %r204, 7680;
	mul.wide.u32 	%rd45, %r77, 4;
	add.s64 	%rd46, %rd2, %rd45;
	ld.global.f32 	%f135, [%rd46];
	add.f32 	%f382, %f134, %f135;
	add.s32 	%r205, %r205, 8192;
	add.s32 	%r204, %r204, 8192;
	add.s32 	%r203, %r203, 16;
	setp.ne.s32 	%p10, %r203, 0;
	@%p10 bra 	$L__BB1_35;
	add.s32 	%r207, %r205, -4096;
$L__BB1_37:
	setp.eq.s32 	%p11, %r27, 0;
	@%p11 bra 	$L__BB1_46;
	and.b32  	%r39, %r26, 7;
	setp.lt.u32 	%p12, %r27, 8;
	@%p12 bra 	$L__BB1_40;
	add.s32 	%r78, %r207, %r202;
	mul.wide.u32 	%rd47, %r78, 4;
	add.s64 	%rd48, %rd2, %rd47;
	ld.global.f32 	%f137, [%rd48];
	add.f32 	%f138, %f382, %f137;
	add.s32 	%r79, %r78, 512;
	mul.wide.u32 	%rd49, %r79, 4;
	add.s64 	%rd50, %rd2, %rd49;
	ld.global.f32 	%f139, [%rd50];
	add.f32 	%f140, %f138, %f139;
	add.s32 	%r80, %r78, 1024;
	mul.wide.u32 	%rd51, %r80, 4;
	add.s64 	%rd52, %rd2, %rd51;
	ld.global.f32 	%f141, [%rd52];
	add.f32 	%f142, %f140, %f141;
	add.s32 	%r81, %r78, 1536;
	mul.wide.u32 	%rd53, %r81, 4;
	add.s64 	%rd54, %rd2, %rd53;
	ld.global.f32 	%f143, [%rd54];
	add.f32 	%f144, %f142, %f143;
	add.s32 	%r82, %r78, 2048;
	mul.wide.u32 	%rd55, %r82, 4;
	add.s64 	%rd56, %rd2, %rd55;
	ld.global.f32 	%f145, [%rd56];
	add.f32 	%f146, %f144, %f145;
	add.s32 	%r83, %r78, 2560;
	mul.wide.u32 	%rd57, %r83, 4;
	add.s64 	%rd58, %rd2, %rd57;
	ld.global.f32 	%f147, [%rd58];
	add.f32 	%f148, %f146, %f147;
	add.s32 	%r84, %r78, 3072;
	mul.wide.u32 	%rd59, %r84, 4;
	add.s64 	%rd60, %rd2, %rd59;
	ld.global.f32 	%f149, [%rd60];
	add.f32 	%f150, %f148, %f149;
	add.s32 	%r85, %r78, 3584;
	mul.wide.u32 	%rd61, %r85, 4;
	add.s64 	%rd62, %rd2, %rd61;
	ld.global.f32 	%f151, [%rd62];
	add.f32 	%f382, %f150, %f151;
	add.s32 	%r207, %r207, 4096;
$L__BB1_40:
	setp.eq.s32 	%p13, %r39, 0;
	@%p13 bra 	$L__BB1_46;
	and.b32  	%r42, %r26, 3;
	setp.lt.u32 	%p14, %r39, 4;
	@%p14 bra 	$L__BB1_43;
	add.s32 	%r86, %r207, %r202;
	mul.wide.u32 	%rd63, %r86, 4;
	add.s64 	%rd64, %rd2, %rd63;
	ld.global.f32 	%f153, [%rd64];
	add.f32 	%f154, %f382, %f153;
	add.s32 	%r87, %r86, 512;
	mul.wide.u32 	%rd65, %r87, 4;
	add.s64 	%rd66, %rd2, %rd65;
	ld.global.f32 	%f155, [%rd66];
	add.f32 	%f156, %f154, %f155;
	add.s32 	%r88, %r86, 1024;
	mul.wide.u32 	%rd67, %r88, 4;
	add.s64 	%rd68, %rd2, %rd67;
	ld.global.f32 	%f157, [%rd68];
	add.f32 	%f158, %f156, %f157;
	add.s32 	%r89, %r86, 1536;
	mul.wide.u32 	%rd69, %r89, 4;
	add.s64 	%rd70, %rd2, %rd69;
	ld.global.f32 	%f159, [%rd70];
	add.f32 	%f382, %f158, %f159;
	add.s32 	%r207, %r207, 2048;
$L__BB1_43:
	setp.eq.s32 	%p15, %r42, 0;
	@%p15 bra 	$L__BB1_46;
	add.s32 	%r210, %r207, %r202;
	neg.s32 	%r209, %r42;
$L__BB1_45:
	.pragma "nounroll";
	mul.wide.u32 	%rd71, %r210, 4;
	add.s64 	%rd72, %rd2, %rd71;
	ld.global.f32 	%f160, [%rd72];
	add.f32 	%f382, %f382, %f160;
	add.s32 	%r210, %r210, 512;
	add.s32 	%r209, %r209, 1;
	setp.ne.s32 	%p16, %r209, 0;
	@%p16 bra 	$L__BB1_45;
$L__BB1_46:
	// begin inline asm
	mov.u32 %r90, %laneid;
	// end inline asm
	mov.b32 	%r92, %f382;
	mov.b32 	%r93, 1;
	mov.b32 	%r114, 31;
	mov.b32 	%r115, -1;
	// begin inline asm
	shfl.sync.down.b32 %r91, %r92, %r93, %r114, %r115;
	// end inline asm
	setp.gt.s32 	%p17, %r90, 30;
	mov.b32 	%f161, %r91;
	add.f32 	%f162, %f382, %f161;
	selp.f32 	%f163, %f382, %f162, %p17;
	mov.b32 	%r97, %f163;
	mov.b32 	%r98, 2;
	// begin inline asm
	shfl.sync.down.b32 %r96, %r97, %r98, %r114, %r115;
	// end inline asm
	setp.gt.s32 	%p18, %r90, 29;
	mov.b32 	%f164, %r96;
	add.f32 	%f165, %f163, %f164;
	selp.f32 	%f166, %f163, %f165, %p18;
	mov.b32 	%r102, %f166;
	mov.b32 	%r103, 4;
	// begin inline asm
	shfl.sync.down.b32 %r101, %r102, %r103, %r114, %r115;
	// end inline asm
	setp.gt.s32 	%p19, %r90, 27;
	mov.b32 	%f167, %r101;
	add.f32 	%f168, %f166, %f167;
	selp.f32 	%f169, %f166, %f168, %p19;
	mov.b32 	%r107, %f169;
	mov.b32 	%r108, 8;
	// begin inline asm
	shfl.sync.down.b32 %r106, %r107, %r108, %r114, %r115;
	// end inline asm
	setp.gt.s32 	%p20, %r90, 23;
	mov.b32 	%f170, %r106;
	add.f32 	%f171, %f169, %f170;
	selp.f32 	%f172, %f169, %f171, %p20;
	mov.b32 	%r112, %f172;
	mov.b32 	%r113, 16;
	// begin inline asm
	shfl.sync.down.b32 %r111, %r112, %r113, %r114, %r115;
	// end inline asm
	setp.gt.s32 	%p21, %r90, 15;
	mov.b32 	%f173, %r111;
	add.f32 	%f38, %f172, %f173;
	selp.f32 	%f383, %f172, %f38, %p21;
	setp.ne.s32 	%p22, %r90, 0;
	@%p22 bra 	$L__BB1_48;
	shr.u32 	%r116, %r21, 3;
	and.b32  	%r117, %r116, 124;
	mov.u32 	%r118, _ZZN3cub18CUB_300001_SM_10006detail6reduce28DeviceReduceSingleTileKernelINS2_10policy_hubIfjN4cuda3std3__44plusIfEEE10Policy1000EN6thrust24THRUST_300001_SM_1000_NS6detail15normal_iteratorINSD_10device_ptrIfEEEEPfjS9_ffNS7_10__identityEEEvT0_T1_T2_T3_T4_T6_E12temp_storage;
	add.s32 	%r119, %r118, %r117;
	st.shared.f32 	[%r119+16], %f38;
$L__BB1_48:
	bar.sync 	0;
	setp.ne.s32 	%p23, %r21, 0;
	@%p23 bra 	$L__BB1_50;
	ld.shared.f32 	%f174, [_ZZN3cub18CUB_300001_SM_10006detail6reduce28DeviceReduceSingleTileKernelINS2_10policy_hubIfjN4cuda3std3__44plusIfEEE10Policy1000EN6thrust24THRUST_300001_SM_1000_NS6detail15normal_iteratorINSD_10device_ptrIfEEEEPfjS9_ffNS7_10__identityEEEvT0_T1_T2_T3_T4_T6_E12temp_storage+20];
	add.f32 	%f175, %f383, %f174;
	ld.shared.f32 	%f176, [_ZZN3cub18CUB_300001_SM_10006detail6reduce28DeviceReduceSingleTileKernelINS2_10policy_hubIfjN4cuda3std3__44plusIfEEE10Policy1000EN6thrust24THRUST_300001_SM_1000_NS6detail15normal_iteratorINSD_10device_ptrIfEEEEPfjS9_ffNS7_10__identityEEEvT0_T1_T2_T3_T4_T6_E12temp_storage+24];
	add.f32 	%f177, %f175, %f176;
	ld.shared.f32 	%f178, [_ZZN3cub18CUB_300001_SM_10006detail6reduce28DeviceReduceSingleTileKernelINS2_10policy_hubIfjN4cuda3std3__44plusIfEEE10Policy1000EN6thrust24THRUST_300001_SM_1000_NS6detail15normal_iteratorINSD_10device_ptrIfEEEEPfjS9_ffNS7_10__identityEEEvT0_T1_T2_T3_T4_T6_E12temp_storage+28];
	add.f32 	%f179, %f177, %f178;
	ld.shared.f32 	%f180, [_ZZN3cub18CUB_300001_SM_10006detail6reduce28DeviceReduceSingleTileKernelINS2_10policy_hubIfjN4cuda3std3__44plusIfEEE10Policy1000EN6thrust24THRUST_300001_SM_1000_NS6detail15normal_iteratorINSD_10device_ptrIfEEEEPfjS9_ffNS7_10__identityEEEvT0_T1_T2_T3_T4_T6_E12temp_storage+32];
	add.f32 	%f181, %f179, %f180;
	ld.shared.f32 	%f182, [_ZZN3cub18CUB_300001_SM_10006detail6reduce28DeviceReduceSingleTileKernelINS2_10policy_hubIfjN4cuda3std3__44plusIfEEE10Policy1000EN6thrust24THRUST_300001_SM_1000_NS6detail15normal_iteratorINSD_10device_ptrIfEEEEPfjS9_ffNS7_10__identityEEEvT0_T1_T2_T3_T4_T6_E12temp_storage+36];
	add.f32 	%f183, %f181, %f182;
	ld.shared.f32 	%f184, [_ZZN3cub18CUB_300001_SM_10006detail6reduce28DeviceReduceSingleTileKernelINS2_10policy_hubIfjN4cuda3std3__44plusIfEEE10Policy1000EN6thrust24THRUST_300001_SM_1000_NS6detail15normal_iteratorINSD_10device_ptrIfEEEEPfjS9_ffNS7_10__identityEEEvT0_T1_T2_T3_T4_T6_E12temp_storage+40];
	add.f32 	%f185, %f183, %f184;
	ld.shared.f32 	%f186, [_ZZN3cub18CUB_300001_SM_10006detail6reduce28DeviceReduceSingleTileKernelINS2_10policy_hubIfjN4cuda3std3__44plusIfEEE10Policy1000EN6thrust24THRUST_300001_SM_1000_NS6detail15normal_iteratorINSD_10device_ptrIfEEEEPfjS9_ffNS7_10__identityEEEvT0_T1_T2_T3_T4_T6_E12temp_storage+44];
	add.f32 	%f187, %f185, %f186;
	ld.shared.f32 	%f188, [_ZZN3cub18CUB_300001_SM_10006detail6reduce28DeviceReduceSingleTileKernelINS2_10policy_hubIfjN4cuda3std3__44plusIfEEE10Policy1000EN6thrust24THRUST_300001_SM_1000_NS6detail15normal_iteratorINSD_10device_ptrIfEEEEPfjS9_ffNS7_10__identityEEEvT0_T1_T2_T3_T4_T6_E12temp_storage+48];
	add.f32 	%f189, %f187, %f188;
	ld.shared.f32 	%f190, [_ZZN3cub18CUB_300001_SM_10006detail6reduce28DeviceReduceSingleTileKernelINS2_10policy_hubIfjN4cuda3std3__44plusIfEEE10Policy1000EN6thrust24THRUST_300001_SM_1000_NS6detail15normal_iteratorINSD_10device_ptrIfEEEEPfjS9_ffNS7_10__identityEEEvT0_T1_T2_T3_T4_T6_E12temp_storage+52];
	add.f32 	%f191, %f189, %f190;
	ld.shared.f32 	%f192, [_ZZN3cub18CUB_300001_SM_10006detail6reduce28DeviceReduceSingleTileKernelINS2_10policy_hubIfjN4cuda3std3__44plusIfEEE10Policy1000EN6thrust24THRUST_300001_SM_1000_NS6detail15normal_iteratorINSD_10device_ptrIfEEEEPfjS9_ffNS7_10__identityEEEvT0_T1_T2_T3_T4_T6_E12temp_storage+56];
	add.f32 	%f193, %f191, %f192;
	ld.shared.f32 	%f194, [_ZZN3cub18CUB_300001_SM_10006detail6reduce28DeviceReduceSingleTileKernelINS2_10policy_hubIfjN4cuda3std3__44plusIfEEE10Policy1000EN6thrust24THRUST_300001_SM_1000_NS6detail15normal_iteratorINSD_10device_ptrIfEEEEPfjS9_ffNS7_10__identityEEEvT0_T1_T2_T3_T4_T6_E12temp_storage+60];
	add.f32 	%f195, %f193, %f194;
	ld.shared.f32 	%f196, [_ZZN3cub18CUB_300001_SM_10006detail6reduce28DeviceReduceSingleTileKernelINS2_10policy_hubIfjN4cuda3std3__44plusIfEEE10Policy1000EN6thrust24THRUST_300001_SM_1000_NS6detail15normal_iteratorINSD_10device_ptrIfEEEEPfjS9_ffNS7_10__identityEEEvT0_T1_T2_T3_T4_T6_E12temp_storage+64];
	add.f32 	%f197, %f195, %f196;
	ld.shared.f32 	%f198, [_ZZN3cub18CUB_300001_SM_10006detail6reduce28DeviceReduceSingleTileKernelINS2_10policy_hubIfjN4cuda3std3__44plusIfEEE10Policy1000EN6thrust24THRUST_300001_SM_1000_NS6detail15normal_iteratorINSD_10device_ptrIfEEEEPfjS9_ffNS7_10__identityEEEvT0_T1_T2_T3_T4_T6_E12temp_storage+68];
	add.f32 	%f199, %f197, %f198;
	ld.shared.f32 	%f200, [_ZZN3cub18CUB_300001_SM_10006detail6reduce28DeviceReduceSingleTileKernelINS2_10policy_hubIfjN4cuda3std3__44plusIfEEE10Policy1000EN6thrust24THRUST_300001_SM_1000_NS6detail15normal_iteratorINSD_10device_ptrIfEEEEPfjS9_ffNS7_10__identityEEEvT0_T1_T2_T3_T4_T6_E12temp_storage+72];
	add.f32 	%f201, %f199, %f200;
	ld.shared.f32 	%f202, [_ZZN3cub18CUB_300001_SM_10006detail6reduce28DeviceReduceSingleTileKernelINS2_10policy_hubIfjN4cuda3std3__44plusIfEEE10Policy1000EN6thrust24THRUST_300001_SM_1000_NS6detail15normal_iteratorINSD_10device_ptrIfEEEEPfjS9_ffNS7_10__identityEEEvT0_T1_T2_T3_T4_T6_E12temp_storage+76];
	add.f32 	%f383, %f201, %f202;
$L__BB1_50:
	mov.u32 	%r192, %tid.x;
	setp.ne.s32 	%p65, %r192, 0;
	@%p65 bra 	$L__BB1_52;
	add.f32 	%f361, %f42, %f383;
	st.global.f32 	[%rd1], %f361;
$L__BB1_52:
	ret;

}
	// .globl	_ZN3cub18CUB_300001_SM_10006detail6reduce18DeviceReduceKernelINS2_10policy_hubIfjN4cuda3std3__44plusIfEEE10Policy1000EN6thrust24THRUST_300001_SM_1000_NS6detail15normal_iteratorINSD_10device_ptrIfEEEEjS9_fNS7_10__identityEEEvT0_PT3_T1_NS0_13GridEvenShareISN_EET2_T4_
.visible .entry _ZN3cub18CUB_300001_SM_10006detail6reduce18DeviceReduceKernelINS2_10policy_hubIfjN4cuda3std3__44plusIfEEE10Policy1000EN6thrust24THRUST_300001_SM_1000_NS6detail15normal_iteratorINSD_10device_ptrIfEEEEjS9_fNS7_10__identityEEEvT0_PT3_T1_NS0_13GridEvenShareISN_EET2_T4_(
	.param .align 8 .b8 _ZN3cub18CUB_300001_SM_10006detail6reduce18DeviceReduceKernelINS2_10policy_hubIfjN4cuda3std3__44plusIfEEE10Policy1000EN6thrust24THRUST_300001_SM_1000_NS6detail15normal_iteratorINSD_10device_ptrIfEEEEjS9_fNS7_10__identityEEEvT0_PT3_T1_NS0_13GridEvenShareISN_EET2_T4__param_0[8],
	.param .u64 .ptr .align 1 _ZN3cub18CUB_300001_SM_10006detail6reduce18DeviceReduceKernelINS2_10policy_hubIfjN4cuda3std3__44plusIfEEE10Policy1000EN6thrust24THRUST_300001_SM_1000_NS6detail15normal_iteratorINSD_10device_ptrIfEEEEjS9_fNS7_10__identityEEEvT0_PT3_T1_NS0_13GridEvenShareISN_EET2_T4__param_1,
	.param .u32 _ZN3cub18CUB_300001_SM_10006detail6reduce18DeviceReduceKernelINS2_10policy_hubIfjN4cuda3std3__44plusIfEEE10Policy1000EN6thrust24THRUST_300001_SM_1000_NS6detail15normal_iteratorINSD_10device_ptrIfEEEEjS9_fNS7_10__identityEEEvT0_PT3_T1_NS0_13GridEvenShareISN_EET2_T4__param_2,
	.param .align 4 .b8 _ZN3cub18CUB_300001_SM_10006detail6reduce18DeviceReduceKernelINS2_10policy_hubIfjN4cuda3std3__44plusIfEEE10Policy1000EN6thrust24THRUST_300001_SM_1000_NS6detail15normal_iteratorINSD_10device_ptrIfEEEEjS9_fNS7_10__identityEEEvT0_PT3_T1_NS0_13GridEvenShareISN_EET2_T4__param_3[40],
	.param .align 1 .b8 _ZN3cub18CUB_300001_SM_10006detail6reduce18DeviceReduceKernelINS2_10policy_hubIfjN4cuda3std3__44plusIfEEE10Policy1000EN6thrust24THRUST_300001_SM_1000_NS6detail15normal_iteratorINSD_10device_ptrIfEEEEjS9_fNS7_10__identityEEEvT0_PT3_T1_NS0_13GridEvenShareISN_EET2_T4__param_4[1],
	.param .align 1 .b8 _ZN3cub18CUB_300001_SM_10006detail6reduce18DeviceReduceKernelINS2_10policy_hubIfjN4cuda3std3__44plusIfEEE10Policy1000EN6thrust24THRUST_300001_SM_1000_NS6detail15normal_iteratorINSD_10device_ptrIfEEEEjS9_fNS7_10__identityEEEvT0_PT3_T1_NS0_13GridEvenShareISN_EET2_T4__param_5[1]
)
.maxntid 512
{
	.reg .pred 	%p<65>;
	.reg .b16 	%rs<4>;
	.reg .b32 	%r<279>;
	.reg .b32 	%f<380>;
	.reg .b64 	%rd<130>;
	// demoted variable
	.shared .align 4 .b8 _ZZN3cub18CUB_300001_SM_10006detail6reduce18DeviceReduceKernelINS2_10policy_hubIfjN4cuda3std3__44plusIfEEE10Policy1000EN6thrust24THRUST_300001_SM_1000_NS6detail15normal_iteratorINSD_10device_ptrIfEEEEjS9_fNS7_10__identityEEEvT0_PT3_T1_NS0_13GridEvenShareISN_EET2_T4_E12temp_storage[84];
	ld.param.u32 	%r1, [_ZN3cub18CUB_300001_SM_10006detail6reduce18DeviceReduceKernelINS2_10policy_hubIfjN4cuda3std3__44plusIfEEE10Policy1000EN6thrust24THRUST_300001_SM_1000_NS6detail15normal_iteratorINSD_10device_ptrIfEEEEjS9_fNS7_10__identityEEEvT0_PT3_T1_NS0_13GridEvenShareISN_EET2_T4__param_3+20];
	ld.param.u32 	%r2, [_ZN3cub18CUB_300001_SM_10006detail6reduce18DeviceReduceKernelINS2_10policy_hubIfjN4cuda3std3__44plusIfEEE10Policy1000EN6thrust24THRUST_300001_SM_1000_NS6detail15normal_iteratorINSD_10device_ptrIfEEEEjS9_fNS7_10__identityEEEvT0_PT3_T1_NS0_13GridEvenShareISN_EET2_T4__param_3+24];
	ld.param.u64 	%rd3, [_ZN3cub18CUB_300001_SM_10006detail6reduce18DeviceReduceKernelINS2_10policy_hubIfjN4cuda3std3__44plusIfEEE10Policy1000EN6thrust24THRUST_300001_SM_1000_NS6detail15normal_iteratorINSD_10device_ptrIfEEEEjS9_fNS7_10__identityEEEvT0_PT3_T1_NS0_13GridEvenShareISN_EET2_T4__param_0];
	cvta.to.global.u64 	%rd1, %rd3;
	mov.u32 	%r3, %ctaid.x;
	shl.b32 	%r4, %r2, 13;
	shl.b32 	%r270, %r3, 13;
	sub.s32 	%r6, %r1, %r270;
	setp.gt.u32 	%p1, %r6, 8191;
	@%p1 bra 	$L__BB2_26;
	mov.u32 	%r7, %tid.x;
	setp.ge.u32 	%p23, %r7, %r6;
	mov.f32 	%f368, 0f00000000;
	mov.u32 	%r261, %r7;
	@%p23 bra 	$L__BB2_3;
	add.s32 	%r155, %r270, %r7;
	mul.wide.u32 	%rd66, %r155, 4;
	add.s64 	%rd67, %rd1, %rd66;
	ld.global.f32 	%f368, [%rd67];
	add.s32 	%r261, %r7, 512;
$L__BB2_3:
	setp.ge.u32 	%p24, %r261, %r6;
	@%p24 bra 	$L__BB2_17;
	not.b32 	%r156, %r261;
	add.s32 	%r157, %r1, %r156;
	sub.s32 	%r158, %r157, %r270;
	shr.u32 	%r159, %r158, 9;
	add.s32 	%r10, %r159, 1;
	and.b32  	%r11, %r10, 15;
	setp.lt.u32 	%p25, %r158, 7680;
	@%p25 bra 	$L__BB2_8;
	or.b32  	%r260, %r261, 4096;
	add.s32 	%r259, %r261, %r270;
	and.b32  	%r160, %r10, 16777200;
	neg.s32 	%r258, %r160;
$L__BB2_6:
	.pragma "nounroll";
	mul.wide.u32 	%rd68, %r259, 4;
	add.s64 	%rd69, %rd1, %rd68;
	ld.global.f32 	%f203, [%rd69];
	add.f32 	%f204, %f368, %f203;
	add.s32 	%r161, %r259, 512;
	mul.wide.u32 	%rd70, %r161, 4;
	add.s64 	%rd71, %rd1, %rd70;
	ld.global.f32 	%f205, [%rd71];
	add.f32 	%f206, %f204, %f205;
	add.s32 	%r162, %r259, 1024;
	mul.wide.u32 	%rd72, %r162, 4;
	add.s64 	%rd73, %rd1, %rd72;
	ld.global.f32 	%f207, [%rd73];
	add.f32 	%f208, %f206, %f207;
	add.s32 	%r163, %r259, 1536;
	mul.wide.u32 	%rd74, %r163, 4;
	add.s64 	%rd75, %rd1, %rd74;
	ld.global.f32 	%f209, [%rd75];
	add.f32 	%f210, %f208, %f209;
	add.s32 	%r164, %r259, 2048;
	mul.wide.u32 	%rd76, %r164, 4;
	add.s64 	%rd77, %rd1, %rd76;
	ld.global.f32 	%f211, [%rd77];
	add.f32 	%f212, %f210, %f211;
	add.s32 	%r165, %r259, 2560;
	mul.wide.u32 	%rd78, %r165, 4;
	add.s64 	%rd79, %rd1, %rd78;
	ld.global.f32 	%f213, [%rd79];
	add.f32 	%f214, %f212, %f213;
	add.s32 	%r166, %r259, 3072;
	mul.wide.u32 	%rd80, %r166, 4;
	add.s64 	%rd81, %rd1, %rd80;
	ld.global.f32 	%f215, [%rd81];
	add.f32 	%f216, %f214, %f215;
	add.s32 	%r167, %r259, 3584;
	mul.wide.u32 	%rd82, %r167, 4;
	add.s64 	%rd83, %rd1, %rd82;
	ld.global.f32 	%f217, [%rd83];
	add.f32 	%f218, %f216, %f217;
	add.s32 	%r168, %r259, 4096;
	mul.wide.u32 	%rd84, %r168, 4;
	add.s64 	%rd85, %rd1, %rd84;
	ld.global.f32 	%f219, [%rd85];
	add.f32 	%f220, %f218, %f219;
	add.s32 	%r169, %r259, 4608;
	mul.wide.u32 	%rd86, %r169, 4;
	add.s64 	%rd87, %rd1, %rd86;
	ld.global.f32 	%f221, [%rd87];
	add.f32 	%f222, %f220, %f221;
	add.s32 	%r170, %r259, 5120;
	mul.wide.u32 	%rd88, %r170, 4;
	add.s64 	%rd89, %rd1, %rd88;
	ld.global.f32 	%f223, [%rd89];
	add.f32 	%f224, %f222, %f223;
	add.s32 	%r171, %r259, 5632;
	mul.wide.u32 	%rd90, %r171, 4;
	add.s64 	%rd91, %rd1, %rd90;
	ld.global.f32 	%f225, [%rd91];
	add.f32 	%f226, %f224, %f225;
	add.s32 	%r172, %r259, 6144;
	mul.wide.u32 	%rd92, %r172, 4;
	add.s64 	%rd93, %rd1, %rd92;
	ld.global.f32 	%f227, [%rd93];
	add.f32 	%f228, %f226, %f227;
	add.s32 	%r173, %r259, 6656;
	mul.wide.u32 	%rd94, %r173, 4;
	add.s64 	%rd95, %rd1, %rd94;
	ld.global.f32 	%f229, [%rd95];
	add.f32 	%f230, %f228, %f229;
	add.s32 	%r174, %r259, 7168;
	mul.wide.u32 	%rd96, %r174, 4;
	add.s64 	%rd97, %rd1, %rd96;
	ld.global.f32 	%f231, [%rd97];
	add.f32 	%f232, %f230, %f231;
	add.s32 	%r175, %r259, 7680;
	mul.wide.u32 	%rd98, %r175, 4;
	add.s64 	%rd99, %rd1, %rd98;
	ld.global.f32 	%f233, [%rd99];
	add.f32 	%f368, %f232, %f233;
	add.s32 	%r260, %r260, 8192;
	add.s32 	%r259, %r259, 8192;
	add.s32 	%r258, %r258, 16;
	setp.ne.s32 	%p26, %r258, 0;
	@%p26 bra 	$L__BB2_6;
	add.s32 	%r261, %r260, -4096;
$L__BB2_8:
	setp.eq.s32 	%p27, %r11, 0;
	@%p27 bra 	$L__BB2_17;
	and.b32  	%r23, %r10, 7;
	setp.lt.u32 	%p28, %r11, 8;
	@%p28 bra 	$L__BB2_11;
	add.s32 	%r176, %r270, %r261;
	mul.wide.u32 	%rd100, %r176, 4;
	add.s64 	%rd101, %rd1, %rd100;
	ld.global.f32 	%f235, [%rd101];
	add.f32 	%f236, %f368, %f235;
	add.s32 	%r177, %r176, 512;
	mul.wide.u32 	%rd102, %r177, 4;
	add.s64 	%rd103, %rd1, %rd102;
	ld.global.f32 	%f237, [%rd103];
	add.f32 	%f238, %f236, %f237;
	add.s32 	%r178, %r176, 1024;
	mul.wide.u32 	%rd104, %r178, 4;
	add.s64 	%rd105, %rd1, %rd104;
	ld.global.f32 	%f239, [%rd105];
	add.f32 	%f240, %f238, %f239;
	add.s32 	%r179, %r176, 1536;
	mul.wide.u32 	%rd106, %r179, 4;
	add.s64 	%rd107, %rd1, %rd106;
	ld.global.f32 	%f241, [%rd107];
	add.f32 	%f242, %f240, %f241;
	add.s32 	%r180, %r176, 2048;
	mul.wide.u32 	%rd108, %r180, 4;
	add.s64 	%rd109, %rd1, %rd108;
	ld.global.f32 	%f243, [%rd109];
	add.f32 	%f244, %f242, %f243;
	add.s32 	%r181, %r176, 2560;
	mul.wide.u32 	%rd110, %r181, 4;
	add.s64 	%rd111, %rd1, %rd110;
	ld.global.f32 	%f245, [%rd111];
	add.f32 	%f246, %f244, %f245;
	add.s32 	%r182, %r176, 3072;
	mul.wide.u32 	%rd112, %r182, 4;
	add.s64 	%rd113, %rd1, %rd112;
	ld.global.f32 	%f247, [%rd113];
	add.f32 	%f248, %f246, %f247;
	add.s32 	%r183, %r176, 3584;
	mul.wide.u32 	%rd114, %r183, 4;
	add.s64 	%rd115, %rd1, %rd114;
	ld.global.f32 	%f249, [%rd115];
	add.f32 	%f368, %f248, %f249;
	add.s32 	%r261, %r261, 4096;
$L__BB2_11:
	setp.eq.s32 	%p29, %r23, 0;
	@%p29 bra 	$L__BB2_17;
	and.b32  	%r26, %r10, 3;
	setp.lt.u32 	%p30, %r23, 4;
	@%p30 bra 	$L__BB2_14;
	add.s32 	%r184, %r270, %r261;
	mul.wide.u32 	%rd116, %r184, 4;
	add.s64 	%rd117, %rd1, %rd116;
	ld.global.f32 	%f251, [%rd117];
	add.f32 	%f252, %f368, %f251;
	add.s32 	%r185, %r184, 512;
	mul.wide.u32 	%rd118, %r185, 4;
	add.s64 	%rd119, %rd1, %rd118;
	ld.global.f32 	%f253, [%rd119];
	add.f32 	%f254, %f252, %f253;
	add.s32 	%r186, %r184, 1024;
	mul.wide.u32 	%rd120, %r186, 4;
	add.s64 	%rd121, %rd1, %rd120;
	ld.global.f32 	%f255, [%rd121];
	add.f32 	%f256, %f254, %f255;
	add.s32 	%r187, %r184, 1536;
	mul.wide.u32 	%rd122, %r187, 4;
	add.s64 	%rd123, %rd1, %rd122;
	ld.global.f32 	%f257, [%rd123];
	add.f32 	%f368, %f256, %f257;
	add.s32 	%r261, %r261, 2048;
$L__BB2_14:
	setp.eq.s32 	%p31, %r26, 0;
	@%p31 bra 	$L__BB2_17;
	add.s32 	%r265, %r261, %r270;
	neg.s32 	%r264, %r26;
$L__BB2_16:
	.pragma "nounroll";
	mul.wide.u32 	%rd124, %r265, 4;
	add.s64 	%rd125, %rd1, %rd124;
	ld.global.f32 	%f258, [%rd125];
	add.f32 	%f368, %f368, %f258;
	add.s32 	%r265, %r265, 512;
	add.s32 	%r264, %r264, 1;
	setp.ne.s32 	%p32, %r264, 0;
	@%p32 bra 	$L__BB2_16;
$L__BB2_17:
	setp.lt.u32 	%p33, %r6, 512;
	@%p33 bra 	$L__BB2_22;
	// begin inline asm
	mov.u32 %r226, %laneid;
	// end inline asm
	mov.b32 	%r228, %f368;
	mov.b32 	%r229, 1;
	mov.b32 	%r250, 31;
	mov.b32 	%r251, -1;
	// begin inline asm
	shfl.sync.down.b32 %r227, %r228, %r229, %r250, %r251;
	// end inline asm
	setp.gt.s32 	%p57, %r226, 30;
	mov.b32 	%f317, %r227;
	add.f32 	%f318, %f368, %f317;
	selp.f32 	%f319, %f368, %f318, %p57;
	mov.b32 	%r233, %f319;
	mov.b32 	%r234, 2;
	// begin inline asm
	shfl.sync.down.b32 %r232, %r233, %r234, %r250, %r251;
	// end inline asm
	setp.gt.s32 	%p58, %r226, 29;
	mov.b32 	%f320, %r232;
	add.f32 	%f321, %f319, %f320;
	selp.f32 	%f322, %f319, %f321, %p58;
	mov.b32 	%r238, %f322;
	mov.b32 	%r239, 4;
	// begin inline asm
	shfl.sync.down.b32 %r237, %r238, %r239, %r250, %r251;
	// end inline asm
	setp.gt.s32 	%p59, %r226, 27;
	mov.b32 	%f323, %r237;
	add.f32 	%f324, %f322, %f323;
	selp.f32 	%f325, %f322, %f324, %p59;
	mov.b32 	%r243, %f325;
	mov.b32 	%r244, 8;
	// begin inline asm
	shfl.sync.down.b32 %r242, %r243, %r244, %r250, %r251;
	// end inline asm
	setp.gt.s32 	%p60, %r226, 23;
	mov.b32 	%f326, %r242;
	add.f32 	%f327, %f325, %f326;
	selp.f32 	%f328, %f325, %f327, %p60;
	mov.b32 	%r248, %f328;
	mov.b32 	%r249, 16;
	// begin inline asm
	shfl.sync.down.b32 %r247, %r248, %r249, %r250, %r251;
	// end inline asm
	setp.gt.s32 	%p61, %r226, 15;
	mov.b32 	%f329, %r247;
	add.f32 	%f16, %f328, %f329;
	selp.f32 	%f379, %f328, %f16, %p61;
	setp.ne.s32 	%p62, %r226, 0;
	@%p62 bra 	$L__BB2_20;
	shr.u32 	%r252, %r7, 3;
	and.b32  	%r253, %r252, 124;
	mov.u32 	%r254, _ZZN3cub18CUB_300001_SM_10006detail6reduce18DeviceReduceKernelINS2_10policy_hubIfjN4cuda3std3__44plusIfEEE10Policy1000EN6thrust24THRUST_300001_SM_1000_NS6detail15normal_iteratorINSD_10device_ptrIfEEEEjS9_fNS7_10__identityEEEvT0_PT3_T1_NS0_13GridEvenShareISN_EET2_T4_E12temp_storage;
	add.s32 	%r255, %r254, %r253;
	st.shared.f32 	[%r255+16], %f16;
$L__BB2_20:
	bar.sync 	0;
	setp.ne.s32 	%p63, %r7, 0;
	@%p63 bra 	$L__BB2_48;
	ld.shared.f32 	%f330, [_ZZN3cub18CUB_300001_SM_10006detail6reduce18DeviceReduceKernelINS2_10policy_hubIfjN4cuda3std3__44plusIfEEE10Policy1000EN6thrust24THRUST_300001_SM_1000_NS6detail15normal_iteratorINSD_10device_ptrIfEEEEjS9_fNS7_10__identityEEEvT0_PT3_T1_NS0_13GridEvenShareISN_EET2_T4_E12temp_storage+20];
	add.f32 	%f331, %f379, %f330;
	ld.shared.f32 	%f332, [_ZZN3cub18CUB_300001_SM_10006detail6reduce18DeviceReduceKernelINS2_10policy_hubIfjN4cuda3std3__44plusIfEEE10Policy1000EN6thrust24THRUST_300001_SM_1000_NS6detail15normal_iteratorINSD_10device_ptrIfEEEEjS9_fNS7_10__identityEEEvT0_PT3_T1_NS0_13GridEvenShareISN_EET2_T4_E12temp_storage+24];
	add.f32 	%f333, %f331, %f332;
	ld.shared.f32 	%f334, [_ZZN3cub18CUB_300001_SM_10006detail6reduce18DeviceReduceKernelINS2_10policy_hubIfjN4cuda3std3__44plusIfEEE10Policy1000EN6thrust24THRUST_300001_SM_1000_NS6detail15normal_iteratorINSD_10device_ptrIfEEEEjS9_fNS7_10__identityEEEvT0_PT3_T1_NS0_13GridEvenShareISN_EET2_T4_E12temp_storage+28];
	add.f32 	%f335, %f333, %f334;
	ld.shared.f32 	%f336, [_ZZN3cub18CUB_300001_SM_10006detail6reduce18DeviceReduceKernelINS2_10policy_hubIfjN4cuda3std3__44plusIfEEE10Policy1000EN6thrust24THRUST_300001_SM_1000_NS6detail15normal_iteratorINSD_10device_ptrIfEEEEjS9_fNS7_10__identityEEEvT0_PT3_T1_NS0_13GridEvenShareISN_EET2_T4_E12temp_storage+32];
	add.f32 	%f337, %f335, %f336;
	ld.shared.f32 	%f338, [_ZZN3cub18CUB_300001_SM_10006detail6reduce18DeviceReduceKernelINS2_10policy_hubIfjN4cuda3std3__44plusIfEEE10Policy1000EN6thrust24THRUST_300001_SM_1000_NS6detail15normal_iteratorINSD_10device_ptrIfEEEEjS9_fNS7_10__identityEEEvT0_PT3_T1_NS0_13GridEvenShareISN_EET2_T4_E12temp_storage+36];
	add.f32 	%f339, %f337, %f338;
	ld.shared.f32 	%f340, [_ZZN3cub18CUB_300001_SM_10006detail6reduce18DeviceReduceKernelINS2_10policy_hubIfjN4cuda3std3__44plusIfEEE10Policy1000EN6thrust24THRUST_300001_SM_1000_NS6detail15normal_iteratorINSD_10device_ptrIfEEEEjS9_fNS7_10__identityEEEvT0_PT3_T1_NS0_13GridEvenShareISN_EET2_T4_E12temp_storage+40];
	add.f32 	%f341, %f339, %f340;
	ld.shared.f32 	%f342, [_ZZN3cub18CUB_300001_SM_10006detail6reduce18DeviceReduceKernelINS2_10policy_hubIfjN4cuda3std3__44plusIfEEE10Policy1000EN6thrust24THRUST_300001_SM_1000_NS6detail15normal_iteratorINSD_10device_ptrIfEEEEjS9_fNS7_10__identityEEEvT0_PT3_T1_NS0_13GridEvenShareISN_EET2_T4_E12temp_storage+44];
	add.f32 	%f343, %f341, %f342;
	ld.shared.f32 	%f344, [_ZZN3cub18CUB_300001_SM_10006detail6reduce18DeviceReduceKernelINS2_10policy_hubIfjN4cuda3std3__44plusIfEEE10Policy1000EN6thrust24THRUST_300001_SM_1000_NS6detail15normal_iteratorINSD_10device_ptrIfEEEEjS9_fNS7_10__identityEEEvT0_PT3_T1_NS0_13GridEvenShareISN_EET2_T4_E12temp_storage+48];
	add.f32 	%f345, %f343, %f344;
	ld.shared.f32 	%f346, [_ZZN3cub18CUB_300001_SM_10006detail6reduce18DeviceReduceKernelINS2_10policy_hubIfjN4cuda3std3__44plusIfEEE10Policy1000EN6thrust24THRUST_300001_SM_1000_NS6detail15normal_iteratorINSD_10device_ptrIfEEEEjS9_fNS7_10__identityEEEvT0_PT3_T1_NS0_13GridEvenShareISN_EET2_T4_E12temp_storage+52];
	add.f32 	%f347, %f345, %f346;
	ld.shared.f32 	%f348, [_ZZN3cub18CUB_300001_SM_10006detail6reduce18DeviceReduceKernelINS2_10policy_hubIfjN4cuda3std3__44plusIfEEE10Policy1000EN6thrust24THRUST_300001_SM_1000_NS6detail15normal_iteratorINSD_10device_ptrIfEEEEjS9_fNS7_10__identityEEEvT0_PT3_T1_NS0_13GridEvenShareISN_EET2_T4_E12temp_storage+56];
	add.f32 	%f349, %f347, %f348;
	ld.shared.f32 	%f350, [_ZZN3cub18CUB_300001_SM_10006detail6reduce18DeviceReduceKernelINS2_10policy_hubIfjN4cuda3std3__44plusIfEEE10Policy1000EN6thrust24THRUST_300001_SM_1000_NS6detail15normal_iteratorINSD_10device_ptrIfEEEEjS9_fNS7_10__identityEEEvT0_PT3_T1_NS0_13GridEvenShareISN_EET2_T4_E12temp_storage+60];
	add.f32 	%f351, %f349, %f350;
	ld.shared.f32 	%f352, [_ZZN3cub18CUB_300001_SM_10006detail6reduce18DeviceReduceKernelINS2_10policy_hubIfjN4cuda3std3__44plusIfEEE10Policy1000EN6thrust24THRUST_300001_SM_1000_NS6detail15normal_iteratorINSD_10device_ptrIfEEEEjS9_fNS7_10__identityEEEvT0_PT3_T1_NS0_13GridEvenShareISN_EET2_T4_E12temp_storage+64];
	add.f32 	%f353, %f351, %f352;
	ld.shared.f32 	%f354, [_ZZN3cub18CUB_300001_SM_10006detail6reduce18DeviceReduceKernelINS2_10policy_hubIfjN4cuda3std3__44plusIfEEE10Policy1000EN6thrust24THRUST_300001_SM_1000_NS6detail15normal_iteratorINSD_10device_ptrIfEEEEjS9_fNS7_10__identityEEEvT0_PT3_T1_NS0_13GridEvenShareISN_EET2_T4_E12temp_storage+68];
	add.f32 	%f355, %f353, %f354;
	ld.shared.f32 	%f356, [_ZZN3cub18CUB_300001_SM_10006detail6reduce18DeviceReduceKernelINS2_10policy_hubIfjN4cuda3std3__44plusIfEEE10Policy1000EN6thrust24THRUST_300001_SM_1000_NS6detail15normal_iteratorINSD_10device_ptrIfEEEEjS9_fNS7_10__identityEEEvT0_PT3_T1_NS0_13GridEvenShareISN_EET2_T4_E12temp_storage+72];
	add.f32 	%f357, %f355, %f356;
	ld.shared.f32 	%f358, [_ZZN3cub18CUB_300001_SM_10006detail6reduce18DeviceReduceKernelINS2_10policy_hubIfjN4cuda3std3__44plusIfEEE10Policy1000EN6thrust24THRUST_300001_SM_1000_NS6detail15normal_iteratorINSD_10device_ptrIfEEEEjS9_fNS7_10__identityEEEvT0_PT3_T1_NS0_13GridEvenShareISN_EET2_T4_E12temp_storage+76];
	add.f32 	%f379, %f357, %f358;
	bra.uni 	$L__BB2_48;
$L__BB2_22:
	// begin inline asm
	mov.u32 %r188, %laneid;
	// end inline asm
	and.b32  	%r214, %r7, 992;
	add.s32 	%r215, %r214, 32;
	setp.gt.u32 	%p34, %r215, %r6;
	not.b32 	%r216, %r214;
	add.s32 	%r217, %r6, %r216;
	selp.b32 	%r212, %r217, 31, %p34;
	mov.b32 	%r190, %f368;
	mov.b32 	%r191, 1;
	mov.b32 	%r213, -1;
	// begin inline asm
	shfl.sync.down.b32 %r189, %r190, %r191, %r212, %r213;
	// end inline asm
	setp.lt.s32 	%p35, %r188, %r212;
	mov.b32 	%f259, %r189;
	add.f32 	%f260, %f368, %f259;
	selp.f32 	%f261, %f260, %f368, %p35;
	mov.b32 	%r195, %f261;
	mov.b32 	%r196, 2;
	// begin inline asm
	shfl.sync.down.b32 %r194, %r195, %r196, %r212, %r213;
	// end inline asm
	add.s32 	%r218, %r188, 2;
	setp.gt.s32 	%p36, %r218, %r212;
	mov.b32 	%f262, %r194;
	add.f32 	%f263, %f261, %f262;
	selp.f32 	%f264, %f261, %f263, %p36;
	mov.b32 	%r200, %f264;
	mov.b32 	%r201, 4;
	// begin inline asm
	shfl.sync.down.b32 %r199, %r200, %r201, %r212, %r213;
	// end inline asm
	add.s32 	%r219, %r188, 4;
	setp.gt.s32 	%p37, %r219, %r212;
	mov.b32 	%f265, %r199;
	add.f32 	%f266, %f264, %f265;
	selp.f32 	%f267, %f264, %f266, %p37;
	mov.b32 	%r205, %f267;
	mov.b32 	%r206, 8;
	// begin inline asm
	shfl.sync.down.b32 %r204, %r205, %r206, %r212, %r213;
	// end inline asm
	add.s32 	%r220, %r188, 8;
	setp.gt.s32 	%p38, %r220, %r212;
	mov.b32 	%f268, %r204;
	add.f32 	%f269, %f267, %f268;
	selp.f32 	%f270, %f267, %f269, %p38;
	mov.b32 	%r210, %f270;
	mov.b32 	%r211, 16;
	// begin inline asm
	shfl.sync.down.b32 %r209, %r210, %r211, %r212, %r213;
	// end inline asm
	add.s32 	%r221, %r188, 16;
	setp.gt.s32 	%p39, %r221, %r212;
	mov.b32 	%f271, %r209;
	add.f32 	%f272, %f270, %f271;
	selp.f32 	%f379, %f270, %f272, %p39;
	setp.ne.s32 	%p40, %r188, 0;
	@%p40 bra 	$L__BB2_24;
	shr.u32 	%r222, %r7, 3;
	and.b32  	%r223, %r222, 124;
	mov.u32 	%r224, _ZZN3cub18CUB_300001_SM_10006detail6reduce18DeviceReduceKernelINS2_10policy_hubIfjN4cuda3std3__44plusIfEEE10Policy1000EN6thrust24THRUST_300001_SM_1000_NS6detail15normal_iteratorINSD_10device_ptrIfEEEEjS9_fNS7_10__identityEEEvT0_PT3_T1_NS0_13GridEvenShareISN_EET2_T4_E12temp_storage;
	add.s32 	%r225, %r224, %r223;
	st.shared.f32 	[%r225+16], %f379;
$L__BB2_24:
	bar.sync 	0;
	setp.ne.s32 	%p41, %r7, 0;
	@%p41 bra 	$L__BB2_48;
	setp.gt.u32 	%p42, %r6, 32;
	ld.shared.f32 	%f273, [_ZZN3cub18CUB_300001_SM_10006detail6reduce18DeviceReduceKernelINS2_10policy_hubIfjN4cuda3std3__44plusIfEEE10Policy1000EN6thrust24THRUST_300001_SM_1000_NS6detail15normal_iteratorINSD_10device_ptrIfEEEEjS9_fNS7_10__identityEEEvT0_PT3_T1_NS0_13GridEvenShareISN_EET2_T4_E12temp_storage+20];
	add.f32 	%f274, %f379, %f273;
	selp.f32 	%f275, %f274, %f379, %p42;
	setp.gt.u32 	%p43, %r6, 64;
	ld.shared.f32 	%f276, [_ZZN3cub18CUB_300001_SM_10006detail6reduce18DeviceReduceKernelINS2_10policy_hubIfjN4cuda3std3__44plusIfEEE10Policy1000EN6thrust24THRUST_300001_SM_1000_NS6detail15normal_iteratorINSD_10device_ptrIfEEEEjS9_fNS7_10__identityEEEvT0_PT3_T1_NS0_13GridEvenShareISN_EET2_T4_E12temp_storage+24];
	add.f32 	%f277, %f276, %f275;
	selp.f32 	%f278, %f277, %f275, %p43;
	setp.gt.u32 	%p44, %r6, 96;
	ld.shared.f32 	%f279, [_ZZN3cub18CUB_300001_SM_10006detail6reduce18DeviceReduceKernelINS2_10policy_hubIfjN4cuda3std3__44plusIfEEE10Policy1000EN6thrust24THRUST_300001_SM_1000_NS6detail15normal_iteratorINSD_10device_ptrIfEEEEjS9_fNS7_10__identityEEEvT0_PT3_T1_NS0_13GridEvenShareISN_EET2_T4_E12temp_storage+28];
	add.f32 	%f280, %f279, %f278;
	selp.f32 	%f281, %f280, %f278, %p44;
	setp.gt.u32 	%p45, %r6, 128;
	ld.shared.f32 	%f282, [_ZZN3cub18CUB_300001_SM_10006detail6reduce18DeviceReduceKernelINS2_10policy_hubIfjN4cuda3std3__44plusIfEEE10Policy1000EN6thrust24THRUST_300001_SM_1000_NS6detail15normal_iteratorINSD_10device_ptrIfEEEEjS9_fNS7_10__identityEEEvT0_PT3_T1_NS0_13GridEvenShareISN_EET2_T4_E12temp_storage+32];
	add.f32 	%f283, %f282, %f281;
	selp.f32 	%f284, %f283, %f281, %p45;
	setp.gt.u32 	%p46, %r6, 160;
	ld.shared.f32 	%f285, [_ZZN3cub18CUB_300001_SM_10006detail6reduce18DeviceReduceKernelINS2_10policy_hubIfjN4cuda3std3__44plusIfEEE10Policy1000EN6thrust24THRUST_300001_SM_1000_NS6detail15normal_iteratorINSD_10device_ptrIfEEEEjS9_fNS7_10__identityEEEvT0_PT3_T1_NS0_13GridEvenShareISN_EET2_T4_E12temp_storage+36];
	add.f32 	%f286, %f285, %f284;
	selp.f32 	%f287, %f286, %f284, %p46;
	setp.gt.u32 	%p47, %r6, 192;
	ld.shared.f32 	%f288, [_ZZN3cub18CUB_300001_SM_10006detail6reduce18DeviceReduceKernelINS2_10policy_hubIfjN4cuda3std3__44plusIfEEE10Policy1000EN6thrust24THRUST_300001_SM_1000_NS6detail15normal_iteratorINSD_10device_ptrIfEEEEjS9_fNS7_10__identityEEEvT0_PT3_T1_NS0_13GridEvenShareISN_EET2_T4_E12temp_storage+40];
	add.f32 	%f289, %f288, %f287;
	selp.f32 	%f290, %f289, %f287, %p47;
	setp.gt.u32 	%p48, %r6, 224;
	ld.shared.f32 	%f291, [_ZZN3cub18CUB_300001_SM_10006detail6reduce18DeviceReduceKernelINS2_10policy_hubIfjN4cuda3std3__44plusIfEEE10Policy1000EN6thrust24THRUST_300001_SM_1000_NS6detail15normal_iteratorINSD_10device_ptrIfEEEEjS9_fNS7_10__identityEEEvT0_PT3_T1_NS0_13GridEvenShareISN_EET2_T4_E12temp_storage+44];
	add.f32 	%f292, %f291, %f290;
	selp.f32 	%f293, %f292, %f290, %p48;
	setp.gt.u32 	%p49, %r6, 256;
	ld.shared.f32 	%f294, [_ZZN3cub18CUB_300001_SM_10006detail6reduce18DeviceReduceKernelINS2_10policy_hubIfjN4cuda3std3__44plusIfEEE10Policy1000EN6thrust24THRUST_300001_SM_1000_NS6detail15normal_iteratorINSD_10device_ptrIfEEEEjS9_fNS7_10__identityEEEvT0_PT3_T1_NS0_13GridEvenShareISN_EET2_T4_E12temp_storage+48];
	add.f32 	%f295, %f294, %f293;
	selp.f32 	%f296, %f295, %f293, %p49;
	setp.gt.u32 	%p50, %r6, 288;
	ld.shared.f32 	%f297, [_ZZN3cub18CUB_300001_SM_10006detail6reduce18DeviceReduceKernelINS2_10policy_hubIfjN4cuda3std3__44plusIfEEE10Policy1000EN6thrust24THRUST_300001_SM_1000_NS6detail15normal_iteratorINSD_10device_ptrIfEEEEjS9_fNS7_10__identityEEEvT0_PT3_T1_NS0_13GridEvenShareISN_EET2_T4_E12temp_storage+52];
	add.f32 	%f298, %f297, %f296;
	selp.f32 	%f299, %f298, %f296, %p50;
	setp.gt.u32 	%p51, %r6, 320;
	ld.shared.f32 	%f300, [_ZZN3cub18CUB_300001_SM_10006detail6reduce18DeviceReduceKernelINS2_10policy_hubIfjN4cuda3std3__44plusIfEEE10Policy1000EN6thrust24THRUST_300001_SM_1000_NS6detail15normal_iteratorINSD_10device_ptrIfEEEEjS9_fNS7_10__identityEEEvT0_PT3_T1_NS0_13GridEvenShareISN_EET2_T4_E12temp_storage+56];
	add.f32 	%f301, %f300, %f299;
	selp.f32 	%f302, %f301, %f299, %p51;
	setp.gt.u32 	%p52, %r6, 352;
	ld.shared.f32 	%f303, [_ZZN3cub18CUB_300001_SM_10006detail6reduce18DeviceReduceKernelINS2_10policy_hubIfjN4cuda3std3__44plusIfEEE10Policy1000EN6thrust24THRUST_300001_SM_1000_NS6detail15normal_iteratorINSD_10device_ptrIfEEEEjS9_fNS7_10__identityEEEvT0_PT3_T1_NS0_13GridEvenShareISN_EET2_T4_E12temp_storage+60];
	add.f32 	%f304, %f303, %f302;
	selp.f32 	%f305, %f304, %f302, %p52;
	setp.gt.u32 	%p53, %r6, 384;
	ld.shared.f32 	%f306, [_ZZN3cub18CUB_300001_SM_10006detail6reduce18DeviceReduceKernelINS2_10policy_hubIfjN4cuda3std3__44plusIfEEE10Policy1000EN6thrust24THRUST_300001_SM_1000_NS6detail15normal_iteratorINSD_10device_ptrIfEEEEjS9_fNS7_10__identityEEEvT0_PT3_T1_NS0_13GridEvenShareISN_EET2_T4_E12temp_storage+64];
	add.f32 	%f307, %f306, %f305;
	selp.f32 	%f308, %f307, %f305, %p53;
	setp.gt.u32 	%p54, %r6, 416;
	ld.shared.f32 	%f309, [_ZZN3cub18CUB_300001_SM_10006detail6reduce18DeviceReduceKernelINS2_10policy_hubIfjN4cuda3std3__44plusIfEEE10Policy1000EN6thrust24THRUST_300001_SM_1000_NS6detail15normal_iteratorINSD_10device_ptrIfEEEEjS9_fNS7_10__identityEEEvT0_PT3_T1_NS0_13GridEvenShareISN_EET2_T4_E12temp_storage+68];
	add.f32 	%f310, %f309, %f308;
	selp.f32 	%f311, %f310, %f308, %p54;
	setp.gt.u32 	%p55, %r6, 448;
	ld.shared.f32 	%f312, [_ZZN3cub18CUB_300001_SM_10006detail6reduce18DeviceReduceKernelINS2_10policy_hubIfjN4cuda3std3__44plusIfEEE10Policy1000EN6thrust24THRUST_300001_SM_1000_NS6detail15normal_iteratorINSD_10device_ptrIfEEEEjS9_fNS7_10__identityEEEvT0_PT3_T1_NS0_13GridEvenShareISN_EET2_T4_E12temp_storage+72];
	add.f32 	%f313, %f312, %f311;
	selp.f32 	%f314, %f313, %f311, %p55;
	setp.gt.u32 	%p56, %r6, 480;
	ld.shared.f32 	%f315, [_ZZN3cub18CUB_300001_SM_10006detail6reduce18DeviceReduceKernelINS2_10policy_hubIfjN4cuda3std3__44plusIfEEE10Policy1000EN6thrust24THRUST_300001_SM_1000_NS6detail15normal_iteratorINSD_10device_ptrIfEEEEjS9_fNS7_10__identityEEEvT0_PT3_T1_NS0_13GridEvenShareISN_EET2_T4_E12temp_storage+76];
	add.f32 	%f316, %f315, %f314;
	selp.f32 	%f379, %f316, %f314, %p56;
	bra.uni 	$L__BB2_48;
$L__BB2_26:
	mov.u32 	%r35, %tid.x;
	add.s32 	%r72, %r35, %r270;
	mul.wide.u32 	%rd4, %r72, 4;
	add.s64 	%rd5, %rd1, %rd4;
	ld.global.f32 	%f41, [%rd5];
	ld.global.f32 	%f42, [%rd5+2048];
	ld.global.f32 	%f43, [%rd5+4096];
	ld.global.f32 	%f44, [%rd5+6144];
	ld.global.f32 	%f45, [%rd5+8192];
	ld.global.f32 	%f46, [%rd5+10240];
	ld.global.f32 	%f47, [%rd5+12288];
	ld.global.f32 	%f48, [%rd5+14336];
	ld.global.f32 	%f49, [%rd5+16384];
	ld.global.f32 	%f50, [%rd5+18432];
	ld.global.f32 	%f51, [%rd5+20480];
	ld.global.f32 	%f52, [%rd5+22528];
	ld.global.f32 	%f53, [%rd5+24576];
	ld.global.f32 	%f54, [%rd5+26624];
	ld.global.f32 	%f55, [%rd5+28672];
	ld.global.f32 	%f56, [%rd5+30720];
	add.f32 	%f57, %f41, %f42;
	add.f32 	%f58, %f43, %f44;
	add.f32 	%f59, %f45, %f46;
	add.f32 	%f60, %f47, %f48;
	add.f32 	%f61, %f49, %f50;
	add.f32 	%f62, %f51, %f52;
	add.f32 	%f63, %f53, %f54;
	add.f32 	%f64, %f55, %f56;
	add.f32 	%f65, %f57, %f58;
	add.f32 	%f66, %f59, %f60;
	add.f32 	%f67, %f61, %f62;
	add.f32 	%f68, %f63, %f64;
	add.f32 	%f69, %f65, %f66;
	add.f32 	%f70, %f67, %f68;
	add.f32 	%f378, %f69, %f70;
	setp.lt.u32 	%p2, %r6, %r4;
	@%p2 bra 	$L__BB2_44;
	add.s32 	%r36, %r4, %r270;
	not.b32 	%r74, %r35;
	add.s32 	%r75, %r74, %r1;
	sub.s32 	%r76, %r75, %r4;
	sub.s32 	%r267, %r76, %r270;
	add.s32 	%r77, %r36, %r35;
	add.s32 	%r266, %r77, 4096;
	mov.b32 	%r269, 0;
	mov.u32 	%r268, %r36;
$L__BB2_28:
	add.s32 	%r270, %r270, %r4;
	add.s32 	%r79, %r1, -8192;
	setp.gt.u32 	%p3, %r270, %r79;
	@%p3 bra 	$L__BB2_30;
	add.s32 	%r80, %r35, %r270;
	mul.wide.u32 	%rd6, %r80, 4;
	add.s64 	%rd7, %rd1, %rd6;
	ld.global.f32 	%f71, [%rd7];
	ld.global.f32 	%f72, [%rd7+2048];
	ld.global.f32 	%f73, [%rd7+4096];
	ld.global.f32 	%f74, [%rd7+6144];
	ld.global.f32 	%f75, [%rd7+8192];
	ld.global.f32 	%f76, [%rd7+10240];
	ld.global.f32 	%f77, [%rd7+12288];
	ld.global.f32 	%f78, [%rd7+14336];
	ld.global.f32 	%f79, [%rd7+16384];
	ld.global.f32 	%f80, [%rd7+18432];
	ld.global.f32 	%f81, [%rd7+20480];
	ld.global.f32 	%f82, [%rd7+22528];
	ld.global.f32 	%f83, [%rd7+24576];
	ld.global.f32 	%f84, [%rd7+26624];
	ld.global.f32 	%f85, [%rd7+28672];
	ld.global.f32 	%f86, [%rd7+30720];
	add.f32 	%f87, %f378, %f71;
	add.f32 	%f88, %f72, %f73;
	add.f32 	%f89, %f74, %f75;
	add.f32 	%f90, %f76, %f77;
	add.f32 	%f91, %f78, %f79;
	add.f32 	%f92, %f80, %f81;
	add.f32 	%f93, %f82, %f83;
	add.f32 	%f94, %f84, %f85;
	add.f32 	%f95, %f87, %f88;
	add.f32 	%f96, %f89, %f90;
	add.f32 	%f97, %f91, %f92;
	add.f32 	%f98, %f93, %f94;
	add.f32 	%f99, %f95, %f96;
	add.f32 	%f100, %f97, %f98;
	add.f32 	%f101, %f99, %f100;
	add.f32 	%f378, %f101, %f86;
	sub.s32 	%r81, %r1, %r270;
	setp.lt.u32 	%p4, %r81, %r4;
	add.s32 	%r269, %r269, 1;
	add.s32 	%r268, %r268, %r4;
	sub.s32 	%r267, %r267, %r4;
	add.s32 	%r266, %r266, %r4;
	@%p4 bra 	$L__BB2_44;
	bra.uni 	$L__BB2_28;
$L__BB2_30:
	setp.le.u32 	%p5, %r1, %r270;
	sub.s32 	%r83, %r1, %r270;
	setp.ge.s32 	%p6, %r35, %r83;
	or.pred  	%p7, %p5, %p6;
	@%p7 bra 	$L__BB2_44;
	not.b32 	%r85, %r35;
	add.s32 	%r86, %r1, %r85;
	sub.s32 	%r87, %r86, %r36;
	mul.lo.s32 	%r88, %r2, %r269;
	shl.b32 	%r89, %r88, 13;
	sub.s32 	%r90, %r87, %r89;
	shr.u32 	%r91, %r90, 9;
	add.s32 	%r49, %r91, 1;
	and.b32  	%r50, %r49, 15;
	setp.lt.u32 	%p8, %r90, 7680;
	mov.u32 	%r275, %r35;
	@%p8 bra 	$L__BB2_35;
	or.b32  	%r273, %r35, 4096;
	shr.u32 	%r92, %r267, 9;
	add.s32 	%r93, %r92, 1;
	and.b32  	%r94, %r93, 16777200;
	neg.s32 	%r271, %r94;
$L__BB2_33:
	.pragma "nounroll";
	add.s32 	%r95, %r266, -4096;
	mul.wide.u32 	%rd8, %r95, 4;
	add.s64 	%rd9, %rd1, %rd8;
	ld.global.f32 	%f103, [%rd9];
	add.f32 	%f104, %f378, %f103;
	add.s32 	%r96, %r266, -3584;
	mul.wide.u32 	%rd10, %r96, 4;
	add.s64 	%rd11, %rd1, %rd10;
	ld.global.f32 	%f105, [%rd11];
	add.f32 	%f106, %f104, %f105;
	add.s32 	%r97, %r266, -3072;
	mul.wide.u32 	%rd12, %r97, 4;
	add.s64 	%rd13, %rd1, %rd12;
	ld.global.f32 	%f107, [%rd13];
	add.f32 	%f108, %f106, %f107;
	add.s32 	%r98, %r266, -2560;
	mul.wide.u32 	%rd14, %r98, 4;
	add.s64 	%rd15, %rd1, %rd14;
	ld.global.f32 	%f109, [%rd15];
	add.f32 	%f110, %f108, %f109;
	add.s32 	%r99, %r266, -2048;
	mul.wide.u32 	%rd16, %r99, 4;
	add.s64 	%rd17, %rd1, %rd16;
	ld.global.f32 	%f111, [%rd17];
	add.f32 	%f112, %f110, %f111;
	add.s32 	%r100, %r266, -1536;
	mul.wide.u32 	%rd18, %r100, 4;
	add.s64 	%rd19, %rd1, %rd18;
	ld.global.f32 	%f113, [%rd19];
	add.f32 	%f114, %f112, %f113;
	add.s32 	%r101, %r266, -1024;
	mul.wide.u32 	%rd20, %r101, 4;
	add.s64 	%rd21, %rd1, %rd20;
	ld.global.f32 	%f115, [%rd21];
	add.f32 	%f116, %f114, %f115;
	add.s32 	%r102, %r266, 3584;
	add.s32 	%r103, %r266, -512;
	mul.wide.u32 	%rd22, %r103, 4;
	add.s64 	%rd23, %rd1, %rd22;
	ld.global.f32 	%f117, [%rd23];
	add.f32 	%f118, %f116, %f117;
	mul.wide.u32 	%rd24, %r266, 4;
	add.s64 	%rd25, %rd1, %rd24;
	ld.global.f32 	%f119, [%rd25];
	add.f32 	%f120, %f118, %f119;
	add.s32 	%r104, %r266, 512;
	mul.wide.u32 	%rd26, %r104, 4;
	add.s64 	%rd27, %rd1, %rd26;
	ld.global.f32 	%f121, [%rd27];
	add.f32 	%f122, %f120, %f121;
	add.s32 	%r105, %r266, 1024;
	mul.wide.u32 	%rd28, %r105, 4;
	add.s64 	%rd29, %rd1, %rd28;
	ld.global.f32 	%f123, [%rd29];
	add.f32 	%f124, %f122, %f123;
	add.s32 	%r106, %r266, 1536;
	mul.wide.u32 	%rd30, %r106, 4;
	add.s64 	%rd31, %rd1, %rd30;
	ld.global.f32 	%f125, [%rd31];
	add.f32 	%f126, %f124, %f125;
	add.s32 	%r107, %r266, 2048;
	mul.wide.u32 	%rd32, %r107, 4;
	add.s64 	%rd33, %rd1, %rd32;
	ld.global.f32 	%f127, [%rd33];
	add.f32 	%f128, %f126, %f127;
	add.s32 	%r108, %r266, 2560;
	mul.wide.u32 	%rd34, %r108, 4;
	add.s64 	%rd35, %rd1, %rd34;
	ld.global.f32 	%f129, [%rd35];
	add.f32 	%f130, %f128, %f129;
	add.s32 	%r109, %r266, 3072;
	mul.wide.u32 	%rd36, %r109, 4;
	add.s64 	%rd37, %rd1, %rd36;
	ld.global.f32 	%f131, [%rd37];
	add.f32 	%f132, %f130, %f131;
	mul.wide.u32 	%rd38, %r102, 4;
	add.s64 	%rd39, %rd1, %rd38;
	ld.global.f32 	%f133, [%rd39];
	add.f32 	%f378, %f132, %f133;
	add.s32 	%r273, %r273, 8192;
	add.s32 	%r266, %r266, 8192;
	add.s32 	%r271, %r271, 16;
	setp.ne.s32 	%p9, %r271, 0;
	@%p9 bra 	$L__BB2_33;
	add.s32 	%r275, %r273, -4096;
$L__BB2_35:
	setp.eq.s32 	%p10, %r50, 0;
	@%p10 bra 	$L__BB2_44;
	and.b32  	%r61, %r49, 7;
	setp.lt.u32 	%p11, %r50, 8;
	@%p11 bra 	$L__BB2_38;
	add.s32 	%r110, %r275, %r270;
	mul.wide.u32 	%rd40, %r110, 4;
	add.s64 	%rd41, %rd1, %rd40;
	ld.global.f32 	%f135, [%rd41];
	add.f32 	%f136, %f378, %f135;
	add.s32 	%r111, %r110, 512;
	mul.wide.u32 	%rd42, %r111, 4;
	add.s64 	%rd43, %rd1, %rd42;
	ld.global.f32 	%f137, [%rd43];
	add.f32 	%f138, %f136, %f137;
	add.s32 	%r112, %r110, 1024;
	mul.wide.u32 	%rd44, %r112, 4;
	add.s64 	%rd45, %rd1, %rd44;
	ld.global.f32 	%f139, [%rd45];
	add.f32 	%f140, %f138, %f139;
	add.s32 	%r113, %r110, 1536;
	mul.wide.u32 	%rd46, %r113, 4;
	add.s64 	%rd47, %rd1, %rd46;
	ld.global.f32 	%f141, [%rd47];
	add.f32 	%f142, %f140, %f141;
	add.s32 	%r114, %r110, 2048;
	mul.wide.u32 	%rd48, %r114, 4;
	add.s64 	%rd49, %rd1, %rd48;
	ld.global.f32 	%f143, [%rd49];
	add.f32 	%f144, %f142, %f143;
	add.s32 	%r115, %r110, 2560;
	mul.wide.u32 	%rd50, %r115, 4;
	add.s64 	%rd51, %rd1, %rd50;
	ld.global.f32 	%f145, [%rd51];
	add.f32 	%f146, %f144, %f145;
	add.s32 	%r116, %r110, 3072;
	mul.wide.u32 	%rd52, %r116, 4;
	add.s64 	%rd53, %rd1, %rd52;
	ld.global.f32 	%f147, [%rd53];
	add.f32 	%f148, %f146, %f147;
	add.s32 	%r117, %r110, 3584;
	mul.wide.u32 	%rd54, %r117, 4;
	add.s64 	%rd55, %rd1, %rd54;
	ld.global.f32 	%f149, [%rd55];
	add.f32 	%f378, %f148, %f149;
	add.s32 	%r275, %r275, 4096;
$L__BB2_38:
	setp.eq.s32 	%p12, %r61, 0;
	@%p12 bra 	$L__BB2_44;
	setp.lt.u32 	%p13, %r61, 4;
	@%p13 bra 	$L__BB2_41;
	add.s32 	%r118, %r275, %r270;
	mul.wide.u32 	%rd56, %r118, 4;
	add.s64 	%rd57, %rd1, %rd56;
	ld.global.f32 	%f151, [%rd57];
	add.f32 	%f152, %f378, %f151;
	add.s32 	%r119, %r118, 512;
	mul.wide.u32 	%rd58, %r119, 4;
	add.s64 	%rd59, %rd1, %rd58;
	ld.global.f32 	%f153, [%rd59];
	add.f32 	%f154, %f152, %f153;
	add.s32 	%r120, %r118, 1024;
	mul.wide.u32 	%rd60, %r120, 4;
	add.s64 	%rd61, %rd1, %rd60;
	ld.global.f32 	%f155, [%rd61];
	add.f32 	%f156, %f154, %f155;
	add.s32 	%r121, %r118, 1536;
	mul.wide.u32 	%rd62, %r121, 4;
	add.s64 	%rd63, %rd1, %rd62;
	ld.global.f32 	%f157, [%rd63];
	add.f32 	%f378, %f156, %f157;
	add.s32 	%r275, %r275, 2048;
$L__BB2_41:
	and.b32  	%r122, %r49, 3;
	setp.eq.s32 	%p14, %r122, 0;
	@%p14 bra 	$L__BB2_44;
	add.s32 	%r278, %r275, %r268;
	cvt.u16.u32 	%rs1, %r267;
	shr.u16 	%rs2, %rs1, 9;
	add.s16 	%rs3, %rs2, 1;
	cvt.u32.u16 	%r123, %rs3;
	and.b32  	%r124, %r123, 3;
	neg.s32 	%r277, %r124;
$L__BB2_43:
	.pragma "nounroll";
	mul.wide.u32 	%rd64, %r278, 4;
	add.s64 	%rd65, %rd1, %rd64;
	ld.global.f32 	%f158, [%rd65];
	add.f32 	%f378, %f378, %f158;
	add.s32 	%r278, %r278, 512;
	add.s32 	%r277, %r277, 1;
	setp.ne.s32 	%p15, %r277, 0;
	@%p15 bra 	$L__BB2_43;
$L__BB2_44:
	// begin inline asm
	mov.u32 %r125, %laneid;
	// end inline asm
	mov.b32 	%r127, %f378;
	mov.b32 	%r128, 1;
	mov.b32 	%r149, 31;
	mov.b32 	%r150, -1;
	// begin inline asm
	shfl.sync.down.b32 %r126, %r127, %r128, %r149, %r150;
	// end inline asm
	setp.gt.s32 	%p16, %r125, 30;
	mov.b32 	%f159, %r126;
	add.f32 	%f160, %f378, %f159;
	selp.f32 	%f161, %f378, %f160, %p16;
	mov.b32 	%r132, %f161;
	mov.b32 	%r133, 2;
	// begin inline asm
	shfl.sync.down.b32 %r131, %r132, %r133, %r149, %r150;
	// end inline asm
	setp.gt.s32 	%p17, %r125, 29;
	mov.b32 	%f162, %r131;
	add.f32 	%f163, %f161, %f162;
	selp.f32 	%f164, %f161, %f163, %p17;
	mov.b32 	%r137, %f164;
	mov.b32 	%r138, 4;
	// begin inline asm
	shfl.sync.down.b32 %r136, %r137, %r138, %r149, %r150;
	// end inline asm
	setp.gt.s32 	%p18, %r125, 27;
	mov.b32 	%f165, %r136;
	add.f32 	%f166, %f164, %f165;
	selp.f32 	%f167, %f164, %f166, %p18;
	mov.b32 	%r142, %f167;
	mov.b32 	%r143, 8;
	// begin inline asm
	shfl.sync.down.b32 %r141, %r142, %r143, %r149, %r150;
	// end inline asm
	setp.gt.s32 	%p19, %r125, 23;
	mov.b32 	%f168, %r141;
	add.f32 	%f169, %f167, %f168;
	selp.f32 	%f170, %f167, %f169, %p19;
	mov.b32 	%r147, %f170;
	mov.b32 	%r148, 16;
	// begin inline asm
	shfl.sync.down.b32 %r146, %r147, %r148, %r149, %r150;
	// end inline asm
	setp.gt.s32 	%p20, %r125, 15;
	mov.b32 	%f171, %r146;
	add.f32 	%f37, %f170, %f171;
	selp.f32 	%f379, %f170, %f37, %p20;
	setp.ne.s32 	%p21, %r125, 0;
	@%p21 bra 	$L__BB2_46;
	shr.u32 	%r151, %r35, 3;
	and.b32  	%r152, %r151, 124;
	mov.u32 	%r153, _ZZN3cub18CUB_300001_SM_10006detail6reduce18DeviceReduceKernelINS2_10policy_hubIfjN4cuda3std3__44plusIfEEE10Policy1000EN6thrust24THRUST_300001_SM_1000_NS6detail15normal_iteratorINSD_10device_ptrIfEEEEjS9_fNS7_10__identityEEEvT0_PT3_T1_NS0_13GridEvenShareISN_EET2_T4_E12temp_storage;
	add.s32 	%r154, %r153, %r152;
	st.shared.f32 	[%r154+16], %f37;
$L__BB2_46:
	bar.sync 	0;
	setp.ne.s32 	%p22, %r35, 0;
	@%p22 bra 	$L__BB2_48;
	ld.shared.f32 	%f172, [_ZZN3cub18CUB_300001_SM_10006detail6reduce18DeviceReduceKernelINS2_10policy_hubIfjN4cuda3std3__44plusIfEEE10Policy1000EN6thrust24THRUST_300001_SM_1000_NS6detail15normal_iteratorINSD_10device_ptrIfEEEEjS9_fNS7_10__identityEEEvT0_PT3_T1_NS0_13GridEvenShareISN_EET2_T4_E12temp_storage+20];
	add.f32 	%f173, %f379, %f172;
	ld.shared.f32 	%f174, [_ZZN3cub18CUB_300001_SM_10006detail6reduce18DeviceReduceKernelINS2_10policy_hubIfjN4cuda3std3__44plusIfEEE10Policy1000EN6thrust24THRUST_300001_SM_1000_NS6detail15normal_iteratorINSD_10device_ptrIfEEEEjS9_fNS7_10__identityEEEvT0_PT3_T1_NS0_13GridEvenShareISN_EET2_T4_E12temp_storage+24];
	add.f32 	%f175, %f173, %f174;
	ld.shared.f32 	%f176, [_ZZN3cub18CUB_300001_SM_10006detail6reduce18DeviceReduceKernelINS2_10policy_hubIfjN4cuda3std3__44plusIfEEE10Policy1000EN6thrust24THRUST_300001_SM_1000_NS6detail15normal_iteratorINSD_10device_ptrIfEEEEjS9_fNS7_10__identityEEEvT0_PT3_T1_NS0_13GridEvenShareISN_EET2_T4_E12temp_storage+28];
	add.f32 	%f177, %f175, %f176;
	ld.shared.f32 	%f178, [_ZZN3cub18CUB_300001_SM_10006detail6reduce18DeviceReduceKernelINS2_10policy_hubIfjN4cuda3std3__44plusIfEEE10Policy1000EN6thrust24THRUST_300001_SM_1000_NS6detail15normal_iteratorINSD_10device_ptrIfEEEEjS9_fNS7_10__identityEEEvT0_PT3_T1_NS0_13GridEvenShareISN_EET2_T4_E12temp_storage+32];
	add.f32 	%f179, %f177, %f178;
	ld.shared.f32 	%f180, [_ZZN3cub18CUB_300001_SM_10006detail6reduce18DeviceReduceKernelINS2_10policy_hubIfjN4cuda3std3__44plusIfEEE10Policy1000EN6thrust24THRUST_300001_SM_1000_NS6detail15normal_iteratorINSD_10device_ptrIfEEEEjS9_fNS7_10__identityEEEvT0_PT3_T1_NS0_13GridEvenShareISN_EET2_T4_E12temp_storage+36];
	add.f32 	%f181, %f179, %f180;
	ld.shared.f32 	%f182, [_ZZN3cub18CUB_300001_SM_10006detail6reduce18DeviceReduceKernelINS2_10policy_hubIfjN4cuda3std3__44plusIfEEE10Policy1000EN6thrust24THRUST_300001_SM_1000_NS6detail15normal_iteratorINSD_10device_ptrIfEEEEjS9_fNS7_10__identityEEEvT0_PT3_T1_NS0_13GridEvenShareISN_EET2_T4_E12temp_storage+40];
	add.f32 	%f183, %f181, %f182;
	ld.shared.f32 	%f184, [_ZZN3cub18CUB_300001_SM_10006detail6reduce18DeviceReduceKernelINS2_10policy_hubIfjN4cuda3std3__44plusIfEEE10Policy1000EN6thrust24THRUST_300001_SM_1000_NS6detail15normal_iteratorINSD_10device_ptrIfEEEEjS9_fNS7_10__identityEEEvT0_PT3_T1_NS0_13GridEvenShareISN_EET2_T4_E12temp_storage+44];
	add.f32 	%f185, %f183, %f184;
	ld.shared.f32 	%f186, [_ZZN3cub18CUB_300001_SM_10006detail6reduce18DeviceReduceKernelINS2_10policy_hubIfjN4cuda3std3__44plusIfEEE10Policy1000EN6thrust24THRUST_300001_SM_1000_NS6detail15normal_iteratorINSD_10device_ptrIfEEEEjS9_fNS7_10__identityEEEvT0_PT3_T1_NS0_13GridEvenShareISN_EET2_T4_E12temp_storage+48];
	add.f32 	%f187, %f185, %f186;
	ld.shared.f32 	%f188, [_ZZN3cub18CUB_300001_SM_10006detail6reduce18DeviceReduceKernelINS2_10policy_hubIfjN4cuda3std3__44plusIfEEE10Policy1000EN6thrust24THRUST_300001_SM_1000_NS6detail15normal_iteratorINSD_10device_ptrIfEEEEjS9_fNS7_10__identityEEEvT0_PT3_T1_NS0_13GridEvenShareISN_EET2_T4_E12temp_storage+52];
	add.f32 	%f189, %f187, %f188;
	ld.shared.f32 	%f190, [_ZZN3cub18CUB_300001_SM_10006detail6reduce18DeviceReduceKernelINS2_10policy_hubIfjN4cuda3std3__44plusIfEEE10Policy1000EN6thrust24THRUST_300001_SM_1000_NS6detail15normal_iteratorINSD_10device_ptrIfEEEEjS9_fNS7_10__identityEEEvT0_PT3_T1_NS0_13GridEvenShareISN_EET2_T4_E12temp_storage+56];
	add.f32 	%f191, %f189, %f190;
	ld.shared.f32 	%f192, [_ZZN3cub18CUB_300001_SM_10006detail6reduce18DeviceReduceKernelINS2_10policy_hubIfjN4cuda3std3__44plusIfEEE10Policy1000EN6thrust24THRUST_300001_SM_1000_NS6detail15normal_iteratorINSD_10device_ptrIfEEEEjS9_fNS7_10__identityEEEvT0_PT3_T1_NS0_13GridEvenShareISN_EET2_T4_E12temp_storage+60];
	add.f32 	%f193, %f191, %f192;
	ld.shared.f32 	%f194, [_ZZN3cub18CUB_300001_SM_10006detail6reduce18DeviceReduceKernelINS2_10policy_hubIfjN4cuda3std3__44plusIfEEE10Policy1000EN6thrust24THRUST_300001_SM_1000_NS6detail15normal_iteratorINSD_10device_ptrIfEEEEjS9_fNS7_10__identityEEEvT0_PT3_T1_NS0_13GridEvenShareISN_EET2_T4_E12temp_storage+64];
	add.f32 	%f195, %f193, %f194;
	ld.shared.f32 	%f196, [_ZZN3cub18CUB_300001_SM_10006detail6reduce18DeviceReduceKernelINS2_10policy_hubIfjN4cuda3std3__44plusIfEEE10Policy1000EN6thrust24THRUST_300001_SM_1000_NS6detail15normal_iteratorINSD_10device_ptrIfEEEEjS9_fNS7_10__identityEEEvT0_PT3_T1_NS0_13GridEvenShareISN_EET2_T4_E12temp_storage+68];
	add.f32 	%f197, %f195, %f196;
	ld.shared.f32 	%f198, [_ZZN3cub18CUB_300001_SM_10006detail6reduce18DeviceReduceKernelINS2_10policy_hubIfjN4cuda3std3__44plusIfEEE10Policy1000EN6thrust24THRUST_300001_SM_1000_NS6detail15normal_iteratorINSD_10device_ptrIfEEEEjS9_fNS7_10__identityEEEvT0_PT3_T1_NS0_13GridEvenShareISN_EET2_T4_E12temp_storage+72];
	add.f32 	%f199, %f197, %f198;
	ld.shared.f32 	%f200, [_ZZN3cub18CUB_300001_SM_10006detail6reduce18DeviceReduceKernelINS2_10policy_hubIfjN4cuda3std3__44plusIfEEE10Policy1000EN6thrust24THRUST_300001_SM_1000_NS6detail15normal_iteratorINSD_10device_ptrIfEEEEjS9_fNS7_10__identityEEEvT0_PT3_T1_NS0_13GridEvenShareISN_EET2_T4_E12temp_storage+76];
	add.f32 	%f379, %f199, %f200;
$L__BB2_48:
	mov.u32 	%r256, %tid.x;
	setp.ne.s32 	%p64, %r256, 0;
	@%p64 bra 	$L__BB2_50;
	ld.param.u64 	%rd129, [_ZN3cub18CUB_300001_SM_10006detail6reduce18DeviceReduceKernelINS2_10policy_hubIfjN4cuda3std3__44plusIfEEE10Policy1000EN6thrust24THRUST_300001_SM_1000_NS6detail15normal_iteratorINSD_10device_ptrIfEEEEjS9_fNS7_10__identityEEEvT0_PT3_T1_NS0_13GridEvenShareISN_EET2_T4__param_1];
	cvta.to.global.u64 	%rd126, %rd129;
	mul.wide.u32 	%rd127, %r3, 4;
	add.s64 	%rd128, %rd126, %rd127;
	st.global.f32 	[%rd128], %f379;
$L__BB2_50:
	ret;

}
	// .globl	_ZN3cub18CUB_300001_SM_10006detail6reduce28DeviceReduceSingleTileKernelINS2_10policy_hubIfjN4cuda3std3__44plusIfEEE10Policy1000EPfSC_iS9_ffNS7_10__identityEEEvT0_T1_T2_T3_T4_T6_
.visible .entry _ZN3cub18CUB_300001_SM_10006detail6reduce28DeviceReduceSingleTileKernelINS2_10policy_hubIfjN4cuda3std3__44plusIfEEE10Policy1000EPfSC_iS9_ffNS7_10__identityEEEvT0_T1_T2_T3_T4_T6_(
	.param .u64 .ptr .align 1 _ZN3cub18CUB_300001_SM_10006detail6reduce28DeviceReduceSingleTileKernelINS2_10policy_hubIfjN4cuda3std3__44plusIfEEE10Policy1000EPfSC_iS9_ffNS7_10__identityEEEvT0_T1_T2_T3_T4_T6__param_0,
	.param .u64 .ptr .align 1 _ZN3cub18CUB_300001_SM_10006detail6reduce28DeviceReduceSingleTileKernelINS2_10policy_hubIfjN4cuda3std3__44plusIfEEE10Policy1000EPfSC_iS9_ffNS7_10__identityEEEvT0_T1_T2_T3_T4_T6__param_1,
	.param .u32 _ZN3cub18CUB_300001_SM_10006detail6reduce28DeviceReduceSingleTileKernelINS2_10policy_hubIfjN4cuda3std3__44plusIfEEE10Policy1000EPfSC_iS9_ffNS7_10__identityEEEvT0_T1_T2_T3_T4_T6__param_2,
	.param .align 1 .b8 _ZN3cub18CUB_300001_SM_10006detail6reduce28DeviceReduceSingleTileKernelINS2_10policy_hubIfjN4cuda3std3__44plusIfEEE10Policy1000EPfSC_iS9_ffNS7_10__identityEEEvT0_T1_T2_T3_T4_T6__param_3[1],
	.param .f32 _ZN3cub18CUB_300001_SM_10006detail6reduce28DeviceReduceSingleTileKernelINS2_10policy_hubIfjN4cuda3std3__44plusIfEEE10Policy1000EPfSC_iS9_ffNS7_10__identityEEEvT0_T1_T2_T3_T4_T6__param_4,
	.param .align 1 .b8 _ZN3cub18CUB_300001_SM_10006detail6reduce28DeviceReduceSingleTileKernelINS2_10policy_hubIfjN4cuda3std3__44plusIfEEE10Policy1000EPfSC_iS9_ffNS7_10__identityEEEvT0_T1_T2_T3_T4_T6__param_5[1]
)
.maxntid 512
.minnctapersm 1
{
	.reg .pred 	%p<113>;
	.reg .b32 	%r<407>;
	.reg .b32 	%f<531>;
	.reg .b64 	%rd<133>;
	// demoted variable
	.shared .align 4 .b8 _ZZN3cub18CUB_300001_SM_10006detail6reduce28DeviceReduceSingleTileKernelINS2_10policy_hubIfjN4cuda3std3__44plusIfEEE10Policy1000EPfSC_iS9_ffNS7_10__identityEEEvT0_T1_T2_T3_T4_T6_E12temp_storage[84];
	ld.param.u64 	%rd16, [_ZN3cub18CUB_300001_SM_10006detail6reduce28DeviceReduceSingleTileKernelINS2_10policy_hubIfjN4cuda3std3__44plusIfEEE10Policy1000EPfSC_iS9_ffNS7_10__identityEEEvT0_T1_T2_T3_T4_T6__param_0];
	ld.param.u64 	%rd17, [_ZN3cub18CUB_300001_SM_10006detail6reduce28DeviceReduceSingleTileKernelINS2_10policy_hubIfjN4cuda3std3__44plusIfEEE10Policy1000EPfSC_iS9_ffNS7_10__identityEEEvT0_T1_T2_T3_T4_T6__param_1];
	ld.param.u32 	%r67, [_ZN3cub18CUB_300001_SM_10006detail6reduce28DeviceReduceSingleTileKernelINS2_10policy_hubIfjN4cuda3std3__44plusIfEEE10Policy1000EPfSC_iS9_ffNS7_10__identityEEEvT0_T1_T2_T3_T4_T6__param_2];
	ld.param.f32 	%f58, [_ZN3cub18CUB_300001_SM_10006detail6reduce28DeviceReduceSingleTileKernelINS2_10policy_hubIfjN4cuda3std3__44plusIfEEE10Policy1000EPfSC_iS9_ffNS7_10__identityEEEvT0_T1_T2_T3_T4_T6__param_4];
	cvta.to.global.u64 	%rd1, %rd17;
	setp.ne.s32 	%p1, %r67, 0;
	@%p1 bra 	$L__BB3_3;
	mov.u32 	%r380, %tid.x;
	setp.ne.s32 	%p112, %r380, 0;
	@%p112 bra 	$L__BB3_74;
	st.global.f32 	[%rd1], %f58;
	bra.uni 	$L__BB3_74;
$L__BB3_3:
	and.b64  	%rd18, %rd16, 7;
	setp.ne.s64 	%p2, %rd18, 0;
	@%p2 bra 	$L__BB3_38;
	setp.gt.s32 	%p57, %r67, 8191;
	@%p57 bra 	$L__BB3_22;
	mov.u32 	%r1, %tid.x;
	setp.ge.s32 	%p74, %r1, %r67;
	mov.f32 	%f509, 0f00000000;
	mov.u32 	%r384, %r1;
	@%p74 bra 	$L__BB3_7;
	mul.wide.u32 	%rd121, %r1, 4;
	add.s64 	%rd120, %rd16, %rd121;
	// begin inline asm
	ld.global.nc.u32 %r300, [%rd120];
	// end inline asm
	mov.b32 	%f509, %r300;
	add.s32 	%r384, %r1, 512;
$L__BB3_7:
	setp.ge.s32 	%p75, %r384, %r67;
	@%p75 bra 	$L__BB3_13;
	not.b32 	%r301, %r384;
	add.s32 	%r4, %r67, %r301;
	and.b32  	%r302, %r4, 1536;
	setp.eq.s32 	%p76, %r302, 1536;
	@%p76 bra 	$L__BB3_11;
	mul.wide.u32 	%rd122, %r384, 4;
	add.s64 	%rd129, %rd16, %rd122;
	shr.u32 	%r303, %r4, 9;
	add.s32 	%r304, %r303, 1;
	and.b32  	%r305, %r304, 3;
	neg.s32 	%r382, %r305;
$L__BB3_10:
	.pragma "nounroll";
	// begin inline asm
	ld.global.nc.u32 %r306, [%rd129];
	// end inline asm
	mov.b32 	%f395, %r306;
	add.f32 	%f509, %f509, %f395;
	add.s32 	%r384, %r384, 512;
	add.s64 	%rd129, %rd129, 2048;
	add.s32 	%r382, %r382, 1;
	setp.ne.s32 	%p77, %r382, 0;
	@%p77 bra 	$L__BB3_10;
$L__BB3_11:
	setp.lt.u32 	%p78, %r4, 1536;
	@%p78 bra 	$L__BB3_13;
$L__BB3_12:
	mul.wide.s32 	%rd128, %r384, 4;
	add.s64 	%rd124, %rd16, %rd128;
	// begin inline asm
	ld.global.nc.u32 %r307, [%rd124];
	// end inline asm
	mov.b32 	%f396, %r307;
	add.f32 	%f397, %f509, %f396;
	add.s64 	%rd125, %rd124, 2048;
	// begin inline asm
	ld.global.nc.u32 %r308, [%rd125];
	// end inline asm
	mov.b32 	%f398, %r308;
	add.f32 	%f399, %f397, %f398;
	add.s64 	%rd126, %rd124, 4096;
	// begin inline asm
	ld.global.nc.u32 %r309, [%rd126];
	// end inline asm
	mov.b32 	%f400, %r309;
	add.f32 	%f401, %f399, %f400;
	add.s64 	%rd127, %rd124, 6144;
	// begin inline asm
	ld.global.nc.u32 %r310, [%rd127];
	// end inline asm
	mov.b32 	%f402, %r310;
	add.f32 	%f509, %f401, %f402;
	add.s32 	%r384, %r384, 2048;
	setp.lt.s32 	%p79, %r384, %r67;
	@%p79 bra 	$L__BB3_12;
$L__BB3_13:
	setp.lt.s32 	%p80, %r67, 512;
	@%p80 bra 	$L__BB3_18;
	// begin inline asm
	mov.u32 %r349, %laneid;
	// end inline asm
	mov.b32 	%r351, %f509;
	mov.b32 	%r352, 1;
	mov.b32 	%r373, 31;
	mov.b32 	%r374, -1;
	// begin inline asm
	shfl.sync.down.b32 %r350, %r351, %r352, %r373, %r374;
	// end inline asm
	setp.gt.s32 	%p104, %r349, 30;
	mov.b32 	%f461, %r350;
	add.f32 	%f462, %f509, %f461;
	selp.f32 	%f463, %f509, %f462, %p104;
	mov.b32 	%r356, %f463;
	mov.b32 	%r357, 2;
	// begin inline asm
	shfl.sync.down.b32 %r355, %r356, %r357, %r373, %r374;
	// end inline asm
	setp.gt.s32 	%p105, %r349, 29;
	mov.b32 	%f464, %r355;
	add.f32 	%f465, %f463, %f464;
	selp.f32 	%f466, %f463, %f465, %p105;
	mov.b32 	%r361, %f466;
	mov.b32 	%r362, 4;
	// begin inline asm
	shfl.sync.down.b32 %r360, %r361, %r362, %r373, %r374;
	// end inline asm
	setp.gt.s32 	%p106, %r349, 27;
	mov.b32 	%f467, %r360;
	add.f32 	%f468, %f466, %f467;
	selp.f32 	%f469, %f466, %f468, %p106;
	mov.b32 	%r366, %f469;
	mov.b32 	%r367, 8;
	// begin inline asm
	shfl.sync.down.b32 %r365, %r366, %r367, %r373, %r374;
	// end inline asm
	setp.gt.s32 	%p107, %r349, 23;
	mov.b32 	%f470, %r365;
	add.f32 	%f471, %f469, %f470;
	selp.f32 	%f472, %f469, %f471, %p107;
	mov.b32 	%r371, %f472;
	mov.b32 	%r372, 16;
	// begin inline asm
	shfl.sync.down.b32 %r370, %r371, %r372, %r373, %r374;
	// end inline asm
	setp.gt.s32 	%p108, %r349, 15;
	mov.b32 	%f473, %r370;
	add.f32 	%f10, %f472, %f473;
	selp.f32 	%f530, %f472, %f10, %p108;
	setp.ne.s32 	%p109, %r349, 0;
	@%p109 bra 	$L__BB3_16;
	shr.u32 	%r375, %r1, 3;
	and.b32  	%r376, %r375, 124;
	mov.u32 	%r377, _ZZN3cub18CUB_300001_SM_10006detail6reduce28DeviceReduceSingleTileKernelINS2_10policy_hubIfjN4cuda3std3__44plusIfEEE10Policy1000EPfSC_iS9_ffNS7_10__identityEEEvT0_T1_T2_T3_T4_T6_E12temp_storage;
	add.s32 	%r378, %r377, %r376;
	st.shared.f32 	[%r378+16], %f10;
$L__BB3_16:
	bar.sync 	0;
	setp.ne.s32 	%p110, %r1, 0;
	@%p110 bra 	$L__BB3_72;
	ld.shared.f32 	%f474, [_ZZN3cub18CUB_300001_SM_10006detail6reduce28DeviceReduceSingleTileKernelINS2_10policy_hubIfjN4cuda3std3__44plusIfEEE10Policy1000EPfSC_iS9_ffNS7_10__identityEEEvT0_T1_T2_T3_T4_T6_E12temp_storage+20];
	add.f32 	%f475, %f530, %f474;
	ld.shared.f32 	%f476, [_ZZN3cub18CUB_300001_SM_10006detail6reduce28DeviceReduceSingleTileKernelINS2_10policy_hubIfjN4cuda3std3__44plusIfEEE10Policy1000EPfSC_iS9_ffNS7_10__identityEEEvT0_T1_T2_T3_T4_T6_E12temp_storage+24];
	add.f32 	%f477, %f475, %f476;
	ld.shared.f32 	%f478, [_ZZN3cub18CUB_300001_SM_10006detail6reduce28DeviceReduceSingleTileKernelINS2_10policy_hubIfjN4cuda3std3__44plusIfEEE10Policy1000EPfSC_iS9_ffNS7_10__identityEEEvT0_T1_T2_T3_T4_T6_E12temp_storage+28];
	add.f32 	%f479, %f477, %f478;
	ld.shared.f32 	%f480, [_ZZN3cub18CUB_300001_SM_10006detail6reduce28DeviceReduceSingleTileKernelINS2_10policy_hubIfjN4cuda3std3__44plusIfEEE10Policy1000EPfSC_iS9_ffNS7_10__identityEEEvT0_T1_T2_T3_T4_T6_E12temp_storage+32];
	add.f32 	%f481, %f479, %f480;
	ld.shared.f32 	%f482, [_ZZN3cub18CUB_300001_SM_10006detail6reduce28DeviceReduceSingleTileKernelINS2_10policy_hubIfjN4cuda3std3__44plusIfEEE10Policy1000EPfSC_iS9_ffNS7_10__identityEEEvT0_T1_T2_T3_T4_T6_E12temp_storage+36];
	add.f32 	%f483, %f481, %f482;
	ld.shared.f32 	%f484, [_ZZN3cub18CUB_300001_SM_10006detail6reduce28DeviceReduceSingleTileKernelINS2_10policy_hubIfjN4cuda3std3__44plusIfEEE10Policy1000EPfSC_iS9_ffNS7_10__identityEEEvT0_T1_T2_T3_T4_T6_E12temp_storage+40];
	add.f32 	%f485, %f483, %f484;
	ld.shared.f32 	%f486, [_ZZN3cub18CUB_300001_SM_10006detail6reduce28DeviceReduceSingleTileKernelINS2_10policy_hubIfjN4cuda3std3__44plusIfEEE10Policy1000EPfSC_iS9_ffNS7_10__identityEEEvT0_T1_T2_T3_T4_T6_E12temp_storage+44];
	add.f32 	%f487, %f485, %f486;
	ld.shared.f32 	%f488, [_ZZN3cub18CUB_300001_SM_10006detail6reduce28DeviceReduceSingleTileKernelINS2_10policy_hubIfjN4cuda3std3__44plusIfEEE10Policy1000EPfSC_iS9_ffNS7_10__identityEEEvT0_T1_T2_T3_T4_T6_E12temp_storage+48];
	add.f32 	%f489, %f487, %f488;
	ld.shared.f32 	%f490, [_ZZN3cub18CUB_300001_SM_10006detail6reduce28DeviceReduceSingleTileKernelINS2_10policy_hubIfjN4cuda3std3__44plusIfEEE10Policy1000EPfSC_iS9_ffNS7_10__identityEEEvT0_T1_T2_T3_T4_T6_E12temp_storage+52];
	add.f32 	%f491, %f489, %f490;
	ld.shared.f32 	%f492, [_ZZN3cub18CUB_300001_SM_10006detail6reduce28DeviceReduceSingleTileKernelINS2_10policy_hubIfjN4cuda3std3__44plusIfEEE10Policy1000EPfSC_iS9_ffNS7_10__identityEEEvT0_T1_T2_T3_T4_T6_E12temp_storage+56];
	add.f32 	%f493, %f491, %f492;
	ld.shared.f32 	%f494, [_ZZN3cub18CUB_300001_SM_10006detail6reduce28DeviceReduceSingleTileKernelINS2_10policy_hubIfjN4cuda3std3__44plusIfEEE10Policy1000EPfSC_iS9_ffNS7_10__identityEEEvT0_T1_T2_T3_T4_T6_E12temp_storage+60];
	add.f32 	%f495, %f493, %f494;
	ld.shared.f32 	%f496, [_ZZN3cub18CUB_300001_SM_10006detail6reduce28DeviceReduceSingleTileKernelINS2_10policy_hubIfjN4cuda3std3__44plusIfEEE10Policy1000EPfSC_iS9_ffNS7_10__identityEEEvT0_T1_T2_T3_T4_T6_E12temp_storage+64];
	add.f32 	%f497, %f495, %f496;
	ld.shared.f32 	%f498, [_ZZN3cub18CUB_300001_SM_10006detail6reduce28DeviceReduceSingleTileKernelINS2_10policy_hubIfjN4cuda3std3__44plusIfEEE10Policy1000EPfSC_iS9_ffNS7_10__identityEEEvT0_T1_T2_T3_T4_T6_E12temp_storage+68];
	add.f32 	%f499, %f497, %f498;
	ld.shared.f32 	%f500, [_ZZN3cub18CUB_300001_SM_10006detail6reduce28DeviceReduceSingleTileKernelINS2_10policy_hubIfjN4cuda3std3__44plusIfEEE10Policy1000EPfSC_iS9_ffNS7_10__identityEEEvT0_T1_T2_T3_T4_T6_E12temp_storage+72];
	add.f32 	%f501, %f499, %f500;
	ld.shared.f32 	%f502, [_ZZN3cub18CUB_300001_SM_10006detail6reduce28DeviceReduceSingleTileKernelINS2_10policy_hubIfjN4cuda3std3__44plusIfEEE10Policy1000EPfSC_iS9_ffNS7_10__identityEEEvT0_T1_T2_T3_T4_T6_E12temp_storage+76];
	add.f32 	%f530, %f501, %f502;
	bra.uni 	$L__BB3_72;
$L__BB3_18:
	// begin inline asm
	mov.u32 %r311, %laneid;
	// end inline asm
	and.b32  	%r337, %r1, 992;
	add.s32 	%r338, %r337, 32;
	setp.gt.s32 	%p81, %r338, %r67;
	not.b32 	%r339, %r337;
	add.s32 	%r340, %r67, %r339;
	selp.b32 	%r335, %r340, 31, %p81;
	mov.b32 	%r313, %f509;
	mov.b32 	%r314, 1;
	mov.b32 	%r336, -1;
	// begin inline asm
	shfl.sync.down.b32 %r312, %r313, %r314, %r335, %r336;
	// end inline asm
	setp.lt.s32 	%p82, %r311, %r335;
	mov.b32 	%f403, %r312;
	add.f32 	%f404, %f509, %f403;
	selp.f32 	%f405, %f404, %f509, %p82;
	mov.b32 	%r318, %f405;
	mov.b32 	%r319, 2;
	// begin inline asm
	shfl.sync.down.b32 %r317, %r318, %r319, %r335, %r336;
	// end inline asm
	add.s32 	%r341, %r311, 2;
	setp.gt.s32 	%p83, %r341, %r335;
	mov.b32 	%f406, %r317;
	add.f32 	%f407, %f405, %f406;
	selp.f32 	%f408, %f405, %f407, %p83;
	mov.b32 	%r323, %f408;
	mov.b32 	%r324, 4;
	// begin inline asm
	shfl.sync.down.b32 %r322, %r323, %r324, %r335, %r336;
	// end inline asm
	add.s32 	%r342, %r311, 4;
	setp.gt.s32 	%p84, %r342, %r335;
	mov.b32 	%f409, %r322;
	add.f32 	%f410, %f408, %f409;
	selp.f32 	%f411, %f408, %f410, %p84;
	mov.b32 	%r328, %f411;
	mov.b32 	%r329, 8;
	// begin inline asm
	shfl.sync.down.b32 %r327, %r328, %r329, %r335, %r336;
	// end inline asm
	add.s32 	%r343, %r311, 8;
	setp.gt.s32 	%p85, %r343, %r335;
	mov.b32 	%f412, %r327;
	add.f32 	%f413, %f411, %f412;
	selp.f32 	%f414, %f411, %f413, %p85;
	mov.b32 	%r333, %f414;
	mov.b32 	%r334, 16;
	// begin inline asm
	shfl.sync.down.b32 %r332, %r333, %r334, %r335, %r336;
	// end inline asm
	add.s32 	%r344, %r311, 16;
	setp.gt.s32 	%p86, %r344, %r335;
	mov.b32 	%f415, %r332;
	add.f32 	%f416, %f414, %f415;
	selp.f32 	%f530, %f414, %f416, %p86;
	setp.ne.s32 	%p87, %r311, 0;
	@%p87 bra 	$L__BB3_20;
	shr.u32 	%r345, %r1, 3;
	and.b32  	%r346, %r345, 124;
	mov.u32 	%r347, _ZZN3cub18CUB_300001_SM_10006detail6reduce28DeviceReduceSingleTileKernelINS2_10policy_hubIfjN4cuda3std3__44plusIfEEE10Policy1000EPfSC_iS9_ffNS7_10__identityEEEvT0_T1_T2_T3_T4_T6_E12temp_storage;
	add.s32 	%r348, %r347, %r346;
	st.shared.f32 	[%r348+16], %f530;
$L__BB3_20:
	bar.sync 	0;
	setp.ne.s32 	%p88, %r1, 0;
	@%p88 bra 	$L__BB3_72;
	setp.gt.s32 	%p89, %r67, 32;
	ld.shared.f32 	%f417, [_ZZN3cub18CUB_300001_SM_10006detail6reduce28DeviceReduceSingleTileKernelINS2_10policy_hubIfjN4cuda3std3__44plusIfEEE10Policy1000EPfSC_iS9_ffNS7_10__identityEEEvT0_T1_T2_T3_T4_T6_E12temp_storage+20];
	add.f32 	%f418, %f530, %f417;
	selp.f32 	%f419, %f418, %f530, %p89;
	setp.gt.s32 	%p90, %r67, 64;
	ld.shared.f32 	%f420, [_ZZN3cub18CUB_300001_SM_10006detail6reduce28DeviceReduceSingleTileKernelINS2_10policy_hubIfjN4cuda3std3__44plusIfEEE10Policy1000EPfSC_iS9_ffNS7_10__identityEEEvT0_T1_T2_T3_T4_T6_E12temp_storage+24];
	add.f32 	%f421, %f420, %f419;
	selp.f32 	%f422, %f421, %f419, %p90;
	setp.gt.s32 	%p91, %r67, 96;
	ld.shared.f32 	%f423, [_ZZN3cub18CUB_300001_SM_10006detail6reduce28DeviceReduceSingleTileKernelINS2_10policy_hubIfjN4cuda3std3__44plusIfEEE10Policy1000EPfSC_iS9_ffNS7_10__identityEEEvT0_T1_T2_T3_T4_T6_E12temp_storage+28];
	add.f32 	%f424, %f423, %f422;
	selp.f32 	%f425, %f424, %f422, %p91;
	setp.gt.s32 	%p92, %r67, 128;
	ld.shared.f32 	%f426, [_ZZN3cub18CUB_300001_SM_10006detail6reduce28DeviceReduceSingleTileKernelINS2_10policy_hubIfjN4cuda3std3__44plusIfEEE10Policy1000EPfSC_iS9_ffNS7_10__identityEEEvT0_T1_T2_T3_T4_T6_E12temp_storage+32];
	add.f32 	%f427, %f426, %f425;
	selp.f32 	%f428, %f427, %f425, %p92;
	setp.gt.s32 	%p93, %r67, 160;
	ld.shared.f32 	%f429, [_ZZN3cub18CUB_300001_SM_10006detail6reduce28DeviceReduceSingleTileKernelINS2_10policy_hubIfjN4cuda3std3__44plusIfEEE10Policy1000EPfSC_iS9_ffNS7_10__identityEEEvT0_T1_T2_T3_T4_T6_E12temp_storage+36];
	add.f32 	%f430, %f429, %f428;
	selp.f32 	%f431, %f430, %f428, %p93;
	setp.gt.s32 	%p94, %r67, 192;
	ld.shared.f32 	%f432, [_ZZN3cub18CUB_300001_SM_10006detail6reduce28DeviceReduceSingleTileKernelINS2_10policy_hubIfjN4cuda3std3__44plusIfEEE10Policy1000EPfSC_iS9_ffNS7_10__identityEEEvT0_T1_T2_T3_T4_T6_E12temp_storage+40];
	add.f32 	%f433, %f432, %f431;
	selp.f32 	%f434, %f433, %f431, %p94;
	setp.gt.s32 	%p95, %r67, 224;
	ld.shared.f32 	%f435, [_ZZN3cub18CUB_300001_SM_10006detail6reduce28DeviceReduceSingleTileKernelINS2_10policy_hubIfjN4cuda3std3__44plusIfEEE10Policy1000EPfSC_iS9_ffNS7_10__identityEEEvT0_T1_T2_T3_T4_T6_E12temp_storage+44];
	add.f32 	%f436, %f435, %f434;
	selp.f32 	%f437, %f436, %f434, %p95;
	setp.gt.s32 	%p96, %r67, 256;
	ld.shared.f32 	%f438, [_ZZN3cub18CUB_300001_SM_10006detail6reduce28DeviceReduceSingleTileKernelINS2_10policy_hubIfjN4cuda3std3__44plusIfEEE10Policy1000EPfSC_iS9_ffNS7_10__identityEEEvT0_T1_T2_T3_T4_T6_E12temp_storage+48];
	add.f32 	%f439, %f438, %f437;
	selp.f32 	%f440, %f439, %f437, %p96;
	setp.gt.s32 	%p97, %r67, 288;
	ld.shared.f32 	%f441, [_ZZN3cub18CUB_300001_SM_10006detail6reduce28DeviceReduceSingleTileKernelINS2_10policy_hubIfjN4cuda3std3__44plusIfEEE10Policy1000EPfSC_iS9_ffNS7_10__identityEEEvT0_T1_T2_T3_T4_T6_E12temp_storage+52];
	add.f32 	%f442, %f441, %f440;
	selp.f32 	%f443, %f442, %f440, %p97;
	setp.gt.s32 	%p98, %r67, 320;
	ld.shared.f32 	%f444, [_ZZN3cub18CUB_300001_SM_10006detail6reduce28DeviceReduceSingleTileKernelINS2_10policy_hubIfjN4cuda3std3__44plusIfEEE10Policy1000EPfSC_iS9_ffNS7_10__identityEEEvT0_T1_T2_T3_T4_T6_E12temp_storage+56];
	add.f32 	%f445, %f444, %f443;
	selp.f32 	%f446, %f445, %f443, %p98;
	setp.gt.s32 	%p99, %r67, 352;
	ld.shared.f32 	%f447, [_ZZN3cub18CUB_300001_SM_10006detail6reduce28DeviceReduceSingleTileKernelINS2_10policy_hubIfjN4cuda3std3__44plusIfEEE10Policy1000EPfSC_iS9_ffNS7_10__identityEEEvT0_T1_T2_T3_T4_T6_E12temp_storage+60];
	add.f32 	%f448, %f447, %f446;
	selp.f32 	%f449, %f448, %f446, %p99;
	setp.gt.s32 	%p100, %r67, 384;
	ld.shared.f32 	%f450, [_ZZN3cub18CUB_300001_SM_10006detail6reduce28DeviceReduceSingleTileKernelINS2_10policy_hubIfjN4cuda3std3__44plusIfEEE10Policy1000EPfSC_iS9_ffNS7_10__identityEEEvT0_T1_T2_T3_T4_T6_E12temp_storage+64];
	add.f32 	%f451, %f450, %f449;
	selp.f32 	%f452, %f451, %f449, %p100;
	setp.gt.s32 	%p101, %r67, 416;
	ld.shared.f32 	%f453, [_ZZN3cub18CUB_300001_SM_10006detail6reduce28DeviceReduceSingleTileKernelINS2_10policy_hubIfjN4cuda3std3__44plusIfEEE10Policy1000EPfSC_iS9_ffNS7_10__identityEEEvT0_T1_T2_T3_T4_T6_E12temp_storage+68];
	add.f32 	%f454, %f453, %f452;
	selp.f32 	%f455, %f454, %f452, %p101;
	setp.gt.s32 	%p102, %r67, 448;
	ld.shared.f32 	%f456, [_ZZN3cub18CUB_300001_SM_10006detail6reduce28DeviceReduceSingleTileKernelINS2_10policy_hubIfjN4cuda3std3__44plusIfEEE10Policy1000EPfSC_iS9_ffNS7_10__identityEEEvT0_T1_T2_T3_T4_T6_E12temp_storage+72];
	add.f32 	%f457, %f456, %f455;
	selp.f32 	%f458, %f457, %f455, %p102;
	setp.gt.s32 	%p103, %r67, 480;
	ld.shared.f32 	%f459, [_ZZN3cub18CUB_300001_SM_10006detail6reduce28DeviceReduceSingleTileKernelINS2_10policy_hubIfjN4cuda3std3__44plusIfEEE10Policy1000EPfSC_iS9_ffNS7_10__identityEEEvT0_T1_T2_T3_T4_T6_E12temp_storage+76];
	add.f32 	%f460, %f459, %f458;
	selp.f32 	%f530, %f460, %f458, %p103;
	bra.uni 	$L__BB3_72;
$L__BB3_22:
	mov.u32 	%r13, %tid.x;
	shl.b32 	%r224, %r13, 1;
	mul.wide.u32 	%rd90, %r224, 4;
	add.s64 	%rd75, %rd16, %rd90;
	// begin inline asm
	ld.global.nc.u64 %rd74, [%rd75];
	// end inline asm
	mov.b64 	{%r225, %r226}, %rd74;
	mov.b32 	%f281, %r226;
	mov.b32 	%f282, %r225;
	add.s64 	%rd77, %rd75, 4096;
	// begin inline asm
	ld.global.nc.u64 %rd76, [%rd77];
	// end inline asm
	mov.b64 	{%r227, %r228}, %rd76;
	mov.b32 	%f283, %r228;
	mov.b32 	%f284, %r227;
	add.s64 	%rd79, %rd75, 8192;
	// begin inline asm
	ld.global.nc.u64 %rd78, [%rd79];
	// end inline asm
	mov.b64 	{%r229, %r230}, %rd78;
	mov.b32 	%f285, %r230;
	mov.b32 	%f286, %r229;
	add.s64 	%rd81, %rd75, 12288;
	// begin inline asm
	ld.global.nc.u64 %rd80, [%rd81];
	// end inline asm
	mov.b64 	{%r231, %r232}, %rd80;
	mov.b32 	%f287, %r232;
	mov.b32 	%f288, %r231;
	add.s64 	%rd83, %rd75, 16384;
	// begin inline asm
	ld.global.nc.u64 %rd82, [%rd83];
	// end inline asm
	mov.b64 	{%r233, %r234}, %rd82;
	mov.b32 	%f289, %r234;
	mov.b32 	%f290, %r233;
	add.s64 	%rd85, %rd75, 20480;
	// begin inline asm
	ld.global.nc.u64 %rd84, [%rd85];
	// end inline asm
	mov.b64 	{%r235, %r236}, %rd84;
	mov.b32 	%f291, %r236;
	mov.b32 	%f292, %r235;
	add.s64 	%rd87, %rd75, 24576;
	// begin inline asm
	ld.global.nc.u64 %rd86, [%rd87];
	// end inline asm
	mov.b64 	{%r237, %r238}, %rd86;
	mov.b32 	%f293, %r238;
	mov.b32 	%f294, %r237;
	add.s64 	%rd89, %rd75, 28672;
	// begin inline asm
	ld.global.nc.u64 %rd88, [%rd89];
	// end inline asm
	mov.b64 	{%r239, %r240}, %rd88;
	mov.b32 	%f295, %r240;
	mov.b32 	%f296, %r239;
	add.f32 	%f297, %f282, %f281;
	add.f32 	%f298, %f284, %f283;
	add.f32 	%f299, %f286, %f285;
	add.f32 	%f300, %f288, %f287;
	add.f32 	%f301, %f290, %f289;
	add.f32 	%f302, %f292, %f291;
	add.f32 	%f303, %f294, %f293;
	add.f32 	%f304, %f296, %f295;
	add.f32 	%f305, %f297, %f298;
	add.f32 	%f306, %f299, %f300;
	add.f32 	%f307, %f301, %f302;
	add.f32 	%f308, %f303, %f304;
	add.f32 	%f309, %f305, %f306;
	add.f32 	%f310, %f307, %f308;
	add.f32 	%f516, %f309, %f310;
	setp.lt.u32 	%p58, %r67, 16384;
	mov.b32 	%r387, 8192;
	@%p58 bra 	$L__BB3_26;
	add.s32 	%r14, %r67, -8192;
	mov.b32 	%r387, 8192;
$L__BB3_24:
	mul.wide.s32 	%rd107, %r387, 4;
	add.s64 	%rd92, %rd75, %rd107;
	// begin inline asm
	ld.global.nc.u64 %rd91, [%rd92];
	// end inline asm
	mov.b64 	{%r242, %r243}, %rd91;
	mov.b32 	%f311, %r243;
	mov.b32 	%f312, %r242;
	add.s64 	%rd94, %rd92, 4096;
	// begin inline asm
	ld.global.nc.u64 %rd93, [%rd94];
	// end inline asm
	mov.b64 	{%r244, %r245}, %rd93;
	mov.b32 	%f313, %r245;
	mov.b32 	%f314, %r244;
	add.s64 	%rd96, %rd92, 8192;
	// begin inline asm
	ld.global.nc.u64 %rd95, [%rd96];
	// end inline asm
	mov.b64 	{%r246, %r247}, %rd95;
	mov.b32 	%f315, %r247;
	mov.b32 	%f316, %r246;
	add.s64 	%rd98, %rd92, 12288;
	// begin inline asm
	ld.global.nc.u64 %rd97, [%rd98];
	// end inline asm
	mov.b64 	{%r248, %r249}, %rd97;
	mov.b32 	%f317, %r249;
	mov.b32 	%f318, %r248;
	add.s64 	%rd100, %rd92, 16384;
	// begin inline asm
	ld.global.nc.u64 %rd99, [%rd100];
	// end inline asm
	mov.b64 	{%r250, %r251}, %rd99;
	mov.b32 	%f319, %r251;
	mov.b32 	%f320, %r250;
	add.s64 	%rd102, %rd92, 20480;
	// begin inline asm
	ld.global.nc.u64 %rd101, [%rd102];
	// end inline asm
	mov.b64 	{%r252, %r253}, %rd101;
	mov.b32 	%f321, %r253;
	mov.b32 	%f322, %r252;
	add.s64 	%rd104, %rd92, 24576;
	// begin inline asm
	ld.global.nc.u64 %rd103, [%rd104];
	// end inline asm
	mov.b64 	{%r254, %r255}, %rd103;
	mov.b32 	%f323, %r255;
	mov.b32 	%f324, %r254;
	add.s64 	%rd106, %rd92, 28672;
	// begin inline asm
	ld.global.nc.u64 %rd105, [%rd106];
	// end inline asm
	mov.b64 	{%r256, %r257}, %rd105;
	mov.b32 	%f325, %r257;
	mov.b32 	%f326, %r256;
	add.f32 	%f327, %f516, %f312;
	add.f32 	%f328, %f311, %f314;
	add.f32 	%f329, %f313, %f316;
	add.f32 	%f330, %f315, %f318;
	add.f32 	%f331, %f317, %f320;
	add.f32 	%f332, %f319, %f322;
	add.f32 	%f333, %f321, %f324;
	add.f32 	%f334, %f323, %f326;
	add.f32 	%f335, %f327, %f328;
	add.f32 	%f336, %f329, %f330;
	add.f32 	%f337, %f331, %f332;
	add.f32 	%f338, %f333, %f334;
	add.f32 	%f339, %f335, %f336;
	add.f32 	%f340, %f337, %f338;
	add.f32 	%f341, %f339, %f340;
	add.f32 	%f516, %f341, %f325;
	sub.s32 	%r258, %r67, %r387;
	setp.lt.s32 	%p59, %r258, 8192;
	@%p59 bra 	$L__BB3_34;
	add.s32 	%r387, %r387, 8192;
	setp.le.s32 	%p60, %r387, %r14;
	@%p60 bra 	$L__BB3_24;
$L__BB3_26:
	setp.le.s32 	%p61, %r67, %r387;
	@%p61 bra 	$L__BB3_34;
	sub.s32 	%r18, %r67, %r387;
	setp.ge.s32 	%p62, %r13, %r18;
	@%p62 bra 	$L__BB3_34;
	not.b32 	%r259, %r13;
	add.s32 	%r260, %r67, %r259;
	sub.s32 	%r19, %r260, %r387;
	and.b32  	%r261, %r19, 1536;
	setp.eq.s32 	%p63, %r261, 1536;
	mov.u32 	%r391, %r13;
	@%p63 bra 	$L__BB3_31;
	add.s32 	%r389, %r13, %r387;
	shr.u32 	%r262, %r19, 9;
	add.s32 	%r263, %r262, 1;
	and.b32  	%r264, %r263, 3;
	neg.s32 	%r388, %r264;
	mov.u32 	%r391, %r13;
$L__BB3_30:
	.pragma "nounroll";
	mul.wide.u32 	%rd109, %r389, 4;
	add.s64 	%rd108, %rd16, %rd109;
	// begin inline asm
	ld.global.nc.u32 %r265, [%rd108];
	// end inline asm
	mov.b32 	%f343, %r265;
	add.f32 	%f516, %f516, %f343;
	add.s32 	%r391, %r391, 512;
	add.s32 	%r389, %r389, 512;
	add.s32 	%r388, %r388, 1;
	setp.ne.s32 	%p64, %r388, 0;
	@%p64 bra 	$L__BB3_30;
$L__BB3_31:
	setp.lt.u32 	%p65, %r19, 1536;
	@%p65 bra 	$L__BB3_34;
	cvt.u64.u32 	%rd110, %r391;
	cvt.u64.u32 	%rd111, %r387;
	add.s64 	%rd112, %rd110, %rd111;
	shl.b64 	%rd113, %rd112, 2;
	add.s64 	%rd114, %rd113, %rd16;
	add.s64 	%rd130, %rd114, 4096;
	add.s32 	%r392, %r391, %r387;
$L__BB3_33:
	mul.wide.u32 	%rd119, %r392, 4;
	add.s64 	%rd115, %rd16, %rd119;
	// begin inline asm
	ld.global.nc.u32 %r266, [%rd115];
	// end inline asm
	mov.b32 	%f344, %r266;
	add.f32 	%f345, %f516, %f344;
	add.s64 	%rd116, %rd130, -2048;
	// begin inline asm
	ld.global.nc.u32 %r267, [%rd116];
	// end inline asm
	mov.b32 	%f346, %r267;
	add.f32 	%f347, %f345, %f346;
	// begin inline asm
	ld.global.nc.u32 %r268, [%rd130];
	// end inline asm
	mov.b32 	%f348, %r268;
	add.f32 	%f349, %f347, %f348;
	add.s64 	%rd118, %rd130, 2048;
	// begin inline asm
	ld.global.nc.u32 %r269, [%rd118];
	// end inline asm
	mov.b32 	%f350, %r269;
	add.f32 	%f516, %f349, %f350;
	add.s32 	%r391, %r391, 2048;
	add.s64 	%rd130, %rd130, 8192;
	add.s32 	%r392, %r392, 2048;
	setp.lt.s32 	%p66, %r391, %r18;
	@%p66 bra 	$L__BB3_33;
$L__BB3_34:
	// begin inline asm
	mov.u32 %r270, %laneid;
	// end inline asm
	mov.b32 	%r272, %f516;
	mov.b32 	%r273, 1;
	mov.b32 	%r294, 31;
	mov.b32 	%r295, -1;
	// begin inline asm
	shfl.sync.down.b32 %r271, %r272, %r273, %r294, %r295;
	// end inline asm
	setp.gt.s32 	%p67, %r270, 30;
	mov.b32 	%f351, %r271;
	add.f32 	%f352, %f516, %f351;
	selp.f32 	%f353, %f516, %f352, %p67;
	mov.b32 	%r277, %f353;
	mov.b32 	%r278, 2;
	// begin inline asm
	shfl.sync.down.b32 %r276, %r277, %r278, %r294, %r295;
	// end inline asm
	setp.gt.s32 	%p68, %r270, 29;
	mov.b32 	%f354, %r276;
	add.f32 	%f355, %f353, %f354;
	selp.f32 	%f356, %f353, %f355, %p68;
	mov.b32 	%r282, %f356;
	mov.b32 	%r283, 4;
	// begin inline asm
	shfl.sync.down.b32 %r281, %r282, %r283, %r294, %r295;
	// end inline asm
	setp.gt.s32 	%p69, %r270, 27;
	mov.b32 	%f357, %r281;
	add.f32 	%f358, %f356, %f357;
	selp.f32 	%f359, %f356, %f358, %p69;
	mov.b32 	%r287, %f359;
	mov.b32 	%r288, 8;
	// begin inline asm
	shfl.sync.down.b32 %r286, %r287, %r288, %r294, %r295;
	// end inline asm
	setp.gt.s32 	%p70, %r270, 23;
	mov.b32 	%f360, %r286;
	add.f32 	%f361, %f359, %f360;
	selp.f32 	%f362, %f359, %f361, %p70;
	mov.b32 	%r292, %f362;
	mov.b32 	%r293, 16;
	// begin inline asm
	shfl.sync.down.b32 %r291, %r292, %r293, %r294, %r295;
	// end inline asm
	setp.gt.s32 	%p71, %r270, 15;
	mov.b32 	%f363, %r291;
	add.f32 	%f26, %f362, %f363;
	selp.f32 	%f530, %f362, %f26, %p71;
	setp.ne.s32 	%p72, %r270, 0;
	@%p72 bra 	$L__BB3_36;
	shr.u32 	%r296, %r13, 3;
	and.b32  	%r297, %r296, 124;
	mov.u32 	%r298, _ZZN3cub18CUB_300001_SM_10006detail6reduce28DeviceReduceSingleTileKernelINS2_10policy_hubIfjN4cuda3std3__44plusIfEEE10Policy1000EPfSC_iS9_ffNS7_10__identityEEEvT0_T1_T2_T3_T4_T6_E12temp_storage;
	add.s32 	%r299, %r298, %r297;
	st.shared.f32 	[%r299+16], %f26;
$L__BB3_36:
	bar.sync 	0;
	setp.ne.s32 	%p73, %r13, 0;
	@%p73 bra 	$L__BB3_72;
	ld.shared.f32 	%f364, [_ZZN3cub18CUB_300001_SM_10006detail6reduce28DeviceReduceSingleTileKernelINS2_10policy_hubIfjN4cuda3std3__44plusIfEEE10Policy1000EPfSC_iS9_ffNS7_10__identityEEEvT0_T1_T2_T3_T4_T6_E12temp_storage+20];
	add.f32 	%f365, %f530, %f364;
	ld.shared.f32 	%f366, [_ZZN3cub18CUB_300001_SM_10006detail6reduce28DeviceReduceSingleTileKernelINS2_10policy_hubIfjN4cuda3std3__44plusIfEEE10Policy1000EPfSC_iS9_ffNS7_10__identityEEEvT0_T1_T2_T3_T4_T6_E12temp_storage+24];
	add.f32 	%f367, %f365, %f366;
	ld.shared.f32 	%f368, [_ZZN3cub18CUB_300001_SM_10006detail6reduce28DeviceReduceSingleTileKernelINS2_10policy_hubIfjN4cuda3std3__44plusIfEEE10Policy1000EPfSC_iS9_ffNS7_10__identityEEEvT0_T1_T2_T3_T4_T6_E12temp_storage+28];
	add.f32 	%f369, %f367, %f368;
	ld.shared.f32 	%f370, [_ZZN3cub18CUB_300001_SM_10006detail6reduce28DeviceReduceSingleTileKernelINS2_10policy_hubIfjN4cuda3std3__44plusIfEEE10Policy1000EPfSC_iS9_ffNS7_10__identityEEEvT0_T1_T2_T3_T4_T6_E12temp_storage+32];
	add.f32 	%f371, %f369, %f370;
	ld.shared.f32 	%f372, [_ZZN3cub18CUB_300001_SM_10006detail6reduce28DeviceReduceSingleTileKernelINS2_10policy_hubIfjN4cuda3std3__44plusIfEEE10Policy1000EPfSC_iS9_ffNS7_10__identityEEEvT0_T1_T2_T3_T4_T6_E12temp_storage+36];
	add.f32 	%f373, %f371, %f372;
	ld.shared.f32 	%f374, [_ZZN3cub18CUB_300001_SM_10006detail6reduce28DeviceReduceSingleTileKernelINS2_10policy_hubIfjN4cuda3std3__44plusIfEEE10Policy1000EPfSC_iS9_ffNS7_10__identityEEEvT0_T1_T2_T3_T4_T6_E12temp_storage+40];
	add.f32 	%f375, %f373, %f374;
	ld.shared.f32 	%f376, [_ZZN3cub18CUB_300001_SM_10006detail6reduce28DeviceReduceSingleTileKernelINS2_10policy_hubIfjN4cuda3std3__44plusIfEEE10Policy1000EPfSC_iS9_ffNS7_10__identityEEEvT0_T1_T2_T3_T4_T6_E12temp_storage+44];
	add.f32 	%f377, %f375, %f376;
	ld.shared.f32 	%f378, [_ZZN3cub18CUB_300001_SM_10006detail6reduce28DeviceReduceSingleTileKernelINS2_10policy_hubIfjN4cuda3std3__44plusIfEEE10Policy1000EPfSC_iS9_ffNS7_10__identityEEEvT0_T1_T2_T3_T4_T6_E12temp_storage+48];
	add.f32 	%f379, %f377, %f378;
	ld.shared.f32 	%f380, [_ZZN3cub18CUB_300001_SM_10006detail6reduce28DeviceReduceSingleTileKernelINS2_10policy_hubIfjN4cuda3std3__44plusIfEEE10Policy1000EPfSC_iS9_ffNS7_10__identityEEEvT0_T1_T2_T3_T4_T6_E12temp_storage+52];
	add.f32 	%f381, %f379, %f380;
	ld.shared.f32 	%f382, [_ZZN3cub18CUB_300001_SM_10006detail6reduce28DeviceReduceSingleTileKernelINS2_10policy_hubIfjN4cuda3std3__44plusIfEEE10Policy1000EPfSC_iS9_ffNS7_10__identityEEEvT0_T1_T2_T3_T4_T6_E12temp_storage+56];
	add.f32 	%f383, %f381, %f382;
	ld.shared.f32 	%f384, [_ZZN3cub18CUB_300001_SM_10006detail6reduce28DeviceReduceSingleTileKernelINS2_10policy_hubIfjN4cuda3std3__44plusIfEEE10Policy1000EPfSC_iS9_ffNS7_10__identityEEEvT0_T1_T2_T3_T4_T6_E12temp_storage+60];
	add.f32 	%f385, %f383, %f384;
	ld.shared.f32 	%f386, [_ZZN3cub18CUB_300001_SM_10006detail6reduce28DeviceReduceSingleTileKernelINS2_10policy_hubIfjN4cuda3std3__44plusIfEEE10Policy1000EPfSC_iS9_ffNS7_10__identityEEEvT0_T1_T2_T3_T4_T6_E12temp_storage+64];
	add.f32 	%f387, %f385, %f386;
	ld.shared.f32 	%f388, [_ZZN3cub18CUB_300001_SM_10006detail6reduce28DeviceReduceSingleTileKernelINS2_10policy_hubIfjN4cuda3std3__44plusIfEEE10Policy1000EPfSC_iS9_ffNS7_10__identityEEEvT0_T1_T2_T3_T4_T6_E12temp_storage+68];
	add.f32 	%f389, %f387, %f388;
	ld.shared.f32 	%f390, [_ZZN3cub18CUB_300001_SM_10006detail6reduce28DeviceReduceSingleTileKernelINS2_10policy_hubIfjN4cuda3std3__44plusIfEEE10Policy1000EPfSC_iS9_ffNS7_10__identityEEEvT0_T1_T2_T3_T4_T6_E12temp_storage+72];
	add.f32 	%f391, %f389, %f390;
	ld.shared.f32 	%f392, [_ZZN3cub18CUB_300001_SM_10006detail6reduce28DeviceReduceSingleTileKernelINS2_10policy_hubIfjN4cuda3std3__44plusIfEEE10Policy1000EPfSC_iS9_ffNS7_10__identityEEEvT0_T1_T2_T3_T4_T6_E12temp_storage+76];
	add.f32 	%f530, %f391, %f392;
	bra.uni 	$L__BB3_72;
$L__BB3_38:
	setp.gt.s32 	%p3, %r67, 8191;
	@%p3 bra 	$L__BB3_56;
	mov.u32 	%r34, %tid.x;
	setp.ge.s32 	%p20, %r34, %r67;
	mov.f32 	%f522, 0f00000000;
	mov.u32 	%r397, %r34;
	@%p20 bra 	$L__BB3_41;
	mul.wide.u32 	%rd66, %r34, 4;
	add.s64 	%rd65, %rd16, %rd66;
	// begin inline asm
	ld.global.nc.u32 %r144, [%rd65];
	// end inline asm
	mov.b32 	%f522, %r144;
	add.s32 	%r397, %r34, 512;
$L__BB3_41:
	setp.ge.s32 	%p21, %r397, %r67;
	@%p21 bra 	$L__BB3_47;
	not.b32 	%r145, %r397;
	add.s32 	%r37, %r67, %r145;
	and.b32  	%r146, %r37, 1536;
	setp.eq.s32 	%p22, %r146, 1536;
	@%p22 bra 	$L__BB3_45;
	mul.wide.u32 	%rd67, %r397, 4;
	add.s64 	%rd131, %rd16, %rd67;
	shr.u32 	%r147, %r37, 9;
	add.s32 	%r148, %r147, 1;
	and.b32  	%r149, %r148, 3;
	neg.s32 	%r395, %r149;
$L__BB3_44:
	.pragma "nounroll";
	// begin inline asm
	ld.global.nc.u32 %r150, [%rd131];
	// end inline asm
	mov.b32 	%f173, %r150;
	add.f32 	%f522, %f522, %f173;
	add.s32 	%r397, %r397, 512;
	add.s64 	%rd131, %rd131, 2048;
	add.s32 	%r395, %r395, 1;
	setp.ne.s32 	%p23, %r395, 0;
	@%p23 bra 	$L__BB3_44;
$L__BB3_45:
	setp.lt.u32 	%p24, %r37, 1536;
	@%p24 bra 	$L__BB3_47;
$L__BB3_46:
	mul.wide.s32 	%rd73, %r397, 4;
	add.s64 	%rd69, %rd16, %rd73;
	// begin inline asm
	ld.global.nc.u32 %r151, [%rd69];
	// end inline asm
	mov.b32 	%f174, %r151;
	add.f32 	%f175, %f522, %f174;
	add.s64 	%rd70, %rd69, 2048;
	// begin inline asm
	ld.global.nc.u32 %r152, [%rd70];
	// end inline asm
	mov.b32 	%f176, %r152;
	add.f32 	%f177, %f175, %f176;
	add.s64 	%rd71, %rd69, 4096;
	// begin inline asm
	ld.global.nc.u32 %r153, [%rd71];
	// end inline asm
	mov.b32 	%f178, %r153;
	add.f32 	%f179, %f177, %f178;
	add.s64 	%rd72, %rd69, 6144;
	// begin inline asm
	ld.global.nc.u32 %r154, [%rd72];
	// end inline asm
	mov.b32 	%f180, %r154;
	add.f32 	%f522, %f179, %f180;
	add.s32 	%r397, %r397, 2048;
	setp.lt.s32 	%p25, %r397, %r67;
	@%p25 bra 	$L__BB3_46;
$L__BB3_47:
	setp.lt.s32 	%p26, %r67, 512;
	@%p26 bra 	$L__BB3_52;
	// begin inline asm
	mov.u32 %r193, %laneid;
	// end inline asm
	mov.b32 	%r195, %f522;
	mov.b32 	%r196, 1;
	mov.b32 	%r217, 31;
	mov.b32 	%r218, -1;
	// begin inline asm
	shfl.sync.down.b32 %r194, %r195, %r196, %r217, %r218;
	// end inline asm
	setp.gt.s32 	%p50, %r193, 30;
	mov.b32 	%f239, %r194;
	add.f32 	%f240, %f522, %f239;
	selp.f32 	%f241, %f522, %f240, %p50;
	mov.b32 	%r200, %f241;
	mov.b32 	%r201, 2;
	// begin inline asm
	shfl.sync.down.b32 %r199, %r200, %r201, %r217, %r218;
	// end inline asm
	setp.gt.s32 	%p51, %r193, 29;
	mov.b32 	%f242, %r199;
	add.f32 	%f243, %f241, %f242;
	selp.f32 	%f244, %f241, %f243, %p51;
	mov.b32 	%r205, %f244;
	mov.b32 	%r206, 4;
	// begin inline asm
	shfl.sync.down.b32 %r204, %r205, %r206, %r217, %r218;
	// end inline asm
	setp.gt.s32 	%p52, %r193, 27;
	mov.b32 	%f245, %r204;
	add.f32 	%f246, %f244, %f245;
	selp.f32 	%f247, %f244, %f246, %p52;
	mov.b32 	%r210, %f247;
	mov.b32 	%r211, 8;
	// begin inline asm
	shfl.sync.down.b32 %r209, %r210, %r211, %r217, %r218;
	// end inline asm
	setp.gt.s32 	%p53, %r193, 23;
	mov.b32 	%f248, %r209;
	add.f32 	%f249, %f247, %f248;
	selp.f32 	%f250, %f247, %f249, %p53;
	mov.b32 	%r215, %f250;
	mov.b32 	%r216, 16;
	// begin inline asm
	shfl.sync.down.b32 %r214, %r215, %r216, %r217, %r218;
	// end inline asm
	setp.gt.s32 	%p54, %r193, 15;
	mov.b32 	%f251, %r214;
	add.f32 	%f38, %f250, %f251;
	selp.f32 	%f530, %f250, %f38, %p54;
	setp.ne.s32 	%p55, %r193, 0;
	@%p55 bra 	$L__BB3_50;
	shr.u32 	%r219, %r34, 3;
	and.b32  	%r220, %r219, 124;
	mov.u32 	%r221, _ZZN3cub18CUB_300001_SM_10006detail6reduce28DeviceReduceSingleTileKernelINS2_10policy_hubIfjN4cuda3std3__44plusIfEEE10Policy1000EPfSC_iS9_ffNS7_10__identityEEEvT0_T1_T2_T3_T4_T6_E12temp_storage;
	add.s32 	%r222, %r221, %r220;
	st.shared.f32 	[%r222+16], %f38;
$L__BB3_50:
	bar.sync 	0;
	setp.ne.s32 	%p56, %r34, 0;
	@%p56 bra 	$L__BB3_72;
	ld.shared.f32 	%f252, [_ZZN3cub18CUB_300001_SM_10006detail6reduce28DeviceReduceSingleTileKernelINS2_10policy_hubIfjN4cuda3std3__44plusIfEEE10Policy1000EPfSC_iS9_ffNS7_10__identityEEEvT0_T1_T2_T3_T4_T6_E12temp_storage+20];
	add.f32 	%f253, %f530, %f252;
	ld.shared.f32 	%f254, [_ZZN3cub18CUB_300001_SM_10006detail6reduce28DeviceReduceSingleTileKernelINS2_10policy_hubIfjN4cuda3std3__44plusIfEEE10Policy1000EPfSC_iS9_ffNS7_10__identityEEEvT0_T1_T2_T3_T4_T6_E12temp_storage+24];
	add.f32 	%f255, %f253, %f254;
	ld.shared.f32 	%f256, [_ZZN3cub18CUB_300001_SM_10006detail6reduce28DeviceReduceSingleTileKernelINS2_10policy_hubIfjN4cuda3std3__44plusIfEEE10Policy1000EPfSC_iS9_ffNS7_10__identityEEEvT0_T1_T2_T3_T4_T6_E12temp_storage+28];
	add.f32 	%f257, %f255, %f256;
	ld.shared.f32 	%f258, [_ZZN3cub18CUB_300001_SM_10006detail6reduce28DeviceReduceSingleTileKernelINS2_10policy_hubIfjN4cuda3std3__44plusIfEEE10Policy1000EPfSC_iS9_ffNS7_10__identityEEEvT0_T1_T2_T3_T4_T6_E12temp_storage+32];
	add.f32 	%f259, %f257, %f258;
	ld.shared.f32 	%f260, [_ZZN3cub18CUB_300001_SM_10006detail6reduce28DeviceReduceSingleTileKernelINS2_10policy_hubIfjN4cuda3std3__44plusIfEEE10Policy1000EPfSC_iS9_ffNS7_10__identityEEEvT0_T1_T2_T3_T4_T6_E12temp_storage+36];
	add.f32 	%f261, %f259, %f260;
	ld.shared.f32 	%f262, [_ZZN3cub18CUB_300001_SM_10006detail6reduce28DeviceReduceSingleTileKernelINS2_10policy_hubIfjN4cuda3std3__44plusIfEEE10Policy1000EPfSC_iS9_ffNS7_10__identityEEEvT0_T1_T2_T3_T4_T6_E12temp_storage+40];
	add.f32 	%f263, %f261, %f262;
	ld.shared.f32 	%f264, [_ZZN3cub18CUB_300001_SM_10006detail6reduce28DeviceReduceSingleTileKernelINS2_10policy_hubIfjN4cuda3std3__44plusIfEEE10Policy1000EPfSC_iS9_ffNS7_10__identityEEEvT0_T1_T2_T3_T4_T6_E12temp_storage+44];
	add.f32 	%f265, %f263, %f264;
	ld.shared.f32 	%f266, [_ZZN3cub18CUB_300001_SM_10006detail6reduce28DeviceReduceSingleTileKernelINS2_10policy_hubIfjN4cuda3std3__44plusIfEEE10Policy1000EPfSC_iS9_ffNS7_10__identityEEEvT0_T1_T2_T3_T4_T6_E12temp_storage+48];
	add.f32 	%f267, %f265, %f266;
	ld.shared.f32 	%f268, [_ZZN3cub18CUB_300001_SM_10006detail6reduce28DeviceReduceSingleTileKernelINS2_10policy_hubIfjN4cuda3std3__44plusIfEEE10Policy1000EPfSC_iS9_ffNS7_10__identityEEEvT0_T1_T2_T3_T4_T6_E12temp_storage+52];
	add.f32 	%f269, %f267, %f268;
	ld.shared.f32 	%f270, [_ZZN3cub18CUB_300001_SM_10006detail6reduce28DeviceReduceSingleTileKernelINS2_10policy_hubIfjN4cuda3std3__44plusIfEEE10Policy1000EPfSC_iS9_ffNS7_10__identityEEEvT0_T1_T2_T3_T4_T6_E12temp_storage+56];
	add.f32 	%f271, %f269, %f270;
	ld.shared.f32 	%f272, [_ZZN3cub18CUB_300001_SM_10006detail6reduce28DeviceReduceSingleTileKernelINS2_10policy_hubIfjN4cuda3std3__44plusIfEEE10Policy1000EPfSC_iS9_ffNS7_10__identityEEEvT0_T1_T2_T3_T4_T6_E12temp_storage+60];
	add.f32 	%f273, %f271, %f272;
	ld.shared.f32 	%f274, [_ZZN3cub18CUB_300001_SM_10006detail6reduce28DeviceReduceSingleTileKernelINS2_10policy_hubIfjN4cuda3std3__44plusIfEEE10Policy1000EPfSC_iS9_ffNS7_10__identityEEEvT0_T1_T2_T3_T4_T6_E12temp_storage+64];
	add.f32 	%f275, %f273, %f274;
	ld.shared.f32 	%f276, [_ZZN3cub18CUB_300001_SM_10006detail6reduce28DeviceReduceSingleTileKernelINS2_10policy_hubIfjN4cuda3std3__44plusIfEEE10Policy1000EPfSC_iS9_ffNS7_10__identityEEEvT0_T1_T2_T3_T4_T6_E12temp_storage+68];
	add.f32 	%f277, %f275, %f276;
	ld.shared.f32 	%f278, [_ZZN3cub18CUB_300001_SM_10006detail6reduce28DeviceReduceSingleTileKernelINS2_10policy_hubIfjN4cuda3std3__44plusIfEEE10Policy1000EPfSC_iS9_ffNS7_10__identityEEEvT0_T1_T2_T3_T4_T6_E12temp_storage+72];
	add.f32 	%f279, %f277, %f278;
	ld.shared.f32 	%f280, [_ZZN3cub18CUB_300001_SM_10006detail6reduce28DeviceReduceSingleTileKernelINS2_10policy_hubIfjN4cuda3std3__44plusIfEEE10Policy1000EPfSC_iS9_ffNS7_10__identityEEEvT0_T1_T2_T3_T4_T6_E12temp_storage+76];
	add.f32 	%f530, %f279, %f280;
	bra.uni 	$L__BB3_72;
$L__BB3_52:
	// begin inline asm
	mov.u32 %r155, %laneid;
	// end inline asm
	and.b32  	%r181, %r34, 992;
	add.s32 	%r182, %r181, 32;
	setp.gt.s32 	%p27, %r182, %r67;
	not.b32 	%r183, %r181;
	add.s32 	%r184, %r67, %r183;
	selp.b32 	%r179, %r184, 31, %p27;
	mov.b32 	%r157, %f522;
	mov.b32 	%r158, 1;
	mov.b32 	%r180, -1;
	// begin inline asm
	shfl.sync.down.b32 %r156, %r157, %r158, %r179, %r180;
	// end inline asm
	setp.lt.s32 	%p28, %r155, %r179;
	mov.b32 	%f181, %r156;
	add.f32 	%f182, %f522, %f181;
	selp.f32 	%f183, %f182, %f522, %p28;
	mov.b32 	%r162, %f183;
	mov.b32 	%r163, 2;
	// begin inline asm
	shfl.sync.down.b32 %r161, %r162, %r163, %r179, %r180;
	// end inline asm
	add.s32 	%r185, %r155, 2;
	setp.gt.s32 	%p29, %r185, %r179;
	mov.b32 	%f184, %r161;
	add.f32 	%f185, %f183, %f184;
	selp.f32 	%f186, %f183, %f185, %p29;
	mov.b32 	%r167, %f186;
	mov.b32 	%r168, 4;
	// begin inline asm
	shfl.sync.down.b32 %r166, %r167, %r168, %r179, %r180;
	// end inline asm
	add.s32 	%r186, %r155, 4;
	setp.gt.s32 	%p30, %r186, %r179;
	mov.b32 	%f187, %r166;
	add.f32 	%f188, %f186, %f187;
	selp.f32 	%f189, %f186, %f188, %p30;
	mov.b32 	%r172, %f189;
	mov.b32 	%r173, 8;
	// begin inline asm
	shfl.sync.down.b32 %r171, %r172, %r173, %r179, %r180;
	// end inline asm
	add.s32 	%r187, %r155, 8;
	setp.gt.s32 	%p31, %r187, %r179;
	mov.b32 	%f190, %r171;
	add.f32 	%f191, %f189, %f190;
	selp.f32 	%f192, %f189, %f191, %p31;
	mov.b32 	%r177, %f192;
	mov.b32 	%r178, 16;
	// begin inline asm
	shfl.sync.down.b32 %r176, %r177, %r178, %r179, %r180;
	// end inline asm
	add.s32 	%r188, %r155, 16;
	setp.gt.s32 	%p32, %r188, %r179;
	mov.b32 	%f193, %r176;
	add.f32 	%f194, %f192, %f193;
	selp.f32 	%f530, %f192, %f194, %p32;
	setp.ne.s32 	%p33, %r155, 0;
	@%p33 bra 	$L__BB3_54;
	shr.u32 	%r189, %r34, 3;
	and.b32  	%r190, %r189, 124;
	mov.u32 	%r191, _ZZN3cub18CUB_300001_SM_10006detail6reduce28DeviceReduceSingleTileKernelINS2_10policy_hubIfjN4cuda3std3__44plusIfEEE10Policy1000EPfSC_iS9_ffNS7_10__identityEEEvT0_T1_T2_T3_T4_T6_E12temp_storage;
	add.s32 	%r192, %r191, %r190;
	st.shared.f32 	[%r192+16], %f530;
$L__BB3_54:
	bar.sync 	0;
	setp.ne.s32 	%p34, %r34, 0;
	@%p34 bra 	$L__BB3_72;
	setp.gt.s32 	%p35, %r67, 32;
	ld.shared.f32 	%f195, [_ZZN3cub18CUB_300001_SM_10006detail6reduce28DeviceReduceSingleTileKernelINS2_10policy_hubIfjN4cuda3std3__44plusIfEEE10Policy1000EPfSC_iS9_ffNS7_10__identityEEEvT0_T1_T2_T3_T4_T6_E12temp_storage+20];
	add.f32 	%f196, %f530, %f195;
	selp.f32 	%f197, %f196, %f530, %p35;
	setp.gt.s32 	%p36, %r67, 64;
	ld.shared.f32 	%f198, [_ZZN3cub18CUB_300001_SM_10006detail6reduce28DeviceReduceSingleTileKernelINS2_10policy_hubIfjN4cuda3std3__44plusIfEEE10Policy1000EPfSC_iS9_ffNS7_10__identityEEEvT0_T1_T2_T3_T4_T6_E12temp_storage+24];
	add.f32 	%f199, %f198, %f197;
	selp.f32 	%f200, %f199, %f197, %p36;
	setp.gt.s32 	%p37, %r67, 96;
	ld.shared.f32 	%f201, [_ZZN3cub18CUB_300001_SM_10006detail6reduce28DeviceReduceSingleTileKernelINS2_10policy_hubIfjN4cuda3std3__44plusIfEEE10Policy1000EPfSC_iS9_ffNS7_10__identityEEEvT0_T1_T2_T3_T4_T6_E12temp_storage+28];
	add.f32 	%f202, %f201, %f200;
	selp.f32 	%f203, %f202, %f200, %p37;
	setp.gt.s32 	%p38, %r67, 128;
	ld.shared.f32 	%f204, [_ZZN3cub18CUB_300001_SM_10006detail6reduce28DeviceReduceSingleTileKernelINS2_10policy_hubIfjN4cuda3std3__44plusIfEEE10Policy1000EPfSC_iS9_ffNS7_10__identityEEEvT0_T1_T2_T3_T4_T6_E12temp_storage+32];
	add.f32 	%f205, %f204, %f203;
	selp.f32 	%f206, %f205, %f203, %p38;
	setp.gt.s32 	%p39, %r67, 160;
	ld.shared.f32 	%f207, [_ZZN3cub18CUB_300001_SM_10006detail6reduce28DeviceReduceSingleTileKernelINS2_10policy_hubIfjN4cuda3std3__44plusIfEEE10Policy1000EPfSC_iS9_ffNS7_10__identityEEEvT0_T1_T2_T3_T4_T6_E12temp_storage+36];
	add.f32 	%f208, %f207, %f206;
	selp.f32 	%f209, %f208, %f206, %p39;
	setp.gt.s32 	%p40, %r67, 192;
	ld.shared.f32 	%f210, [_ZZN3cub18CUB_300001_SM_10006detail6reduce28DeviceReduceSingleTileKernelINS2_10policy_hubIfjN4cuda3std3__44plusIfEEE10Policy1000EPfSC_iS9_ffNS7_10__identityEEEvT0_T1_T2_T3_T4_T6_E12temp_storage+40];
	add.f32 	%f211, %f210, %f209;
	selp.f32 	%f212, %f211, %f209, %p40;
	setp.gt.s32 	%p41, %r67, 224;
	ld.shared.f32 	%f213, [_ZZN3cub18CUB_300001_SM_10006detail6reduce28DeviceReduceSingleTileKernelINS2_10policy_hubIfjN4cuda3std3__44plusIfEEE10Policy1000EPfSC_iS9_ffNS7_10__identityEEEvT0_T1_T2_T3_T4_T6_E12temp_storage+44];
	add.f32 	%f214, %f213, %f212;
	selp.f32 	%f215, %f214, %f212, %p41;
	setp.gt.s32 	%p42, %r67, 256;
	ld.shared.f32 	%f216, [_ZZN3cub18CUB_300001_SM_10006detail6reduce28DeviceReduceSingleTileKernelINS2_10policy_hubIfjN4cuda3std3__44plusIfEEE10Policy1000EPfSC_iS9_ffNS7_10__identityEEEvT0_T1_T2_T3_T4_T6_E12temp_storage+48];
	add.f32 	%f217, %f216, %f215;
	selp.f32 	%f218, %f217, %f215, %p42;
	setp.gt.s32 	%p43, %r67, 288;
	ld.shared.f32 	%f219, [_ZZN3cub18CUB_300001_SM_10006detail6reduce28DeviceReduceSingleTileKernelINS2_10policy_hubIfjN4cuda3std3__44plusIfEEE10Policy1000EPfSC_iS9_ffNS7_10__identityEEEvT0_T1_T2_T3_T4_T6_E12temp_storage+52];
	add.f32 	%f220, %f219, %f218;
	selp.f32 	%f221, %f220, %f218, %p43;
	setp.gt.s32 	%p44, %r67, 320;
	ld.shared.f32 	%f222, [_ZZN3cub18CUB_300001_SM_10006detail6reduce28DeviceReduceSingleTileKernelINS2_10policy_hubIfjN4cuda3std3__44plusIfEEE10Policy1000EPfSC_iS9_ffNS7_10__identityEEEvT0_T1_T2_T3_T4_T6_E12temp_storage+56];
	add.f32 	%f223, %f222, %f221;
	selp.f32 	%f224, %f223, %f221, %p44;
	setp.gt.s32 	%p45, %r67, 352;
	ld.shared.f32 	%f225, [_ZZN3cub18CUB_300001_SM_10006detail6reduce28DeviceReduceSingleTileKernelINS2_10policy_hubIfjN4cuda3std3__44plusIfEEE10Policy1000EPfSC_iS9_ffNS7_10__identityEEEvT0_T1_T2_T3_T4_T6_E12temp_storage+60];
	add.f32 	%f226, %f225, %f224;
	selp.f32 	%f227, %f226, %f224, %p45;
	setp.gt.s32 	%p46, %r67, 384;
	ld.shared.f32 	%f228, [_ZZN3cub18CUB_300001_SM_10006detail6reduce28DeviceReduceSingleTileKernelINS2_10policy_hubIfjN4cuda3std3__44plusIfEEE10Policy1000EPfSC_iS9_ffNS7_10__identityEEEvT0_T1_T2_T3_T4_T6_E12temp_storage+64];
	add.f32 	%f229, %f228, %f227;
	selp.f32 	%f230, %f229, %f227, %p46;
	setp.gt.s32 	%p47, %r67, 416;
	ld.shared.f32 	%f231, [_ZZN3cub18CUB_300001_SM_10006detail6reduce28DeviceReduceSingleTileKernelINS2_10policy_hubIfjN4cuda3std3__44plusIfEEE10Policy1000EPfSC_iS9_ffNS7_10__identityEEEvT0_T1_T2_T3_T4_T6_E12temp_storage+68];
	add.f32 	%f232, %f231, %f230;
	selp.f32 	%f233, %f232, %f230, %p47;
	setp.gt.s32 	%p48, %r67, 448;
	ld.shared.f32 	%f234, [_ZZN3cub18CUB_300001_SM_10006detail6reduce28DeviceReduceSingleTileKernelINS2_10policy_hubIfjN4cuda3std3__44plusIfEEE10Policy1000EPfSC_iS9_ffNS7_10__identityEEEvT0_T1_T2_T3_T4_T6_E12temp_storage+72];
	add.f32 	%f235, %f234, %f233;
	selp.f32 	%f236, %f235, %f233, %p48;
	setp.gt.s32 	%p49, %r67, 480;
	ld.shared.f32 	%f237, [_ZZN3cub18CUB_300001_SM_10006detail6reduce28DeviceReduceSingleTileKernelINS2_10policy_hubIfjN4cuda3std3__44plusIfEEE10Policy1000EPfSC_iS9_ffNS7_10__identityEEEvT0_T1_T2_T3_T4_T6_E12temp_storage+76];
	add.f32 	%f238, %f237, %f236;
	selp.f32 	%f530, %f238, %f236, %p49;
	bra.uni 	$L__BB3_72;
$L__BB3_56:
	mov.u32 	%r46, %tid.x;
	mul.wide.u32 	%rd35, %r46, 4;
	add.s64 	%rd19, %rd16, %rd35;
	// begin inline asm
	ld.global.nc.u32 %r68, [%rd19];
	// end inline asm
	mov.b32 	%f59, %r68;
	add.s64 	%rd20, %rd19, 2048;
	// begin inline asm
	ld.global.nc.u32 %r69, [%rd20];
	// end inline asm
	mov.b32 	%f60, %r69;
	add.s64 	%rd21, %rd19, 4096;
	// begin inline asm
	ld.global.nc.u32 %r70, [%rd21];
	// end inline asm
	mov.b32 	%f61, %r70;
	add.s64 	%rd22, %rd19, 6144;
	// begin inline asm
	ld.global.nc.u32 %r71, [%rd22];
	// end inline asm
	mov.b32 	%f62, %r71;
	add.s64 	%rd23, %rd19, 8192;
	// begin inline asm
	ld.global.nc.u32 %r72, [%rd23];
	// end inline asm
	mov.b32 	%f63, %r72;
	add.s64 	%rd24, %rd19, 10240;
	// begin inline asm
	ld.global.nc.u32 %r73, [%rd24];
	// end inline asm
	mov.b32 	%f64, %r73;
	add.s64 	%rd25, %rd19, 12288;
	// begin inline asm
	ld.global.nc.u32 %r74, [%rd25];
	// end inline asm
	mov.b32 	%f65, %r74;
	add.s64 	%rd26, %rd19, 14336;
	// begin inline asm
	ld.global.nc.u32 %r75, [%rd26];
	// end inline asm
	mov.b32 	%f66, %r75;
	add.s64 	%rd27, %rd19, 16384;
	// begin inline asm
	ld.global.nc.u32 %r76, [%rd27];
	// end inline asm
	mov.b32 	%f67, %r76;
	add.s64 	%rd28, %rd19, 18432;
	// begin inline asm
	ld.global.nc.u32 %r77, [%rd28];
	// end inline asm
	mov.b32 	%f68, %r77;
	add.s64 	%rd29, %rd19, 20480;
	// begin inline asm
	ld.global.nc.u32 %r78, [%rd29];
	// end inline asm
	mov.b32 	%f69, %r78;
	add.s64 	%rd30, %rd19, 22528;
	// begin inline asm
	ld.global.nc.u32 %r79, [%rd30];
	// end inline asm
	mov.b32 	%f70, %r79;
	add.s64 	%rd31, %rd19, 24576;
	// begin inline asm
	ld.global.nc.u32 %r80, [%rd31];
	// end inline asm
	mov.b32 	%f71, %r80;
	add.s64 	%rd32, %rd19, 26624;
	// begin inline asm
	ld.global.nc.u32 %r81, [%rd32];
	// end inline asm
	mov.b32 	%f72, %r81;
	add.s64 	%rd33, %rd19, 28672;
	// begin inline asm
	ld.global.nc.u32 %r82, [%rd33];
	// end inline asm
	mov.b32 	%f73, %r82;
	add.s64 	%rd34, %rd19, 30720;
	// begin inline asm
	ld.global.nc.u32 %r83, [%rd34];
	// end inline asm
	mov.b32 	%f74, %r83;
	add.f32 	%f75, %f59, %f60;
	add.f32 	%f76, %f61, %f62;
	add.f32 	%f77, %f63, %f64;
	add.f32 	%f78, %f65, %f66;
	add.f32 	%f79, %f67, %f68;
	add.f32 	%f80, %f69, %f70;
	add.f32 	%f81, %f71, %f72;
	add.f32 	%f82, %f73, %f74;
	add.f32 	%f83, %f75, %f76;
	add.f32 	%f84, %f77, %f78;
	add.f32 	%f85, %f79, %f80;
	add.f32 	%f86, %f81, %f82;
	add.f32 	%f87, %f83, %f84;
	add.f32 	%f88, %f85, %f86;
	add.f32 	%f529, %f87, %f88;
	setp.lt.u32 	%p4, %r67, 16384;
	mov.b32 	%r400, 8192;
	@%p4 bra 	$L__BB3_60;
	add.s32 	%r47, %r67, -8192;
	mov.b32 	%r400, 8192;
$L__BB3_58:
	mul.wide.s32 	%rd52, %r400, 4;
	add.s64 	%rd36, %rd19, %rd52;
	// begin inline asm
	ld.global.nc.u32 %r86, [%rd36];
	// end inline asm
	mov.b32 	%f89, %r86;
	add.s64 	%rd37, %rd36, 2048;
	// begin inline asm
	ld.global.nc.u32 %r87, [%rd37];
	// end inline asm
	mov.b32 	%f90, %r87;
	add.s64 	%rd38, %rd36, 4096;
	// begin inline asm
	ld.global.nc.u32 %r88, [%rd38];
	// end inline asm
	mov.b32 	%f91, %r88;
	add.s64 	%rd39, %rd36, 6144;
	// begin inline asm
	ld.global.nc.u32 %r89, [%rd39];
	// end inline asm
	mov.b32 	%f92, %r89;
	add.s64 	%rd40, %rd36, 8192;
	// begin inline asm
	ld.global.nc.u32 %r90, [%rd40];
	// end inline asm
	mov.b32 	%f93, %r90;
	add.s64 	%rd41, %rd36, 10240;
	// begin inline asm
	ld.global.nc.u32 %r91, [%rd41];
	// end inline asm
	mov.b32 	%f94, %r91;
	add.s64 	%rd42, %rd36, 12288;
	// begin inline asm
	ld.global.nc.u32 %r92, [%rd42];
	// end inline asm
	mov.b32 	%f95, %r92;
	add.s64 	%rd43, %rd36, 14336;
	// begin inline asm
	ld.global.nc.u32 %r93, [%rd43];
	// end inline asm
	mov.b32 	%f96, %r93;
	add.s64 	%rd44, %rd36, 16384;
	// begin inline asm
	ld.global.nc.u32 %r94, [%rd44];
	// end inline asm
	mov.b32 	%f97, %r94;
	add.s64 	%rd45, %rd36, 18432;
	// begin inline asm
	ld.global.nc.u32 %r95, [%rd45];
	// end inline asm
	mov.b32 	%f98, %r95;
	add.s64 	%rd46, %rd36, 20480;
	// begin inline asm
	ld.global.nc.u32 %r96, [%rd46];
	// end inline asm
	mov.b32 	%f99, %r96;
	add.s64 	%rd47, %rd36, 22528;
	// begin inline asm
	ld.global.nc.u32 %r97, [%rd47];
	// end inline asm
	mov.b32 	%f100, %r97;
	add.s64 	%rd48, %rd36, 24576;
	// begin inline asm
	ld.global.nc.u32 %r98, [%rd48];
	// end inline asm
	mov.b32 	%f101, %r98;
	add.s64 	%rd49, %rd36, 26624;
	// begin inline asm
	ld.global.nc.u32 %r99, [%rd49];
	// end inline asm
	mov.b32 	%f102, %r99;
	add.s64 	%rd50, %rd36, 28672;
	// begin inline asm
	ld.global.nc.u32 %r100, [%rd50];
	// end inline asm
	mov.b32 	%f103, %r100;
	add.s64 	%rd51, %rd36, 30720;
	// begin inline asm
	ld.global.nc.u32 %r101, [%rd51];
	// end inline asm
	mov.b32 	%f104, %r101;
	add.f32 	%f105, %f529, %f89;
	add.f32 	%f106, %f90, %f91;
	add.f32 	%f107, %f92, %f93;
	add.f32 	%f108, %f94, %f95;
	add.f32 	%f109, %f96, %f97;
	add.f32 	%f110, %f98, %f99;
	add.f32 	%f111, %f100, %f101;
	add.f32 	%f112, %f102, %f103;
	add.f32 	%f113, %f105, %f106;
	add.f32 	%f114, %f107, %f108;
	add.f32 	%f115, %f109, %f110;
	add.f32 	%f116, %f111, %f112;
	add.f32 	%f117, %f113, %f114;
	add.f32 	%f118, %f115, %f116;
	add.f32 	%f119, %f117, %f118;
	add.f32 	%f529, %f119, %f104;
	sub.s32 	%r102, %r67, %r400;
	setp.lt.s32 	%p5, %r102, 8192;
	@%p5 bra 	$L__BB3_68;
	add.s32 	%r400, %r400, 8192;
	setp.le.s32 	%p6, %r400, %r47;
	@%p6 bra 	$L__BB3_58;
$L__BB3_60:
	setp.le.s32 	%p7, %r67, %r400;
	@%p7 bra 	$L__BB3_68;
	sub.s32 	%r51, %r67, %r400;
	setp.ge.s32 	%p8, %r46, %r51;
	@%p8 bra 	$L__BB3_68;
	not.b32 	%r103, %r46;
	add.s32 	%r104, %r67, %r103;
	sub.s32 	%r52, %r104, %r400;
	and.b32  	%r105, %r52, 1536;
	setp.eq.s32 	%p9, %r105, 1536;
	mov.u32 	%r404, %r46;
	@%p9 bra 	$L__BB3_65;
	add.s32 	%r402, %r46, %r400;
	shr.u32 	%r106, %r52, 9;
	add.s32 	%r107, %r106, 1;
	and.b32  	%r108, %r107, 3;
	neg.s32 	%r401, %r108;
	mov.u32 	%r404, %r46;
$L__BB3_64:
	.pragma "nounroll";
	mul.wide.u32 	%rd54, %r402, 4;
	add.s64 	%rd53, %rd16, %rd54;
	// begin inline asm
	ld.global.nc.u32 %r109, [%rd53];
	// end inline asm
	mov.b32 	%f121, %r109;
	add.f32 	%f529, %f529, %f121;
	add.s32 	%r404, %r404, 512;
	add.s32 	%r402, %r402, 512;
	add.s32 	%r401, %r401, 1;
	setp.ne.s32 	%p10, %r401, 0;
	@%p10 bra 	$L__BB3_64;
$L__BB3_65:
	setp.lt.u32 	%p11, %r52, 1536;
	@%p11 bra 	$L__BB3_68;
	cvt.u64.u32 	%rd55, %r404;
	cvt.u64.u32 	%rd56, %r400;
	add.s64 	%rd57, %rd55, %rd56;
	shl.b64 	%rd58, %rd57, 2;
	add.s64 	%rd59, %rd58, %rd16;
	add.s64 	%rd132, %rd59, 4096;
	add.s32 	%r405, %r404, %r400;
$L__BB3_67:
	mul.wide.u32 	%rd64, %r405, 4;
	add.s64 	%rd60, %rd16, %rd64;
	// begin inline asm
	ld.global.nc.u32 %r110, [%rd60];
	// end inline asm
	mov.b32 	%f122, %r110;
	add.f32 	%f123, %f529, %f122;
	add.s64 	%rd61, %rd132, -2048;
	// begin inline asm
	ld.global.nc.u32 %r111, [%rd61];
	// end inline asm
	mov.b32 	%f124, %r111;
	add.f32 	%f125, %f123, %f124;
	// begin inline asm
	ld.global.nc.u32 %r112, [%rd132];
	// end inline asm
	mov.b32 	%f126, %r112;
	add.f32 	%f127, %f125, %f126;
	add.s64 	%rd63, %rd132, 2048;
	// begin inline asm
	ld.global.nc.u32 %r113, [%rd63];
	// end inline asm
	mov.b32 	%f128, %r113;
	add.f32 	%f529, %f127, %f128;
	add.s32 	%r404, %r404, 2048;
	add.s64 	%rd132, %rd132, 8192;
	add.s32 	%r405, %r405, 2048;
	setp.lt.s32 	%p12, %r404, %r51;
	@%p12 bra 	$L__BB3_67;
$L__BB3_68:
	// begin inline asm
	mov.u32 %r114, %laneid;
	// end inline asm
	mov.b32 	%r116, %f529;
	mov.b32 	%r117, 1;
	mov.b32 	%r138, 31;
	mov.b32 	%r139, -1;
	// begin inline asm
	shfl.sync.down.b32 %r115, %r116, %r117, %r138, %r139;
	// end inline asm
	setp.gt.s32 	%p13, %r114, 30;
	mov.b32 	%f129, %r115;
	add.f32 	%f130, %f529, %f129;
	selp.f32 	%f131, %f529, %f130, %p13;
	mov.b32 	%r121, %f131;
	mov.b32 	%r122, 2;
	// begin inline asm
	shfl.sync.down.b32 %r120, %r121, %r122, %r138, %r139;
	// end inline asm
	setp.gt.s32 	%p14, %r114, 29;
	mov.b32 	%f132, %r120;
	add.f32 	%f133, %f131, %f132;
	selp.f32 	%f134, %f131, %f133, %p14;
	mov.b32 	%r126, %f134;
	mov.b32 	%r127, 4;
	// begin inline asm
	shfl.sync.down.b32 %r125, %r126, %r127, %r138, %r139;
	// end inline asm
	setp.gt.s32 	%p15, %r114, 27;
	mov.b32 	%f135, %r125;
	add.f32 	%f136, %f134, %f135;
	selp.f32 	%f137, %f134, %f136, %p15;
	mov.b32 	%r131, %f137;
	mov.b32 	%r132, 8;
	// begin inline asm
	shfl.sync.down.b32 %r130, %r131, %r132, %r138, %r139;
	// end inline asm
	setp.gt.s32 	%p16, %r114, 23;
	mov.b32 	%f138, %r130;
	add.f32 	%f139, %f137, %f138;
	selp.f32 	%f140, %f137, %f139, %p16;
	mov.b32 	%r136, %f140;
	mov.b32 	%r137, 16;
	// begin inline asm
	shfl.sync.down.b32 %r135, %r136, %r137, %r138, %r139;
	// end inline asm
	setp.gt.s32 	%p17, %r114, 15;
	mov.b32 	%f141, %r135;
	add.f32 	%f54, %f140, %f141;
	selp.f32 	%f530, %f140, %f54, %p17;
	setp.ne.s32 	%p18, %r114, 0;
	@%p18 bra 	$L__BB3_70;
	shr.u32 	%r140, %r46, 3;
	and.b32  	%r141, %r140, 124;
	mov.u32 	%r142, _ZZN3cub18CUB_300001_SM_10006detail6reduce28DeviceReduceSingleTileKernelINS2_10policy_hubIfjN4cuda3std3__44plusIfEEE10Policy1000EPfSC_iS9_ffNS7_10__identityEEEvT0_T1_T2_T3_T4_T6_E12temp_storage;
	add.s32 	%r143, %r142, %r141;
	st.shared.f32 	[%r143+16], %f54;
$L__BB3_70:
	bar.sync 	0;
	setp.ne.s32 	%p19, %r46, 0;
	@%p19 bra 	$L__BB3_72;
	ld.shared.f32 	%f142, [_ZZN3cub18CUB_300001_SM_10006detail6reduce28DeviceReduceSingleTileKernelINS2_10policy_hubIfjN4cuda3std3__44plusIfEEE10Policy1000EPfSC_iS9_ffNS7_10__identityEEEvT0_T1_T2_T3_T4_T6_E12temp_storage+20];
	add.f32 	%f143, %f530, %f142;
	ld.shared.f32 	%f144, [_ZZN3cub18CUB_300001_SM_10006detail6reduce28DeviceReduceSingleTileKernelINS2_10policy_hubIfjN4cuda3std3__44plusIfEEE10Policy1000EPfSC_iS9_ffNS7_10__identityEEEvT0_T1_T2_T3_T4_T6_E12temp_storage+24];
	add.f32 	%f145, %f143, %f144;
	ld.shared.f32 	%f146, [_ZZN3cub18CUB_300001_SM_10006detail6reduce28DeviceReduceSingleTileKernelINS2_10policy_hubIfjN4cuda3std3__44plusIfEEE10Policy1000EPfSC_iS9_ffNS7_10__identityEEEvT0_T1_T2_T3_T4_T6_E12temp_storage+28];
	add.f32 	%f147, %f145, %f146;
	ld.shared.f32 	%f148, [_ZZN3cub18CUB_300001_SM_10006detail6reduce28DeviceReduceSingleTileKernelINS2_10policy_hubIfjN4cuda3std3__44plusIfEEE10Policy1000EPfSC_iS9_ffNS7_10__identityEEEvT0_T1_T2_T3_T4_T6_E12temp_storage+32];
	add.f32 	%f149, %f147, %f148;
	ld.shared.f32 	%f150, [_ZZN3cub18CUB_300001_SM_10006detail6reduce28DeviceReduceSingleTileKernelINS2_10policy_hubIfjN4cuda3std3__44plusIfEEE10Policy1000EPfSC_iS9_ffNS7_10__identityEEEvT0_T1_T2_T3_T4_T6_E12temp_storage+36];
	add.f32 	%f151, %f149, %f150;
	ld.shared.f32 	%f152, [_ZZN3cub18CUB_300001_SM_10006detail6reduce28DeviceReduceSingleTileKernelINS2_10policy_hubIfjN4cuda3std3__44plusIfEEE10Policy1000EPfSC_iS9_ffNS7_10__identityEEEvT0_T1_T2_T3_T4_T6_E12temp_storage+40];
	add.f32 	%f153, %f151, %f152;
	ld.shared.f32 	%f154, [_ZZN3cub18CUB_300001_SM_10006detail6reduce28DeviceReduceSingleTileKernelINS2_10policy_hubIfjN4cuda3std3__44plusIfEEE10Policy1000EPfSC_iS9_ffNS7_10__identityEEEvT0_T1_T2_T3_T4_T6_E12temp_storage+44];
	add.f32 	%f155, %f153, %f154;
	ld.shared.f32 	%f156, [_ZZN3cub18CUB_300001_SM_10006detail6reduce28DeviceReduceSingleTileKernelINS2_10policy_hubIfjN4cuda3std3__44plusIfEEE10Policy1000EPfSC_iS9_ffNS7_10__identityEEEvT0_T1_T2_T3_T4_T6_E12temp_storage+48];
	add.f32 	%f157, %f155, %f156;
	ld.shared.f32 	%f158, [_ZZN3cub18CUB_300001_SM_10006detail6reduce28DeviceReduceSingleTileKernelINS2_10policy_hubIfjN4cuda3std3__44plusIfEEE10Policy1000EPfSC_iS9_ffNS7_10__identityEEEvT0_T1_T2_T3_T4_T6_E12temp_storage+52];
	add.f32 	%f159, %f157, %f158;
	ld.shared.f32 	%f160, [_ZZN3cub18CUB_300001_SM_10006detail6reduce28DeviceReduceSingleTileKernelINS2_10policy_hubIfjN4cuda3std3__44plusIfEEE10Policy1000EPfSC_iS9_ffNS7_10__identityEEEvT0_T1_T2_T3_T4_T6_E12temp_storage+56];
	add.f32 	%f161, %f159, %f160;
	ld.shared.f32 	%f162, [_ZZN3cub18CUB_300001_SM_10006detail6reduce28DeviceReduceSingleTileKernelINS2_10policy_hubIfjN4cuda3std3__44plusIfEEE10Policy1000EPfSC_iS9_ffNS7_10__identityEEEvT0_T1_T2_T3_T4_T6_E12temp_storage+60];
	add.f32 	%f163, %f161, %f162;
	ld.shared.f32 	%f164, [_ZZN3cub18CUB_300001_SM_10006detail6reduce28DeviceReduceSingleTileKernelINS2_10policy_hubIfjN4cuda3std3__44plusIfEEE10Policy1000EPfSC_iS9_ffNS7_10__identityEEEvT0_T1_T2_T3_T4_T6_E12temp_storage+64];
	add.f32 	%f165, %f163, %f164;
	ld.shared.f32 	%f166, [_ZZN3cub18CUB_300001_SM_10006detail6reduce28DeviceReduceSingleTileKernelINS2_10policy_hubIfjN4cuda3std3__44plusIfEEE10Policy1000EPfSC_iS9_ffNS7_10__identityEEEvT0_T1_T2_T3_T4_T6_E12temp_storage+68];
	add.f32 	%f167, %f165, %f166;
	ld.shared.f32 	%f168, [_ZZN3cub18CUB_300001_SM_10006detail6reduce28DeviceReduceSingleTileKernelINS2_10policy_hubIfjN4cuda3std3__44plusIfEEE10Policy1000EPfSC_iS9_ffNS7_10__identityEEEvT0_T1_T2_T3_T4_T6_E12temp_storage+72];
	add.f32 	%f169, %f167, %f168;
	ld.shared.f32 	%f170, [_ZZN3cub18CUB_300001_SM_10006detail6reduce28DeviceReduceSingleTileKernelINS2_10policy_hubIfjN4cuda3std3__44plusIfEEE10Policy1000EPfSC_iS9_ffNS7_10__identityEEEvT0_T1_T2_T3_T4_T6_E12temp_storage+76];
	add.f32 	%f530, %f169, %f170;
$L__BB3_72:
	mov.u32 	%r379, %tid.x;
	setp.ne.s32 	%p111, %r379, 0;
	@%p111 bra 	$L__BB3_74;
	add.f32 	%f503, %f58, %f530;
	st.global.f32 	[%rd1], %f503;
$L__BB3_74:
	ret;

}
	// .globl	_ZN3cub18CUB_300001_SM_10006detail6reduce28DeviceReduceSingleTileKernelINS2_10policy_hubIfyN4cuda3std3__44plusIfEEE10Policy1000EN6thrust24THRUST_300001_SM_1000_NS6detail15normal_iteratorINSD_10device_ptrIfEEEEPfyS9_ffNS7_10__identityEEEvT0_T1_T2_T3_T4_T6_
.visible .entry _ZN3cub18CUB_300001_SM_10006detail6reduce28DeviceReduceSingleTileKernelINS2_10policy_hubIfyN4cuda3std3__44plusIfEEE10Policy1000EN6thrust24THRUST_300001_SM_1000_NS6detail15normal_iteratorINSD_10device_ptrIfEEEEPfyS9_ffNS7_10__identityEEEvT0_T1_T2_T3_T4_T6_(
	.param .align 8 .b8 _ZN3cub18CUB_300001_SM_10006detail6reduce28DeviceReduceSingleTileKernelINS2_10policy_hubIfyN4cuda3std3__44plusIfEEE10Policy1000EN6thrust24THRUST_300001_SM_1000_NS6detail15normal_iteratorINSD_10device_ptrIfEEEEPfyS9_ffNS7_10__identityEEEvT0_T1_T2_T3_T4_T6__param_0[8],
	.param .u64 .ptr .align 1 _ZN3cub18CUB_300001_SM_10006detail6reduce28DeviceReduceSingleTileKernelINS2_10policy_hubIfyN4cuda3std3__44plusIfEEE10Policy1000EN6thrust24THRUST_300001_SM_1000_NS6detail15normal_iteratorINSD_10device_ptrIfEEEEPfyS9_ffNS7_10__identityEEEvT0_T1_T2_T3_T4_T6__param_1,
	.param .u64 _ZN3cub18CUB_300001_SM_10006detail6reduce28DeviceReduceSingleTileKernelINS2_10policy_hubIfyN4cuda3std3__44plusIfEEE10Policy1000EN6thrust24THRUST_300001_SM_1000_NS6detail15normal_iteratorINSD_10device_ptrIfEEEEPfyS9_ffNS7_10__identityEEEvT0_T1_T2_T3_T4_T6__param_2,
	.param .align 1 .b8 _ZN3cub18CUB_300001_SM_10006detail6reduce28DeviceReduceSingleTileKernelINS2_10policy_hubIfyN4cuda3std3__44plusIfEEE10Policy1000EN6thrust24THRUST_300001_SM_1000_NS6detail15normal_iteratorINSD_10device_ptrIfEEEEPfyS9_ffNS7_10__identityEEEvT0_T1_T2_T3_T4_T6__param_3[1],
	.param .f32 _ZN3cub18CUB_300001_SM_10006detail6reduce28DeviceReduceSingleTileKernelINS2_10policy_hubIfyN4cuda3std3__44plusIfEEE10Policy1000EN6thrust24THRUST_300001_SM_1000_NS6detail15normal_iteratorINSD_10device_ptrIfEEEEPfyS9_ffNS7_10__identityEEEvT0_T1_T2_T3_T4_T6__param_4,
	.param .align 1 .b8 _ZN3cub18CUB_300001_SM_10006detail6reduce28DeviceReduceSingleTileKernelINS2_10policy_hubIfyN4cuda3std3__44plusIfEEE10Policy1000EN6thrust24THRUST_300001_SM_1000_NS6detail15normal_iteratorINSD_10device_ptrIfEEEEPfyS9_ffNS7_10__identityEEEvT0_T1_T2_T3_T4_T6__param_5[1]
)
.maxntid 256
.minnctapersm 1
{
	.reg .pred 	%p<59>;
	.reg .b32 	%r<171>;
	.reg .b32 	%f<328>;
	.reg .b64 	%rd<56>;
	// demoted variable
	.shared .align 4 .b8 _ZZN3cub18CUB_300001_SM_10006detail6reduce28DeviceReduceSingleTileKernelINS2_10policy_hubIfyN4cuda3std3__44plusIfEEE10Policy1000EN6thrust24THRUST_300001_SM_1000_NS6detail15normal_iteratorINSD_10device_ptrIfEEEEPfyS9_ffNS7_10__identityEEEvT0_T1_T2_T3_T4_T6_E12temp_storage[44];
	ld.param.u64 	%rd18, [_ZN3cub18CUB_300001_SM_10006detail6reduce28DeviceReduceSingleTileKernelINS2_10policy_hubIfyN4cuda3std3__44plusIfEEE10Policy1000EN6thrust24THRUST_300001_SM_1000_NS6detail15normal_iteratorINSD_10device_ptrIfEEEEPfyS9_ffNS7_10__identityEEEvT0_T1_T2_T3_T4_T6__param_0];
	ld.param.u64 	%rd20, [_ZN3cub18CUB_300001_SM_10006detail6reduce28DeviceReduceSingleTileKernelINS2_10policy_hubIfyN4cuda3std3__44plusIfEEE10Policy1000EN6thrust24THRUST_300001_SM_1000_NS6detail15normal_iteratorINSD_10device_ptrIfEEEEPfyS9_ffNS7_10__identityEEEvT0_T1_T2_T3_T4_T6__param_1];
	ld.param.u64 	%rd19, [_ZN3cub18CUB_300001_SM_10006detail6reduce28DeviceReduceSingleTileKernelINS2_10policy_hubIfyN4cuda3std3__44plusIfEEE10Policy1000EN6thrust24THRUST_300001_SM_1000_NS6detail15normal_iteratorINSD_10device_ptrIfEEEEPfyS9_ffNS7_10__identityEEEvT0_T1_T2_T3_T4_T6__param_2];
	ld.param.f32 	%f42, [_ZN3cub18CUB_300001_SM_10006detail6reduce28DeviceReduceSingleTileKernelINS2_10policy_hubIfyN4cuda3std3__44plusIfEEE10Policy1000EN6thrust24THRUST_300001_SM_1000_NS6detail15normal_iteratorINSD_10device_ptrIfEEEEPfyS9_ffNS7_10__identityEEEvT0_T1_T2_T3_T4_T6__param_4];
	cvta.to.global.u64 	%rd1, %rd20;
	setp.ne.s64 	%p1, %rd19, 0;
	@%p1 bra 	$L__BB4_3;
	mov.u32 	%r156, %tid.x;
	setp.ne.s32 	%p58, %r156, 0;
	@%p58 bra 	$L__BB4_51;
	st.global.f32 	[%rd1], %f42;
	bra.uni 	$L__BB4_51;
$L__BB4_3:
	cvta.to.global.u64 	%rd2, %rd18;
	setp.gt.u64 	%p2, %rd19, 4095;
	@%p2 bra 	$L__BB4_28;
	cvt.u32.u64 	%r1, %rd19;
	mov.u32 	%r2, %tid.x;
	setp.ge.u32 	%p24, %r2, %r1;
	mov.f32 	%f315, 0f00000000;
	mov.u32 	%r160, %r2;
	@%p24 bra 	$L__BB4_6;
	mul.wide.u32 	%rd41, %r2, 4;
	add.s64 	%rd42, %rd2, %rd41;
	ld.global.f32 	%f315, [%rd42];
	add.s32 	%r160, %r2, 256;
$L__BB4_6:
	setp.ge.u32 	%p25, %r160, %r1;
	@%p25 bra 	$L__BB4_19;
	not.b32 	%r83, %r160;
	add.s32 	%r84, %r83, %r1;
	shr.u32 	%r85, %r84, 8;
	add.s32 	%r5, %r85, 1;
	and.b32  	%r6, %r5, 15;
	setp.lt.u32 	%p26, %r84, 3840;
	@%p26 bra 	$L__BB4_10;
	and.b32  	%r86, %r5, 33554416;
	neg.s32 	%r158, %r86;
	mul.wide.u32 	%rd43, %r160, 4;
	add.s64 	%rd44, %rd43, %rd2;
	add.s64 	%rd51, %rd44, 8192;
$L__BB4_9:
	.pragma "nounroll";
	ld.global.f32 	%f189, [%rd51+-8192];
	add.f32 	%f190, %f315, %f189;
	ld.global.f32 	%f191, [%rd51+-7168];
	add.f32 	%f192, %f190, %f191;
	ld.global.f32 	%f193, [%rd51+-6144];
	add.f32 	%f194, %f192, %f193;
	ld.global.f32 	%f195, [%rd51+-5120];
	add.f32 	%f196, %f194, %f195;
	ld.global.f32 	%f197, [%rd51+-4096];
	add.f32 	%f198, %f196, %f197;
	ld.global.f32 	%f199, [%rd51+-3072];
	add.f32 	%f200, %f198, %f199;
	ld.global.f32 	%f201, [%rd51+-2048];
	add.f32 	%f202, %f200, %f201;
	ld.global.f32 	%f203, [%rd51+-1024];
	add.f32 	%f204, %f202, %f203;
	ld.global.f32 	%f205, [%rd51];
	add.f32 	%f206, %f204, %f205;
	ld.global.f32 	%f207, [%rd51+1024];
	add.f32 	%f208, %f206, %f207;
	ld.global.f32 	%f209, [%rd51+2048];
	add.f32 	%f210, %f208, %f209;
	ld.global.f32 	%f211, [%rd51+3072];
	add.f32 	%f212, %f210, %f211;
	ld.global.f32 	%f213, [%rd51+4096];
	add.f32 	%f214, %f212, %f213;
	ld.global.f32 	%f215, [%rd51+5120];
	add.f32 	%f216, %f214, %f215;
	ld.global.f32 	%f217, [%rd51+6144];
	add.f32 	%f218, %f216, %f217;
	ld.global.f32 	%f219, [%rd51+7168];
	add.f32 	%f315, %f218, %f219;
	add.s32 	%r160, %r160, 4096;
	add.s32 	%r158, %r158, 16;
	add.s64 	%rd51, %rd51, 16384;
	setp.ne.s32 	%p27, %r158, 0;
	@%p27 bra 	$L__BB4_9;
$L__BB4_10:
	setp.eq.s32 	%p28, %r6, 0;
	@%p28 bra 	$L__BB4_19;
	and.b32  	%r13, %r5, 7;
	setp.lt.u32 	%p29, %r6, 8;
	@%p29 bra 	$L__BB4_13;
	mul.wide.s32 	%rd45, %r160, 4;
	add.s64 	%rd46, %rd2, %rd45;
	ld.global.f32 	%f221, [%rd46];
	add.f32 	%f222, %f315, %f221;
	ld.global.f32 	%f223, [%rd46+1024];
	add.f32 	%f224, %f222, %f223;
	ld.global.f32 	%f225, [%rd46+2048];
	add.f32 	%f226, %f224, %f225;
	ld.global.f32 	%f227, [%rd46+3072];
	add.f32 	%f228, %f226, %f227;
	ld.global.f32 	%f229, [%rd46+4096];
	add.f32 	%f230, %f228, %f229;
	ld.global.f32 	%f231, [%rd46+5120];
	add.f32 	%f232, %f230, %f231;
	ld.global.f32 	%f233, [%rd46+6144];
	add.f32 	%f234, %f232, %f233;
	ld.global.f32 	%f235, [%rd46+7168];
	add.f32 	%f315, %f234, %f235;
	add.s32 	%r160, %r160, 2048;
$L__BB4_13:
	setp.eq.s32 	%p30, %r13, 0;
	@%p30 bra 	$L__BB4_19;
	and.b32  	%r16, %r5, 3;
	setp.lt.u32 	%p31, %r13, 4;
	@%p31 bra 	$L__BB4_16;
	mul.wide.s32 	%rd47, %r160, 4;
	add.s64 	%rd48, %rd2, %rd47;
	ld.global.f32 	%f237, [%rd48];
	add.f32 	%f238, %f315, %f237;
	ld.global.f32 	%f239, [%rd48+1024];
	add.f32 	%f240, %f238, %f239;
	ld.global.f32 	%f241, [%rd48+2048];
	add.f32 	%f242, %f240, %f241;
	ld.global.f32 	%f243, [%rd48+3072];
	add.f32 	%f315, %f242, %f243;
	add.s32 	%r160, %r160, 1024;
$L__BB4_16:
	setp.eq.s32 	%p32, %r16, 0;
	@%p32 bra 	$L__BB4_19;
	neg.s32 	%r163, %r16;
$L__BB4_18:
	.pragma "nounroll";
	mul.wide.s32 	%rd49, %r160, 4;
	add.s64 	%rd50, %rd2, %rd49;
	ld.global.f32 	%f244, [%rd50];
	add.f32 	%f315, %f315, %f244;
	add.s32 	%r160, %r160, 256;
	add.s32 	%r163, %r163, 1;
	setp.ne.s32 	%p33, %r163, 0;
	@%p33 bra 	$L__BB4_18;
$L__BB4_19:
	setp.lt.u64 	%p34, %rd19, 256;
	@%p34 bra 	$L__BB4_24;
	// begin inline asm
	mov.u32 %r125, %laneid;
	// end inline asm
	mov.b32 	%r127, %f315;
	mov.b32 	%r128, 1;
	mov.b32 	%r149, 31;
	mov.b32 	%r150, -1;
	// begin inline asm
	shfl.sync.down.b32 %r126, %r127, %r128, %r149, %r150;
	// end inline asm
	setp.gt.s32 	%p50, %r125, 30;
	mov.b32 	%f279, %r126;
	add.f32 	%f280, %f315, %f279;
	selp.f32 	%f281, %f315, %f280, %p50;
	mov.b32 	%r132, %f281;
	mov.b32 	%r133, 2;
	// begin inline asm
	shfl.sync.down.b32 %r131, %r132, %r133, %r149, %r150;
	// end inline asm
	setp.gt.s32 	%p51, %r125, 29;
	mov.b32 	%f282, %r131;
	add.f32 	%f283, %f281, %f282;
	selp.f32 	%f284, %f281, %f283, %p51;
	mov.b32 	%r137, %f284;
	mov.b32 	%r138, 4;
	// begin inline asm
	shfl.sync.down.b32 %r136, %r137, %r138, %r149, %r150;
	// end inline asm
	setp.gt.s32 	%p52, %r125, 27;
	mov.b32 	%f285, %r136;
	add.f32 	%f286, %f284, %f285;
	selp.f32 	%f287, %f284, %f286, %p52;
	mov.b32 	%r142, %f287;
	mov.b32 	%r143, 8;
	// begin inline asm
	shfl.sync.down.b32 %r141, %r142, %r143, %r149, %r150;
	// end inline asm
	setp.gt.s32 	%p53, %r125, 23;
	mov.b32 	%f288, %r141;
	add.f32 	%f289, %f287, %f288;
	selp.f32 	%f290, %f287, %f289, %p53;
	mov.b32 	%r147, %f290;
	mov.b32 	%r148, 16;
	// begin inline asm
	shfl.sync.down.b32 %r146, %r147, %r148, %r149, %r150;
	// end inline asm
	setp.gt.s32 	%p54, %r125, 15;
	mov.b32 	%f291, %r146;
	add.f32 	%f16, %f290, %f291;
	selp.f32 	%f327, %f290, %f16, %p54;
	setp.ne.s32 	%p55, %r125, 0;
	@%p55 bra 	$L__BB4_22;
	shr.u32 	%r151, %r2, 3;
	and.b32  	%r152, %r151, 124;
	mov.u32 	%r153, _ZZN3cub18CUB_300001_SM_10006detail6reduce28DeviceReduceSingleTileKernelINS2_10policy_hubIfyN4cuda3std3__44plusIfEEE10Policy1000EN6thrust24THRUST_300001_SM_1000_NS6detail15normal_iteratorINSD_10device_ptrIfEEEEPfyS9_ffNS7_10__identityEEEvT0_T1_T2_T3_T4_T6_E12temp_storage;
	add.s32 	%r154, %r153, %r152;
	st.shared.f32 	[%r154+8], %f16;
$L__BB4_22:
	bar.sync 	0;
	setp.ne.s32 	%p56, %r2, 0;
	@%p56 bra 	$L__BB4_49;
	ld.shared.f32 	%f292, [_ZZN3cub18CUB_300001_SM_10006detail6reduce28DeviceReduceSingleTileKernelINS2_10policy_hubIfyN4cuda3std3__44plusIfEEE10Policy1000EN6thrust24THRUST_300001_SM_1000_NS6detail15normal_iteratorINSD_10device_ptrIfEEEEPfyS9_ffNS7_10__identityEEEvT0_T1_T2_T3_T4_T6_E12temp_storage+12];
	add.f32 	%f293, %f327, %f292;
	ld.shared.f32 	%f294, [_ZZN3cub18CUB_300001_SM_10006detail6reduce28DeviceReduceSingleTileKernelINS2_10policy_hubIfyN4cuda3std3__44plusIfEEE10Policy1000EN6thrust24THRUST_300001_SM_1000_NS6detail15normal_iteratorINSD_10device_ptrIfEEEEPfyS9_ffNS7_10__identityEEEvT0_T1_T2_T3_T4_T6_E12temp_storage+16];
	add.f32 	%f295, %f293, %f294;
	ld.shared.f32 	%f296, [_ZZN3cub18CUB_300001_SM_10006detail6reduce28DeviceReduceSingleTileKernelINS2_10policy_hubIfyN4cuda3std3__44plusIfEEE10Policy1000EN6thrust24THRUST_300001_SM_1000_NS6detail15normal_iteratorINSD_10device_ptrIfEEEEPfyS9_ffNS7_10__identityEEEvT0_T1_T2_T3_T4_T6_E12temp_storage+20];
	add.f32 	%f297, %f295, %f296;
	ld.shared.f32 	%f298, [_ZZN3cub18CUB_300001_SM_10006detail6reduce28DeviceReduceSingleTileKernelINS2_10policy_hubIfyN4cuda3std3__44plusIfEEE10Policy1000EN6thrust24THRUST_300001_SM_1000_NS6detail15normal_iteratorINSD_10device_ptrIfEEEEPfyS9_ffNS7_10__identityEEEvT0_T1_T2_T3_T4_T6_E12temp_storage+24];
	add.f32 	%f299, %f297, %f298;
	ld.shared.f32 	%f300, [_ZZN3cub18CUB_300001_SM_10006detail6reduce28DeviceReduceSingleTileKernelINS2_10policy_hubIfyN4cuda3std3__44plusIfEEE10Policy1000EN6thrust24THRUST_300001_SM_1000_NS6detail15normal_iteratorINSD_10device_ptrIfEEEEPfyS9_ffNS7_10__identityEEEvT0_T1_T2_T3_T4_T6_E12temp_storage+28];
	add.f32 	%f301, %f299, %f300;
	ld.shared.f32 	%f302, [_ZZN3cub18CUB_300001_SM_10006detail6reduce28DeviceReduceSingleTileKernelINS2_10policy_hubIfyN4cuda3std3__44plusIfEEE10Policy1000EN6thrust24THRUST_300001_SM_1000_NS6detail15normal_iteratorINSD_10device_ptrIfEEEEPfyS9_ffNS7_10__identityEEEvT0_T1_T2_T3_T4_T6_E12temp_storage+32];
	add.f32 	%f303, %f301, %f302;
	ld.shared.f32 	%f304, [_ZZN3cub18CUB_300001_SM_10006detail6reduce28DeviceReduceSingleTileKernelINS2_10policy_hubIfyN4cuda3std3__44plusIfEEE10Policy1000EN6thrust24THRUST_300001_SM_1000_NS6detail15normal_iteratorINSD_10device_ptrIfEEEEPfyS9_ffNS7_10__identityEEEvT0_T1_T2_T3_T4_T6_E12temp_storage+36];
	add.f32 	%f327, %f303, %f304;
	bra.uni 	$L__BB4_49;
$L__BB4_24:
	// begin inline asm
	mov.u32 %r87, %laneid;
	// end inline asm
	and.b32  	%r113, %r2, 992;
	add.s32 	%r114, %r113, 32;
	setp.gt.u32 	%p35, %r114, %r1;
	not.b32 	%r115, %r113;
	add.s32 	%r116, %r1, %r115;
	selp.b32 	%r111, %r116, 31, %p35;
	mov.b32 	%r89, %f315;
	mov.b32 	%r90, 1;
	mov.b32 	%r112, -1;
	// begin inline asm
	shfl.sync.down.b32 %r88, %r89, %r90, %r111, %r112;
	// end inline asm
	setp.lt.s32 	%p36, %r87, %r111;
	mov.b32 	%f245, %r88;
	add.f32 	%f246, %f315, %f245;
	selp.f32 	%f247, %f246, %f315, %p36;
	mov.b32 	%r94, %f247;
	mov.b32 	%r95, 2;
	// begin inline asm
	shfl.sync.down.b32 %r93, %r94, %r95, %r111, %r112;
	// end inline asm
	add.s32 	%r117, %r87, 2;
	setp.gt.s32 	%p37, %r117, %r111;
	mov.b32 	%f248, %r93;
	add.f32 	%f249, %f247, %f248;
	selp.f32 	%f250, %f247, %f249, %p37;
	mov.b32 	%r99, %f250;
	mov.b32 	%r100, 4;
	// begin inline asm
	shfl.sync.down.b32 %r98, %r99, %r100, %r111, %r112;
	// end inline asm
	add.s32 	%r118, %r87, 4;
	setp.gt.s32 	%p38, %r118, %r111;
	mov.b32 	%f251, %r98;
	add.f32 	%f252, %f250, %f251;
	selp.f32 	%f253, %f250, %f252, %p38;
	mov.b32 	%r104, %f253;
	mov.b32 	%r105, 8;
	// begin inline asm
	shfl.sync.down.b32 %r103, %r104, %r105, %r111, %r112;
	// end inline asm
	add.s32 	%r119, %r87, 8;
	setp.gt.s32 	%p39, %r119, %r111;
	mov.b32 	%f254, %r103;
	add.f32 	%f255, %f253, %f254;
	selp.f32 	%f256, %f253, %f255, %p39;
	mov.b32 	%r109, %f256;
	mov.b32 	%r110, 16;
	// begin inline asm
	shfl.sync.down.b32 %r108, %r109, %r110, %r111, %r112;
	// end inline asm
	add.s32 	%r120, %r87, 16;
	setp.gt.s32 	%p40, %r120, %r111;
	mov.b32 	%f257, %r108;
	add.f32 	%f258, %f256, %f257;
	selp.f32 	%f327, %f256, %f258, %p40;
	setp.ne.s32 	%p41, %r87, 0;
	@%p41 bra 	$L__BB4_26;
	shr.u32 	%r121, %r2, 3;
	and.b32  	%r122, %r121, 124;
	mov.u32 	%r123, _ZZN3cub18CUB_300001_SM_10006detail6reduce28DeviceReduceSingleTileKernelINS2_10policy_hubIfyN4cuda3std3__44plusIfEEE10Policy1000EN6thrust24THRUST_300001_SM_1000_NS6detail15normal_iteratorINSD_10device_ptrIfEEEEPfyS9_ffNS7_10__identityEEEvT0_T1_T2_T3_T4_T6_E12temp_storage;
	add.s32 	%r124, %r123, %r122;
	st.shared.f32 	[%r124+8], %f327;
$L__BB4_26:
	bar.sync 	0;
	setp.ne.s32 	%p42, %r2, 0;
	@%p42 bra 	$L__BB4_49;
	setp.gt.u64 	%p43, %rd19, 32;
	ld.shared.f32 	%f259, [_ZZN3cub18CUB_300001_SM_10006detail6reduce28DeviceReduceSingleTileKernelINS2_10policy_hubIfyN4cuda3std3__44plusIfEEE10Policy1000EN6thrust24THRUST_300001_SM_1000_NS6detail15normal_iteratorINSD_10device_ptrIfEEEEPfyS9_ffNS7_10__identityEEEvT0_T1_T2_T3_T4_T6_E12temp_storage+12];
	add.f32 	%f260, %f327, %f259;
	selp.f32 	%f261, %f260, %f327, %p43;
	setp.gt.u64 	%p44, %rd19, 64;
	ld.shared.f32 	%f262, [_ZZN3cub18CUB_300001_SM_10006detail6reduce28DeviceReduceSingleTileKernelINS2_10policy_hubIfyN4cuda3std3__44plusIfEEE10Policy1000EN6thrust24THRUST_300001_SM_1000_NS6detail15normal_iteratorINSD_10device_ptrIfEEEEPfyS9_ffNS7_10__identityEEEvT0_T1_T2_T3_T4_T6_E12temp_storage+16];
	add.f32 	%f263, %f262, %f261;
	selp.f32 	%f264, %f263, %f261, %p44;
	setp.gt.u64 	%p45, %rd19, 96;
	ld.shared.f32 	%f265, [_ZZN3cub18CUB_300001_SM_10006detail6reduce28DeviceReduceSingleTileKernelINS2_10policy_hubIfyN4cuda3std3__44plusIfEEE10Policy1000EN6thrust24THRUST_300001_SM_1000_NS6detail15normal_iteratorINSD_10device_ptrIfEEEEPfyS9_ffNS7_10__identityEEEvT0_T1_T2_T3_T4_T6_E12temp_storage+20];
	add.f32 	%f266, %f265, %f264;
	selp.f32 	%f267, %f266, %f264, %p45;
	setp.gt.u64 	%p46, %rd19, 128;
	ld.shared.f32 	%f268, [_ZZN3cub18CUB_300001_SM_10006detail6reduce28DeviceReduceSingleTileKernelINS2_10policy_hubIfyN4cuda3std3__44plusIfEEE10Policy1000EN6thrust24THRUST_300001_SM_1000_NS6detail15normal_iteratorINSD_10device_ptrIfEEEEPfyS9_ffNS7_10__identityEEEvT0_T1_T2_T3_T4_T6_E12temp_storage+24];
	add.f32 	%f269, %f268, %f267;
	selp.f32 	%f270, %f269, %f267, %p46;
	setp.gt.u64 	%p47, %rd19, 160;
	ld.shared.f32 	%f271, [_ZZN3cub18CUB_300001_SM_10006detail6reduce28DeviceReduceSingleTileKernelINS2_10policy_hubIfyN4cuda3std3__44plusIfEEE10Policy1000EN6thrust24THRUST_300001_SM_1000_NS6detail15normal_iteratorINSD_10device_ptrIfEEEEPfyS9_ffNS7_10__identityEEEvT0_T1_T2_T3_T4_T6_E12temp_storage+28];
	add.f32 	%f272, %f271, %f270;
	selp.f32 	%f273, %f272, %f270, %p47;
	setp.gt.u64 	%p48, %rd19, 192;
	ld.shared.f32 	%f274, [_ZZN3cub18CUB_300001_SM_10006detail6reduce28DeviceReduceSingleTileKernelINS2_10policy_hubIfyN4cuda3std3__44plusIfEEE10Policy1000EN6thrust24THRUST_300001_SM_1000_NS6detail15normal_iteratorINSD_10device_ptrIfEEEEPfyS9_ffNS7_10__identityEEEvT0_T1_T2_T3_T4_T6_E12temp_storage+32];
	add.f32 	%f275, %f274, %f273;
	selp.f32 	%f276, %f275, %f273, %p48;
	setp.gt.u64 	%p49, %rd19, 224;
	ld.shared.f32 	%f277, [_ZZN3cub18CUB_300001_SM_10006detail6reduce28DeviceReduceSingleTileKernelINS2_10policy_hubIfyN4cuda3std3__44plusIfEEE10Policy1000EN6thrust24THRUST_300001_SM_1000_NS6detail15normal_iteratorINSD_10device_ptrIfEEEEPfyS9_ffNS7_10__identityEEEvT0_T1_T2_T3_T4_T6_E12temp_storage+36];
	add.f32 	%f278, %f277, %f276;
	selp.f32 	%f327, %f278, %f276, %p49;
	bra.uni 	$L__BB4_49;
$L__BB4_28:
	mov.u32 	%r24, %tid.x;
	cvt.u64.u32 	%rd6, %r24;
	mul.wide.u32 	%rd22, %r24, 4;
	add.s64 	%rd7, %rd2, %rd22;
	ld.global.f32 	%f43, [%rd7];
	ld.global.f32 	%f44, [%rd7+1024];
	ld.global.f32 	%f45, [%rd7+2048];
	ld.global.f32 	%f46, [%rd7+3072];
	ld.global.f32 	%f47, [%rd7+4096];
	ld.global.f32 	%f48, [%rd7+5120];
	ld.global.f32 	%f49, [%rd7+6144];
	ld.global.f32 	%f50, [%rd7+7168];
	ld.global.f32 	%f51, [%rd7+8192];
	ld.global.f32 	%f52, [%rd7+9216];
	ld.global.f32 	%f53, [%rd7+10240];
	ld.global.f32 	%f54, [%rd7+11264];
	ld.global.f32 	%f55, [%rd7+12288];
	ld.global.f32 	%f56, [%rd7+13312];
	ld.global.f32 	%f57, [%rd7+14336];
	ld.global.f32 	%f58, [%rd7+15360];
	add.f32 	%f59, %f43, %f44;
	add.f32 	%f60, %f45, %f46;
	add.f32 	%f61, %f47, %f48;
	add.f32 	%f62, %f49, %f50;
	add.f32 	%f63, %f51, %f52;
	add.f32 	%f64, %f53, %f54;
	add.f32 	%f65, %f55, %f56;
	add.f32 	%f66, %f57, %f58;
	add.f32 	%f67, %f59, %f60;
	add.f32 	%f68, %f61, %f62;
	add.f32 	%f69, %f63, %f64;
	add.f32 	%f70, %f65, %f66;
	add.f32 	%f71, %f67, %f68;
	add.f32 	%f72, %f69, %f70;
	add.f32 	%f326, %f71, %f72;
	add.s64 	%rd8, %rd19, -4096;
	setp.lt.u64 	%p3, %rd8, 4096;
	mov.b64 	%rd53, 4096;
	@%p3 bra 	$L__BB4_32;
	mov.b64 	%rd53, 4096;
$L__BB4_30:
	shl.b64 	%rd24, %rd53, 2;
	add.s64 	%rd25, %rd7, %rd24;
	ld.global.f32 	%f73, [%rd25];
	ld.global.f32 	%f74, [%rd25+1024];
	ld.global.f32 	%f75, [%rd25+2048];
	ld.global.f32 	%f76, [%rd25+3072];
	ld.global.f32 	%f77, [%rd25+4096];
	ld.global.f32 	%f78, [%rd25+5120];
	ld.global.f32 	%f79, [%rd25+6144];
	ld.global.f32 	%f80, [%rd25+7168];
	ld.global.f32 	%f81, [%rd25+8192];
	ld.global.f32 	%f82, [%rd25+9216];
	ld.global.f32 	%f83, [%rd25+10240];
	ld.global.f32 	%f84, [%rd25+11264];
	ld.global.f32 	%f85, [%rd25+12288];
	ld.global.f32 	%f86, [%rd25+13312];
	ld.global.f32 	%f87, [%rd25+14336];
	ld.global.f32 	%f88, [%rd25+15360];
	add.f32 	%f89, %f326, %f73;
	add.f32 	%f90, %f74, %f75;
	add.f32 	%f91, %f76, %f77;
	add.f32 	%f92, %f78, %f79;
	add.f32 	%f93, %f80, %f81;
	add.f32 	%f94, %f82, %f83;
	add.f32 	%f95, %f84, %f85;
	add.f32 	%f96, %f86, %f87;
	add.f32 	%f97, %f89, %f90;
	add.f32 	%f98, %f91, %f92;
	add.f32 	%f99, %f93, %f94;
	add.f32 	%f100, %f95, %f96;
	add.f32 	%f101, %f97, %f98;
	add.f32 	%f102, %f99, %f100;
	add.f32 	%f103, %f101, %f102;
	add.f32 	%f326, %f103, %f88;
	sub.s64 	%rd26, %rd19, %rd53;
	setp.lt.u64 	%p4, %rd26, 4096;
	@%p4 bra 	$L__BB4_45;
	add.s64 	%rd53, %rd53, 4096;
	setp.le.u64 	%p5, %rd53, %rd8;
	@%p5 bra 	$L__BB4_30;
$L__BB4_32:
	setp.le.u64 	%p6, %rd19, %rd53;
	cvt.u32.u64 	%r42, %rd53;
	cvt.u32.u64 	%r43, %rd19;
	sub.s32 	%r44, %r43, %r42;
	setp.ge.s32 	%p7, %r24, %r44;
	or.pred  	%p8, %p6, %p7;
	@%p8 bra 	$L__BB4_45;
	not.b32 	%r47, %r24;
	add.s32 	%r48, %r47, %r43;
	sub.s32 	%r50, %r48, %r42;
	shr.u32 	%r51, %r50, 8;
	add.s32 	%r25, %r51, 1;
	and.b32  	%r26, %r25, 15;
	setp.lt.u32 	%p9, %r50, 3840;
	mov.u32 	%r167, %r24;
	@%p9 bra 	$L__BB4_36;
	and.b32  	%r52, %r25, 33554416;
	neg.s32 	%r165, %r52;
	add.s64 	%rd27, %rd53, %rd6;
	shl.b64 	%rd28, %rd27, 2;
	add.s64 	%rd29, %rd28, %rd2;
	add.s64 	%rd54, %rd29, 8192;
	mov.u32 	%r167, %r24;
$L__BB4_35:
	.pragma "nounroll";
	ld.global.f32 	%f105, [%rd54+-8192];
	add.f32 	%f106, %f326, %f105;
	ld.global.f32 	%f107, [%rd54+-7168];
	add.f32 	%f108, %f106, %f107;
	ld.global.f32 	%f109, [%rd54+-6144];
	add.f32 	%f110, %f108, %f109;
	ld.global.f32 	%f111, [%rd54+-5120];
	add.f32 	%f112, %f110, %f111;
	ld.global.f32 	%f113, [%rd54+-4096];
	add.f32 	%f114, %f112, %f113;
	ld.global.f32 	%f115, [%rd54+-3072];
	add.f32 	%f116, %f114, %f115;
	ld.global.f32 	%f117, [%rd54+-2048];
	add.f32 	%f118, %f116, %f117;
	ld.global.f32 	%f119, [%rd54+-1024];
	add.f32 	%f120, %f118, %f119;
	ld.global.f32 	%f121, [%rd54];
	add.f32 	%f122, %f120, %f121;
	ld.global.f32 	%f123, [%rd54+1024];
	add.f32 	%f124, %f122, %f123;
	ld.global.f32 	%f125, [%rd54+2048];
	add.f32 	%f126, %f124, %f125;
	ld.global.f32 	%f127, [%rd54+3072];
	add.f32 	%f128, %f126, %f127;
	ld.global.f32 	%f129, [%rd54+4096];
	add.f32 	%f130, %f128, %f129;
	ld.global.f32 	%f131, [%rd54+5120];
	add.f32 	%f132, %f130, %f131;
	ld.global.f32 	%f133, [%rd54+6144];
	add.f32 	%f134, %f132, %f133;
	ld.global.f32 	%f135, [%rd54+7168];
	add.f32 	%f326, %f134, %f135;
	add.s32 	%r167, %r167, 4096;
	add.s32 	%r165, %r165, 16;
	add.s64 	%rd54, %rd54, 16384;
	setp.ne.s32 	%p10, %r165, 0;
	@%p10 bra 	$L__BB4_35;
$L__BB4_36:
	setp.eq.s32 	%p11, %r26, 0;
	@%p11 bra 	$L__BB4_45;
	and.b32  	%r33, %r25, 7;
	setp.lt.u32 	%p12, %r26, 8;
	@%p12 bra 	$L__BB4_39;
	cvt.u64.u32 	%rd30, %r167;
	add.s64 	%rd31, %rd53, %rd30;
	shl.b64 	%rd32, %rd31, 2;
	add.s64 	%rd33, %rd2, %rd32;
	ld.global.f32 	%f137, [%rd33];
	add.f32 	%f138, %f326, %f137;
	ld.global.f32 	%f139, [%rd33+1024];
	add.f32 	%f140, %f138, %f139;
	ld.global.f32 	%f141, [%rd33+2048];
	add.f32 	%f142, %f140, %f141;
	ld.global.f32 	%f143, [%rd33+3072];
	add.f32 	%f144, %f142, %f143;
	ld.global.f32 	%f145, [%rd33+4096];
	add.f32 	%f146, %f144, %f145;
	ld.global.f32 	%f147, [%rd33+5120];
	add.f32 	%f148, %f146, %f147;
	ld.global.f32 	%f149, [%rd33+6144];
	add.f32 	%f150, %f148, %f149;
	ld.global.f32 	%f151, [%rd33+7168];
	add.f32 	%f326, %f150, %f151;
	add.s32 	%r167, %r167, 2048;
$L__BB4_39:
	setp.eq.s32 	%p13, %r33, 0;
	@%p13 bra 	$L__BB4_45;
	and.b32  	%r36, %r25, 3;
	setp.lt.u32 	%p14, %r33, 4;
	@%p14 bra 	$L__BB4_42;
	cvt.u64.u32 	%rd34, %r167;
	add.s64 	%rd35, %rd53, %rd34;
	shl.b64 	%rd36, %rd35, 2;
	add.s64 	%rd37, %rd2, %rd36;
	ld.global.f32 	%f153, [%rd37];
	add.f32 	%f154, %f326, %f153;
	ld.global.f32 	%f155, [%rd37+1024];
	add.f32 	%f156, %f154, %f155;
	ld.global.f32 	%f157, [%rd37+2048];
	add.f32 	%f158, %f156, %f157;
	ld.global.f32 	%f159, [%rd37+3072];
	add.f32 	%f326, %f158, %f159;
	add.s32 	%r167, %r167, 1024;
$L__BB4_42:
	setp.eq.s32 	%p15, %r36, 0;
	@%p15 bra 	$L__BB4_45;
	cvt.u64.u32 	%rd38, %r167;
	add.s64 	%rd39, %rd53, %rd38;
	shl.b64 	%rd40, %rd39, 2;
	add.s64 	%rd55, %rd2, %rd40;
	neg.s32 	%r170, %r36;
$L__BB4_44:
	.pragma "nounroll";
	ld.global.f32 	%f160, [%rd55];
	add.f32 	%f326, %f326, %f160;
	add.s64 	%rd55, %rd55, 1024;
	add.s32 	%r170, %r170, 1;
	setp.ne.s32 	%p16, %r170, 0;
	@%p16 bra 	$L__BB4_44;
$L__BB4_45:
	// begin inline asm
	mov.u32 %r53, %laneid;
	// end inline asm
	mov.b32 	%r55, %f326;
	mov.b32 	%r56, 1;
	mov.b32 	%r77, 31;
	mov.b32 	%r78, -1;
	// begin inline asm
	shfl.sync.down.b32 %r54, %r55, %r56, %r77, %r78;
	// end inline asm
	setp.gt.s32 	%p17, %r53, 30;
	mov.b32 	%f161, %r54;
	add.f32 	%f162, %f326, %f161;
	selp.f32 	%f163, %f326, %f162, %p17;
	mov.b32 	%r60, %f163;
	mov.b32 	%r61, 2;
	// begin inline asm
	shfl.sync.down.b32 %r59, %r60, %r61, %r77, %r78;
	// end inline asm
	setp.gt.s32 	%p18, %r53, 29;
	mov.b32 	%f164, %r59;
	add.f32 	%f165, %f163, %f164;
	selp.f32 	%f166, %f163, %f165, %p18;
	mov.b32 	%r65, %f166;
	mov.b32 	%r66, 4;
	// begin inline asm
	shfl.sync.down.b32 %r64, %r65, %r66, %r77, %r78;
	// end inline asm
	setp.gt.s32 	%p19, %r53, 27;
	mov.b32 	%f167, %r64;
	add.f32 	%f168, %f166, %f167;
	selp.f32 	%f169, %f166, %f168, %p19;
	mov.b32 	%r70, %f169;
	mov.b32 	%r71, 8;
	// begin inline asm
	shfl.sync.down.b32 %r69, %r70, %r71, %r77, %r78;
	// end inline asm
	setp.gt.s32 	%p20, %r53, 23;
	mov.b32 	%f170, %r69;
	add.f32 	%f171, %f169, %f170;
	selp.f32 	%f172, %f169, %f171, %p20;
	mov.b32 	%r75, %f172;
	mov.b32 	%r76, 16;
	// begin inline asm
	shfl.sync.down.b32 %r74, %r75, %r76, %r77, %r78;
	// end inline asm
	setp.gt.s32 	%p21, %r53, 15;
	mov.b32 	%f173, %r74;
	add.f32 	%f38, %f172, %f173;
	selp.f32 	%f327, %f172, %f38, %p21;
	setp.ne.s32 	%p22, %r53, 0;
	@%p22 bra 	$L__BB4_47;
	shr.u32 	%r79, %r24, 3;
	and.b32  	%r80, %r79, 124;
	mov.u32 	%r81, _ZZN3cub18CUB_300001_SM_10006detail6reduce28DeviceReduceSingleTileKernelINS2_10policy_hubIfyN4cuda3std3__44plusIfEEE10Policy1000EN6thrust24THRUST_300001_SM_1000_NS6detail15normal_iteratorINSD_10device_ptrIfEEEEPfyS9_ffNS7_10__identityEEEvT0_T1_T2_T3_T4_T6_E12temp_storage;
	add.s32 	%r82, %r81, %r80;
	st.shared.f32 	[%r82+8], %f38;
$L__BB4_47:
	bar.sync 	0;
	setp.ne.s32 	%p23, %r24, 0;
	@%p23 bra 	$L__BB4_49;
	ld.shared.f32 	%f174, [_ZZN3cub18CUB_300001_SM_10006detail6reduce28DeviceReduceSingleTileKernelINS2_10policy_hubIfyN4cuda3std3__44plusIfEEE10Policy1000EN6thrust24THRUST_300001_SM_1000_NS6detail15normal_iteratorINSD_10device_ptrIfEEEEPfyS9_ffNS7_10__identityEEEvT0_T1_T2_T3_T4_T6_E12temp_storage+12];
	add.f32 	%f175, %f327, %f174;
	ld.shared.f32 	%f176, [_ZZN3cub18CUB_300001_SM_10006detail6reduce28DeviceReduceSingleTileKernelINS2_10policy_hubIfyN4cuda3std3__44plusIfEEE10Policy1000EN6thrust24THRUST_300001_SM_1000_NS6detail15normal_iteratorINSD_10device_ptrIfEEEEPfyS9_ffNS7_10__identityEEEvT0_T1_T2_T3_T4_T6_E12temp_storage+16];
	add.f32 	%f177, %f175, %f176;
	ld.shared.f32 	%f178, [_ZZN3cub18CUB_300001_SM_10006detail6reduce28DeviceReduceSingleTileKernelINS2_10policy_hubIfyN4cuda3std3__44plusIfEEE10Policy1000EN6thrust24THRUST_300001_SM_1000_NS6detail15normal_iteratorINSD_10device_ptrIfEEEEPfyS9_ffNS7_10__identityEEEvT0_T1_T2_T3_T4_T6_E12temp_storage+20];
	add.f32 	%f179, %f177, %f178;
	ld.shared.f32 	%f180, [_ZZN3cub18CUB_300001_SM_10006detail6reduce28DeviceReduceSingleTileKernelINS2_10policy_hubIfyN4cuda3std3__44plusIfEEE10Policy1000EN6thrust24THRUST_300001_SM_1000_NS6detail15normal_iteratorINSD_10device_ptrIfEEEEPfyS9_ffNS7_10__identityEEEvT0_T1_T2_T3_T4_T6_E12temp_storage+24];
	add.f32 	%f181, %f179, %f180;
	ld.shared.f32 	%f182, [_ZZN3cub18CUB_300001_SM_10006detail6reduce28DeviceReduceSingleTileKernelINS2_10policy_hubIfyN4cuda3std3__44plusIfEEE10Policy1000EN6thrust24THRUST_300001_SM_1000_NS6detail15normal_iteratorINSD_10device_ptrIfEEEEPfyS9_ffNS7_10__identityEEEvT0_T1_T2_T3_T4_T6_E12temp_storage+28];
	add.f32 	%f183, %f181, %f182;
	ld.shared.f32 	%f184, [_ZZN3cub18CUB_300001_SM_10006detail6reduce28DeviceReduceSingleTileKernelINS2_10policy_hubIfyN4cuda3std3__44plusIfEEE10Policy1000EN6thrust24THRUST_300001_SM_1000_NS6detail15normal_iteratorINSD_10device_ptrIfEEEEPfyS9_ffNS7_10__identityEEEvT0_T1_T2_T3_T4_T6_E12temp_storage+32];
	add.f32 	%f185, %f183, %f184;
	ld.shared.f32 	%f186, [_ZZN3cub18CUB_300001_SM_10006detail6reduce28DeviceReduceSingleTileKernelINS2_10policy_hubIfyN4cuda3std3__44plusIfEEE10Policy1000EN6thrust24THRUST_300001_SM_1000_NS6detail15normal_iteratorINSD_10device_ptrIfEEEEPfyS9_ffNS7_10__identityEEEvT0_T1_T2_T3_T4_T6_E12temp_storage+36];
	add.f32 	%f327, %f185, %f186;
$L__BB4_49:
	mov.u32 	%r155, %tid.x;
	setp.ne.s32 	%p57, %r155, 0;
	@%p57 bra 	$L__BB4_51;
	add.f32 	%f305, %f42, %f327;
	st.global.f32 	[%rd1], %f305;
$L__BB4_51:
	ret;

}
	// .globl	_ZN3cub18CUB_300001_SM_10006detail6reduce18DeviceReduceKernelINS2_10policy_hubIfyN4cuda3std3__44plusIfEEE10Policy1000EN6thrust24THRUST_300001_SM_1000_NS6detail15normal_iteratorINSD_10device_ptrIfEEEEyS9_fNS7_10__identityEEEvT0_PT3_T1_NS0_13GridEvenShareISN_EET2_T4_
.visible .entry _ZN3cub18CUB_300001_SM_10006detail6reduce18DeviceReduceKernelINS2_10policy_hubIfyN4cuda3std3__44plusIfEEE10Policy1000EN6thrust24THRUST_300001_SM_1000_NS6detail15normal_iteratorINSD_10device_ptrIfEEEEyS9_fNS7_10__identityEEEvT0_PT3_T1_NS0_13GridEvenShareISN_EET2_T4_(
	.param .align 8 .b8 _ZN3cub18CUB_300001_SM_10006detail6reduce18DeviceReduceKernelINS2_10policy_hubIfyN4cuda3std3__44plusIfEEE10Policy1000EN6thrust24THRUST_300001_SM_1000_NS6detail15normal_iteratorINSD_10device_ptrIfEEEEyS9_fNS7_10__identityEEEvT0_PT3_T1_NS0_13GridEvenShareISN_EET2_T4__param_0[8],
	.param .u64 .ptr .align 1 _ZN3cub18CUB_300001_SM_10006detail6reduce18DeviceReduceKernelINS2_10policy_hubIfyN4cuda3std3__44plusIfEEE10Policy1000EN6thrust24THRUST_300001_SM_1000_NS6detail15normal_iteratorINSD_10device_ptrIfEEEEyS9_fNS7_10__identityEEEvT0_PT3_T1_NS0_13GridEvenShareISN_EET2_T4__param_1,
	.param .u64 _ZN3cub18CUB_300001_SM_10006detail6reduce18DeviceReduceKernelINS2_10policy_hubIfyN4cuda3std3__44plusIfEEE10Policy1000EN6thrust24THRUST_300001_SM_1000_NS6detail15normal_iteratorINSD_10device_ptrIfEEEEyS9_fNS7_10__identityEEEvT0_PT3_T1_NS0_13GridEvenShareISN_EET2_T4__param_2,
	.param .align 8 .b8 _ZN3cub18CUB_300001_SM_10006detail6reduce18DeviceReduceKernelINS2_10policy_hubIfyN4cuda3std3__44plusIfEEE10Policy1000EN6thrust24THRUST_300001_SM_1000_NS6detail15normal_iteratorINSD_10device_ptrIfEEEEyS9_fNS7_10__identityEEEvT0_PT3_T1_NS0_13GridEvenShareISN_EET2_T4__param_3[72],
	.param .align 1 .b8 _ZN3cub18CUB_300001_SM_10006detail6reduce18DeviceReduceKernelINS2_10policy_hubIfyN4cuda3std3__44plusIfEEE10Policy1000EN6thrust24THRUST_300001_SM_1000_NS6detail15normal_iteratorINSD_10device_ptrIfEEEEyS9_fNS7_10__identityEEEvT0_PT3_T1_NS0_13GridEvenShareISN_EET2_T4__param_4[1],
	.param .align 1 .b8 _ZN3cub18CUB_300001_SM_10006detail6reduce18DeviceReduceKernelINS2_10policy_hubIfyN4cuda3std3__44plusIfEEE10Policy1000EN6thrust24THRUST_300001_SM_1000_NS6detail15normal_iteratorINSD_10device_ptrIfEEEEyS9_fNS7_10__identityEEEvT0_PT3_T1_NS0_13GridEvenShareISN_EET2_T4__param_5[1]
)
.maxntid 256
{
	.reg .pred 	%p<57>;
	.reg .b16 	%rs<4>;
	.reg .b32 	%r<206>;
	.reg .b32 	%f<324>;
	.reg .b64 	%rd<78>;
	// demoted variable
	.shared .align 4 .b8 _ZZN3cub18CUB_300001_SM_10006detail6reduce18DeviceReduceKernelINS2_10policy_hubIfyN4cuda3std3__44plusIfEEE10Policy1000EN6thrust24THRUST_300001_SM_1000_NS6detail15normal_iteratorINSD_10device_ptrIfEEEEyS9_fNS7_10__identityEEEvT0_PT3_T1_NS0_13GridEvenShareISN_EET2_T4_E12temp_storage[44];
	ld.param.u64 	%rd1, [_ZN3cub18CUB_300001_SM_10006detail6reduce18DeviceReduceKernelINS2_10policy_hubIfyN4cuda3std3__44plusIfEEE10Policy1000EN6thrust24THRUST_300001_SM_1000_NS6detail15normal_iteratorINSD_10device_ptrIfEEEEyS9_fNS7_10__identityEEEvT0_PT3_T1_NS0_13GridEvenShareISN_EET2_T4__param_3+32];
	ld.param.u32 	%r1, [_ZN3cub18CUB_300001_SM_10006detail6reduce18DeviceReduceKernelINS2_10policy_hubIfyN4cuda3std3__44plusIfEEE10Policy1000EN6thrust24THRUST_300001_SM_1000_NS6detail15normal_iteratorINSD_10device_ptrIfEEEEyS9_fNS7_10__identityEEEvT0_PT3_T1_NS0_13GridEvenShareISN_EET2_T4__param_3+40];
	ld.param.u64 	%rd25, [_ZN3cub18CUB_300001_SM_10006detail6reduce18DeviceReduceKernelINS2_10policy_hubIfyN4cuda3std3__44plusIfEEE10Policy1000EN6thrust24THRUST_300001_SM_1000_NS6detail15normal_iteratorINSD_10device_ptrIfEEEEyS9_fNS7_10__identityEEEvT0_PT3_T1_NS0_13GridEvenShareISN_EET2_T4__param_0];
	cvta.to.global.u64 	%rd2, %rd25;
	mov.u32 	%r2, %ctaid.x;
	shl.b32 	%r50, %r1, 12;
	cvt.s64.s32 	%rd3, %r50;
	shl.b32 	%r51, %r2, 12;
	cvt.u64.u32 	%rd4, %r51;
	sub.s64 	%rd5, %rd1, %rd4;
	setp.gt.u64 	%p1, %rd5, 4095;
	@%p1 bra 	$L__BB5_25;
	cvt.u32.u64 	%r112, %rd4;
	cvt.u32.u64 	%r3, %rd1;
	sub.s32 	%r4, %r3, %r112;
	mov.u32 	%r5, %tid.x;
	setp.ge.s32 	%p23, %r5, %r4;
	mov.f32 	%f312, 0f00000000;
	mov.u32 	%r193, %r5;
	@%p23 bra 	$L__BB5_3;
	add.s32 	%r114, %r112, %r5;
	mul.wide.u32 	%rd51, %r114, 4;
	add.s64 	%rd52, %rd2, %rd51;
	ld.global.f32 	%f312, [%rd52];
	add.s32 	%r193, %r5, 256;
$L__BB5_3:
	setp.ge.s32 	%p24, %r193, %r4;
	@%p24 bra 	$L__BB5_16;
	not.b32 	%r116, %r193;
	add.s32 	%r117, %r116, %r3;
	sub.s32 	%r118, %r117, %r112;
	shr.u32 	%r119, %r118, 8;
	add.s32 	%r8, %r119, 1;
	and.b32  	%r9, %r8, 15;
	setp.lt.u32 	%p25, %r118, 3840;
	@%p25 bra 	$L__BB5_7;
	and.b32  	%r120, %r8, 33554416;
	neg.s32 	%r191, %r120;
	mul.wide.u32 	%rd53, %r2, 16384;
	mul.wide.u32 	%rd54, %r193, 4;
	or.b64  	%rd55, %rd53, %rd54;
	add.s64 	%rd56, %rd55, %rd2;
	add.s64 	%rd72, %rd56, 8192;
$L__BB5_6:
	.pragma "nounroll";
	ld.global.f32 	%f187, [%rd72+-8192];
	add.f32 	%f188, %f312, %f187;
	ld.global.f32 	%f189, [%rd72+-7168];
	add.f32 	%f190, %f188, %f189;
	ld.global.f32 	%f191, [%rd72+-6144];
	add.f32 	%f192, %f190, %f191;
	ld.global.f32 	%f193, [%rd72+-5120];
	add.f32 	%f194, %f192, %f193;
	ld.global.f32 	%f195, [%rd72+-4096];
	add.f32 	%f196, %f194, %f195;
	ld.global.f32 	%f197, [%rd72+-3072];
	add.f32 	%f198, %f196, %f197;
	ld.global.f32 	%f199, [%rd72+-2048];
	add.f32 	%f200, %f198, %f199;
	ld.global.f32 	%f201, [%rd72+-1024];
	add.f32 	%f202, %f200, %f201;
	ld.global.f32 	%f203, [%rd72];
	add.f32 	%f204, %f202, %f203;
	ld.global.f32 	%f205, [%rd72+1024];
	add.f32 	%f206, %f204, %f205;
	ld.global.f32 	%f207, [%rd72+2048];
	add.f32 	%f208, %f206, %f207;
	ld.global.f32 	%f209, [%rd72+3072];
	add.f32 	%f210, %f208, %f209;
	ld.global.f32 	%f211, [%rd72+4096];
	add.f32 	%f212, %f210, %f211;
	ld.global.f32 	%f213, [%rd72+5120];
	add.f32 	%f214, %f212, %f213;
	ld.global.f32 	%f215, [%rd72+6144];
	add.f32 	%f216, %f214, %f215;
	ld.global.f32 	%f217, [%rd72+7168];
	add.f32 	%f312, %f216, %f217;
	add.s32 	%r193, %r193, 4096;
	add.s32 	%r191, %r191, 16;
	add.s64 	%rd72, %rd72, 16384;
	setp.ne.s32 	%p26, %r191, 0;
	@%p26 bra 	$L__BB5_6;
$L__BB5_7:
	setp.eq.s32 	%p27, %r9, 0;
	@%p27 bra 	$L__BB5_16;
	and.b32  	%r16, %r8, 7;
	setp.lt.u32 	%p28, %r9, 8;
	@%p28 bra 	$L__BB5_10;
	cvt.s64.s32 	%rd57, %r193;
	add.s64 	%rd58, %rd57, %rd4;
	shl.b64 	%rd59, %rd58, 2;
	add.s64 	%rd60, %rd2, %rd59;
	ld.global.f32 	%f219, [%rd60];
	add.f32 	%f220, %f312, %f219;
	ld.global.f32 	%f221, [%rd60+1024];
	add.f32 	%f222, %f220, %f221;
	ld.global.f32 	%f223, [%rd60+2048];
	add.f32 	%f224, %f222, %f223;
	ld.global.f32 	%f225, [%rd60+3072];
	add.f32 	%f226, %f224, %f225;
	ld.global.f32 	%f227, [%rd60+4096];
	add.f32 	%f228, %f226, %f227;
	ld.global.f32 	%f229, [%rd60+5120];
	add.f32 	%f230, %f228, %f229;
	ld.global.f32 	%f231, [%rd60+6144];
	add.f32 	%f232, %f230, %f231;
	ld.global.f32 	%f233, [%rd60+7168];
	add.f32 	%f312, %f232, %f233;
	add.s32 	%r193, %r193, 2048;
$L__BB5_10:
	setp.eq.s32 	%p29, %r16, 0;
	@%p29 bra 	$L__BB5_16;
	and.b32  	%r19, %r8, 3;
	setp.lt.u32 	%p30, %r16, 4;
	@%p30 bra 	$L__BB5_13;
	cvt.s64.s32 	%rd61, %r193;
	add.s64 	%rd62, %rd61, %rd4;
	shl.b64 	%rd63, %rd62, 2;
	add.s64 	%rd64, %rd2, %rd63;
	ld.global.f32 	%f235, [%rd64];
	add.f32 	%f236, %f312, %f235;
	ld.global.f32 	%f237, [%rd64+1024];
	add.f32 	%f238, %f236, %f237;
	ld.global.f32 	%f239, [%rd64+2048];
	add.f32 	%f240, %f238, %f239;
	ld.global.f32 	%f241, [%rd64+3072];
	add.f32 	%f312, %f240, %f241;
	add.s32 	%r193, %r193, 1024;
$L__BB5_13:
	setp.eq.s32 	%p31, %r19, 0;
	@%p31 bra 	$L__BB5_16;
	mul.wide.u32 	%rd65, %r2, 16384;
	add.s64 	%rd9, %rd2, %rd65;
	neg.s32 	%r196, %r19;
$L__BB5_15:
	.pragma "nounroll";
	mul.wide.s32 	%rd66, %r193, 4;
	add.s64 	%rd67, %rd9, %rd66;
	ld.global.f32 	%f242, [%rd67];
	add.f32 	%f312, %f312, %f242;
	add.s32 	%r193, %r193, 256;
	add.s32 	%r196, %r196, 1;
	setp.ne.s32 	%p32, %r196, 0;
	@%p32 bra 	$L__BB5_15;
$L__BB5_16:
	setp.lt.s32 	%p33, %r4, 256;
	@%p33 bra 	$L__BB5_21;
	// begin inline asm
	mov.u32 %r159, %laneid;
	// end inline asm
	mov.b32 	%r161, %f312;
	mov.b32 	%r162, 1;
	mov.b32 	%r183, 31;
	mov.b32 	%r184, -1;
	// begin inline asm
	shfl.sync.down.b32 %r160, %r161, %r162, %r183, %r184;
	// end inline asm
	setp.gt.s32 	%p49, %r159, 30;
	mov.b32 	%f277, %r160;
	add.f32 	%f278, %f312, %f277;
	selp.f32 	%f279, %f312, %f278, %p49;
	mov.b32 	%r166, %f279;
	mov.b32 	%r167, 2;
	// begin inline asm
	shfl.sync.down.b32 %r165, %r166, %r167, %r183, %r184;
	// end inline asm
	setp.gt.s32 	%p50, %r159, 29;
	mov.b32 	%f280, %r165;
	add.f32 	%f281, %f279, %f280;
	selp.f32 	%f282, %f279, %f281, %p50;
	mov.b32 	%r171, %f282;
	mov.b32 	%r172, 4;
	// begin inline asm
	shfl.sync.down.b32 %r170, %r171, %r172, %r183, %r184;
	// end inline asm
	setp.gt.s32 	%p51, %r159, 27;
	mov.b32 	%f283, %r170;
	add.f32 	%f284, %f282, %f283;
	selp.f32 	%f285, %f282, %f284, %p51;
	mov.b32 	%r176, %f285;
	mov.b32 	%r177, 8;
	// begin inline asm
	shfl.sync.down.b32 %r175, %r176, %r177, %r183, %r184;
	// end inline asm
	setp.gt.s32 	%p52, %r159, 23;
	mov.b32 	%f286, %r175;
	add.f32 	%f287, %f285, %f286;
	selp.f32 	%f288, %f285, %f287, %p52;
	mov.b32 	%r181, %f288;
	mov.b32 	%r182, 16;
	// begin inline asm
	shfl.sync.down.b32 %r180, %r181, %r182, %r183, %r184;
	// end inline asm
	setp.gt.s32 	%p53, %r159, 15;
	mov.b32 	%f289, %r180;
	add.f32 	%f16, %f288, %f289;
	selp.f32 	%f323, %f288, %f16, %p53;
	setp.ne.s32 	%p54, %r159, 0;
	@%p54 bra 	$L__BB5_19;
	shr.u32 	%r185, %r5, 3;
	and.b32  	%r186, %r185, 124;
	mov.u32 	%r187, _ZZN3cub18CUB_300001_SM_10006detail6reduce18DeviceReduceKernelINS2_10policy_hubIfyN4cuda3std3__44plusIfEEE10Policy1000EN6thrust24THRUST_300001_SM_1000_NS6detail15normal_iteratorINSD_10device_ptrIfEEEEyS9_fNS7_10__identityEEEvT0_PT3_T1_NS0_13GridEvenShareISN_EET2_T4_E12temp_storage;
	add.s32 	%r188, %r187, %r186;
	st.shared.f32 	[%r188+8], %f16;
$L__BB5_19:
	bar.sync 	0;
	setp.ne.s32 	%p55, %r5, 0;
	@%p55 bra 	$L__BB5_46;
	ld.shared.f32 	%f290, [_ZZN3cub18CUB_300001_SM_10006detail6reduce18DeviceReduceKernelINS2_10policy_hubIfyN4cuda3std3__44plusIfEEE10Policy1000EN6thrust24THRUST_300001_SM_1000_NS6detail15normal_iteratorINSD_10device_ptrIfEEEEyS9_fNS7_10__identityEEEvT0_PT3_T1_NS0_13GridEvenShareISN_EET2_T4_E12temp_storage+12];
	add.f32 	%f291, %f323, %f290;
	ld.shared.f32 	%f292, [_ZZN3cub18CUB_300001_SM_10006detail6reduce18DeviceReduceKernelINS2_10policy_hubIfyN4cuda3std3__44plusIfEEE10Policy1000EN6thrust24THRUST_300001_SM_1000_NS6detail15normal_iteratorINSD_10device_ptrIfEEEEyS9_fNS7_10__identityEEEvT0_PT3_T1_NS0_13GridEvenShareISN_EET2_T4_E12temp_storage+16];
	add.f32 	%f293, %f291, %f292;
	ld.shared.f32 	%f294, [_ZZN3cub18CUB_300001_SM_10006detail6reduce18DeviceReduceKernelINS2_10policy_hubIfyN4cuda3std3__44plusIfEEE10Policy1000EN6thrust24THRUST_300001_SM_1000_NS6detail15normal_iteratorINSD_10device_ptrIfEEEEyS9_fNS7_10__identityEEEvT0_PT3_T1_NS0_13GridEvenShareISN_EET2_T4_E12temp_storage+20];
	add.f32 	%f295, %f293, %f294;
	ld.shared.f32 	%f296, [_ZZN3cub18CUB_300001_SM_10006detail6reduce18DeviceReduceKernelINS2_10policy_hubIfyN4cuda3std3__44plusIfEEE10Policy1000EN6thrust24THRUST_300001_SM_1000_NS6detail15normal_iteratorINSD_10device_ptrIfEEEEyS9_fNS7_10__identityEEEvT0_PT3_T1_NS0_13GridEvenShareISN_EET2_T4_E12temp_storage+24];
	add.f32 	%f297, %f295, %f296;
	ld.shared.f32 	%f298, [_ZZN3cub18CUB_300001_SM_10006detail6reduce18DeviceReduceKernelINS2_10policy_hubIfyN4cuda3std3__44plusIfEEE10Policy1000EN6thrust24THRUST_300001_SM_1000_NS6detail15normal_iteratorINSD_10device_ptrIfEEEEyS9_fNS7_10__identityEEEvT0_PT3_T1_NS0_13GridEvenShareISN_EET2_T4_E12temp_storage+28];
	add.f32 	%f299, %f297, %f298;
	ld.shared.f32 	%f300, [_ZZN3cub18CUB_300001_SM_10006detail6reduce18DeviceReduceKernelINS2_10policy_hubIfyN4cuda3std3__44plusIfEEE10Policy1000EN6thrust24THRUST_300001_SM_1000_NS6detail15normal_iteratorINSD_10device_ptrIfEEEEyS9_fNS7_10__identityEEEvT0_PT3_T1_NS0_13GridEvenShareISN_EET2_T4_E12temp_storage+32];
	add.f32 	%f301, %f299, %f300;
	ld.shared.f32 	%f302, [_ZZN3cub18CUB_300001_SM_10006detail6reduce18DeviceReduceKernelINS2_10policy_hubIfyN4cuda3std3__44plusIfEEE10Policy1000EN6thrust24THRUST_300001_SM_1000_NS6detail15normal_iteratorINSD_10device_ptrIfEEEEyS9_fNS7_10__identityEEEvT0_PT3_T1_NS0_13GridEvenShareISN_EET2_T4_E12temp_storage+36];
	add.f32 	%f323, %f301, %f302;
	bra.uni 	$L__BB5_46;
$L__BB5_21:
	// begin inline asm
	mov.u32 %r121, %laneid;
	// end inline asm
	and.b32  	%r147, %r5, 992;
	add.s32 	%r148, %r147, 32;
	setp.gt.s32 	%p34, %r148, %r4;
	not.b32 	%r149, %r147;
	add.s32 	%r150, %r4, %r149;
	selp.b32 	%r145, %r150, 31, %p34;
	mov.b32 	%r123, %f312;
	mov.b32 	%r124, 1;
	mov.b32 	%r146, -1;
	// begin inline asm
	shfl.sync.down.b32 %r122, %r123, %r124, %r145, %r146;
	// end inline asm
	setp.lt.s32 	%p35, %r121, %r145;
	mov.b32 	%f243, %r122;
	add.f32 	%f244, %f312, %f243;
	selp.f32 	%f245, %f244, %f312, %p35;
	mov.b32 	%r128, %f245;
	mov.b32 	%r129, 2;
	// begin inline asm
	shfl.sync.down.b32 %r127, %r128, %r129, %r145, %r146;
	// end inline asm
	add.s32 	%r151, %r121, 2;
	setp.gt.s32 	%p36, %r151, %r145;
	mov.b32 	%f246, %r127;
	add.f32 	%f247, %f245, %f246;
	selp.f32 	%f248, %f245, %f247, %p36;
	mov.b32 	%r133, %f248;
	mov.b32 	%r134, 4;
	// begin inline asm
	shfl.sync.down.b32 %r132, %r133, %r134, %r145, %r146;
	// end inline asm
	add.s32 	%r152, %r121, 4;
	setp.gt.s32 	%p37, %r152, %r145;
	mov.b32 	%f249, %r132;
	add.f32 	%f250, %f248, %f249;
	selp.f32 	%f251, %f248, %f250, %p37;
	mov.b32 	%r138, %f251;
	mov.b32 	%r139, 8;
	// begin inline asm
	shfl.sync.down.b32 %r137, %r138, %r139, %r145, %r146;
	// end inline asm
	add.s32 	%r153, %r121, 8;
	setp.gt.s32 	%p38, %r153, %r145;
	mov.b32 	%f252, %r137;
	add.f32 	%f253, %f251, %f252;
	selp.f32 	%f254, %f251, %f253, %p38;
	mov.b32 	%r143, %f254;
	mov.b32 	%r144, 16;
	// begin inline asm
	shfl.sync.down.b32 %r142, %r143, %r144, %r145, %r146;
	// end inline asm
	add.s32 	%r154, %r121, 16;
	setp.gt.s32 	%p39, %r154, %r145;
	mov.b32 	%f255, %r142;
	add.f32 	%f256, %f254, %f255;
	selp.f32 	%f323, %f254, %f256, %p39;
	setp.ne.s32 	%p40, %r121, 0;
	@%p40 bra 	$L__BB5_23;
	shr.u32 	%r155, %r5, 3;
	and.b32  	%r156, %r155, 124;
	mov.u32 	%r157, _ZZN3cub18CUB_300001_SM_10006detail6reduce18DeviceReduceKernelINS2_10policy_hubIfyN4cuda3std3__44plusIfEEE10Policy1000EN6thrust24THRUST_300001_SM_1000_NS6detail15normal_iteratorINSD_10device_ptrIfEEEEyS9_fNS7_10__identityEEEvT0_PT3_T1_NS0_13GridEvenShareISN_EET2_T4_E12temp_storage;
	add.s32 	%r158, %r157, %r156;
	st.shared.f32 	[%r158+8], %f323;
$L__BB5_23:
	bar.sync 	0;
	setp.ne.s32 	%p41, %r5, 0;
	@%p41 bra 	$L__BB5_46;
	setp.gt.s32 	%p42, %r4, 32;
	ld.shared.f32 	%f257, [_ZZN3cub18CUB_300001_SM_10006detail6reduce18DeviceReduceKernelINS2_10policy_hubIfyN4cuda3std3__44plusIfEEE10Policy1000EN6thrust24THRUST_300001_SM_1000_NS6detail15normal_iteratorINSD_10device_ptrIfEEEEyS9_fNS7_10__identityEEEvT0_PT3_T1_NS0_13GridEvenShareISN_EET2_T4_E12temp_storage+12];
	add.f32 	%f258, %f323, %f257;
	selp.f32 	%f259, %f258, %f323, %p42;
	setp.gt.s32 	%p43, %r4, 64;
	ld.shared.f32 	%f260, [_ZZN3cub18CUB_300001_SM_10006detail6reduce18DeviceReduceKernelINS2_10policy_hubIfyN4cuda3std3__44plusIfEEE10Policy1000EN6thrust24THRUST_300001_SM_1000_NS6detail15normal_iteratorINSD_10device_ptrIfEEEEyS9_fNS7_10__identityEEEvT0_PT3_T1_NS0_13GridEvenShareISN_EET2_T4_E12temp_storage+16];
	add.f32 	%f261, %f260, %f259;
	selp.f32 	%f262, %f261, %f259, %p43;
	setp.gt.s32 	%p44, %r4, 96;
	ld.shared.f32 	%f263, [_ZZN3cub18CUB_300001_SM_10006detail6reduce18DeviceReduceKernelINS2_10policy_hubIfyN4cuda3std3__44plusIfEEE10Policy1000EN6thrust24THRUST_300001_SM_1000_NS6detail15normal_iteratorINSD_10device_ptrIfEEEEyS9_fNS7_10__identityEEEvT0_PT3_T1_NS0_13GridEvenShareISN_EET2_T4_E12temp_storage+20];
	add.f32 	%f264, %f263, %f262;
	selp.f32 	%f265, %f264, %f262, %p44;
	setp.gt.s32 	%p45, %r4, 128;
	ld.shared.f32 	%f266, [_ZZN3cub18CUB_300001_SM_10006detail6reduce18DeviceReduceKernelINS2_10policy_hubIfyN4cuda3std3__44plusIfEEE10Policy1000EN6thrust24THRUST_300001_SM_1000_NS6detail15normal_iteratorINSD_10device_ptrIfEEEEyS9_fNS7_10__identityEEEvT0_PT3_T1_NS0_13GridEvenShareISN_EET2_T4_E12temp_storage+24];
	add.f32 	%f267, %f266, %f265;
	selp.f32 	%f268, %f267, %f265, %p45;
	setp.gt.s32 	%p46, %r4, 160;
	ld.shared.f32 	%f269, [_ZZN3cub18CUB_300001_SM_10006detail6reduce18DeviceReduceKernelINS2_10policy_hubIfyN4cuda3std3__44plusIfEEE10Policy1000EN6thrust24THRUST_300001_SM_1000_NS6detail15normal_iteratorINSD_10device_ptrIfEEEEyS9_fNS7_10__identityEEEvT0_PT3_T1_NS0_13GridEvenShareISN_EET2_T4_E12temp_storage+28];
	add.f32 	%f270, %f269, %f268;
	selp.f32 	%f271, %f270, %f268, %p46;
	setp.gt.s32 	%p47, %r4, 192;
	ld.shared.f32 	%f272, [_ZZN3cub18CUB_300001_SM_10006detail6reduce18DeviceReduceKernelINS2_10policy_hubIfyN4cuda3std3__44plusIfEEE10Policy1000EN6thrust24THRUST_300001_SM_1000_NS6detail15normal_iteratorINSD_10device_ptrIfEEEEyS9_fNS7_10__identityEEEvT0_PT3_T1_NS0_13GridEvenShareISN_EET2_T4_E12temp_storage+32];
	add.f32 	%f273, %f272, %f271;
	selp.f32 	%f274, %f273, %f271, %p47;
	setp.gt.s32 	%p48, %r4, 224;
	ld.shared.f32 	%f275, [_ZZN3cub18CUB_300001_SM_10006detail6reduce18DeviceReduceKernelINS2_10policy_hubIfyN4cuda3std3__44plusIfEEE10Policy1000EN6thrust24THRUST_300001_SM_1000_NS6detail15normal_iteratorINSD_10device_ptrIfEEEEyS9_fNS7_10__identityEEEvT0_PT3_T1_NS0_13GridEvenShareISN_EET2_T4_E12temp_storage+36];
	add.f32 	%f276, %f275, %f274;
	selp.f32 	%f323, %f276, %f274, %p48;
	bra.uni 	$L__BB5_46;
$L__BB5_25:
	cvt.u32.u64 	%r52, %rd4;
	mov.u32 	%r27, %tid.x;
	add.s32 	%r53, %r27, %r52;
	mul.wide.u32 	%rd26, %r53, 4;
	add.s64 	%rd27, %rd2, %rd26;
	ld.global.f32 	%f41, [%rd27];
	ld.global.f32 	%f42, [%rd27+1024];
	ld.global.f32 	%f43, [%rd27+2048];
	ld.global.f32 	%f44, [%rd27+3072];
	ld.global.f32 	%f45, [%rd27+4096];
	ld.global.f32 	%f46, [%rd27+5120];
	ld.global.f32 	%f47, [%rd27+6144];
	ld.global.f32 	%f48, [%rd27+7168];
	ld.global.f32 	%f49, [%rd27+8192];
	ld.global.f32 	%f50, [%rd27+9216];
	ld.global.f32 	%f51, [%rd27+10240];
	ld.global.f32 	%f52, [%rd27+11264];
	ld.global.f32 	%f53, [%rd27+12288];
	ld.global.f32 	%f54, [%rd27+13312];
	ld.global.f32 	%f55, [%rd27+14336];
	ld.global.f32 	%f56, [%rd27+15360];
	add.f32 	%f57, %f41, %f42;
	add.f32 	%f58, %f43, %f44;
	add.f32 	%f59, %f45, %f46;
	add.f32 	%f60, %f47, %f48;
	add.f32 	%f61, %f49, %f50;
	add.f32 	%f62, %f51, %f52;
	add.f32 	%f63, %f53, %f54;
	add.f32 	%f64, %f55, %f56;
	add.f32 	%f65, %f57, %f58;
	add.f32 	%f66, %f59, %f60;
	add.f32 	%f67, %f61, %f62;
	add.f32 	%f68, %f63, %f64;
	add.f32 	%f69, %f65, %f66;
	add.f32 	%f70, %f67, %f68;
	add.f32 	%f322, %f69, %f70;
	setp.lt.u64 	%p2, %rd5, %rd3;
	@%p2 bra 	$L__BB5_42;
	cvt.u32.u64 	%r55, %rd3;
	cvt.u64.u32 	%rd28, %r27;
	add.s64 	%rd74, %rd4, %rd3;
	cvt.u32.u64 	%r28, %rd1;
	not.b32 	%r57, %r27;
	add.s32 	%r58, %r57, %r28;
	sub.s32 	%r59, %r58, %r55;
	sub.s32 	%r198, %r59, %r52;
	add.s64 	%rd29, %rd74, %rd28;
	shl.b64 	%rd30, %rd29, 2;
	add.s64 	%rd31, %rd30, %rd2;
	add.s64 	%rd73, %rd31, 8192;
	mov.b32 	%r199, 0;
	shl.b32 	%r60, %r1, 12;
	mov.u64 	%rd75, %rd4;
$L__BB5_27:
	cvt.s64.s32 	%rd15, %r60;
	add.s64 	%rd75, %rd75, %rd15;
	add.s64 	%rd32, %rd1, -4096;
	setp.gt.u64 	%p3, %rd75, %rd32;
	@%p3 bra 	$L__BB5_29;
	shl.b32 	%r61, %r1, 12;
	cvt.s64.s32 	%rd33, %r61;
	cvt.u64.u32 	%rd34, %r27;
	add.s64 	%rd35, %rd75, %rd34;
	shl.b64 	%rd36, %rd35, 2;
	add.s64 	%rd37, %rd2, %rd36;
	ld.global.f32 	%f71, [%rd37];
	ld.global.f32 	%f72, [%rd37+1024];
	ld.global.f32 	%f73, [%rd37+2048];
	ld.global.f32 	%f74, [%rd37+3072];
	ld.global.f32 	%f75, [%rd37+4096];
	ld.global.f32 	%f76, [%rd37+5120];
	ld.global.f32 	%f77, [%rd37+6144];
	ld.global.f32 	%f78, [%rd37+7168];
	ld.global.f32 	%f79, [%rd37+8192];
	ld.global.f32 	%f80, [%rd37+9216];
	ld.global.f32 	%f81, [%rd37+10240];
	ld.global.f32 	%f82, [%rd37+11264];
	ld.global.f32 	%f83, [%rd37+12288];
	ld.global.f32 	%f84, [%rd37+13312];
	ld.global.f32 	%f85, [%rd37+14336];
	ld.global.f32 	%f86, [%rd37+15360];
	add.f32 	%f87, %f322, %f71;
	add.f32 	%f88, %f72, %f73;
	add.f32 	%f89, %f74, %f75;
	add.f32 	%f90, %f76, %f77;
	add.f32 	%f91, %f78, %f79;
	add.f32 	%f92, %f80, %f81;
	add.f32 	%f93, %f82, %f83;
	add.f32 	%f94, %f84, %f85;
	add.f32 	%f95, %f87, %f88;
	add.f32 	%f96, %f89, %f90;
	add.f32 	%f97, %f91, %f92;
	add.f32 	%f98, %f93, %f94;
	add.f32 	%f99, %f95, %f96;
	add.f32 	%f100, %f97, %f98;
	add.f32 	%f101, %f99, %f100;
	add.f32 	%f322, %f101, %f86;
	sub.s64 	%rd38, %rd1, %rd75;
	setp.lt.u64 	%p4, %rd38, %rd33;
	add.s32 	%r199, %r199, 1;
	add.s64 	%rd74, %rd74, %rd33;
	sub.s32 	%r198, %r198, %r61;
	mul.wide.s32 	%rd39, %r61, 4;
	add.s64 	%rd73, %rd73, %rd39;
	@%p4 bra 	$L__BB5_42;
	bra.uni 	$L__BB5_27;
$L__BB5_29:
	setp.le.u64 	%p5, %rd1, %rd75;
	cvt.u32.u64 	%r62, %rd75;
	cvt.u32.u64 	%r63, %rd1;
	sub.s32 	%r64, %r63, %r62;
	setp.ge.s32 	%p6, %r27, %r64;
	or.pred  	%p7, %p5, %p6;
	@%p7 bra 	$L__BB5_42;
	cvt.u32.u64 	%r66, %rd15;
	cvt.u32.u64 	%r67, %rd4;
	not.b32 	%r68, %r27;
	add.s32 	%r69, %r68, %r28;
	add.s32 	%r70, %r66, %r67;
	sub.s32 	%r71, %r69, %r70;
	mul.lo.s32 	%r72, %r1, %r199;
	shl.b32 	%r73, %r72, 12;
	sub.s32 	%r74, %r71, %r73;
	shr.u32 	%r75, %r74, 8;
	add.s32 	%r34, %r75, 1;
	and.b32  	%r35, %r34, 15;
	setp.lt.u32 	%p8, %r74, 3840;
	mov.u32 	%r202, %r27;
	@%p8 bra 	$L__BB5_33;
	shr.u32 	%r76, %r198, 8;
	add.s32 	%r77, %r76, 1;
	and.b32  	%r78, %r77, 33554416;
	neg.s32 	%r200, %r78;
	mov.u32 	%r202, %r27;
$L__BB5_32:
	.pragma "nounroll";
	ld.global.f32 	%f103, [%rd73+-8192];
	add.f32 	%f104, %f322, %f103;
	ld.global.f32 	%f105, [%rd73+-7168];
	add.f32 	%f106, %f104, %f105;
	ld.global.f32 	%f107, [%rd73+-6144];
	add.f32 	%f108, %f106, %f107;
	ld.global.f32 	%f109, [%rd73+-5120];
	add.f32 	%f110, %f108, %f109;
	ld.global.f32 	%f111, [%rd73+-4096];
	add.f32 	%f112, %f110, %f111;
	ld.global.f32 	%f113, [%rd73+-3072];
	add.f32 	%f114, %f112, %f113;
	ld.global.f32 	%f115, [%rd73+-2048];
	add.f32 	%f116, %f114, %f115;
	ld.global.f32 	%f117, [%rd73+-1024];
	add.f32 	%f118, %f116, %f117;
	ld.global.f32 	%f119, [%rd73];
	add.f32 	%f120, %f118, %f119;
	ld.global.f32 	%f121, [%rd73+1024];
	add.f32 	%f122, %f120, %f121;
	ld.global.f32 	%f123, [%rd73+2048];
	add.f32 	%f124, %f122, %f123;
	ld.global.f32 	%f125, [%rd73+3072];
	add.f32 	%f126, %f124, %f125;
	ld.global.f32 	%f127, [%rd73+4096];
	add.f32 	%f128, %f126, %f127;
	ld.global.f32 	%f129, [%rd73+5120];
	add.f32 	%f130, %f128, %f129;
	ld.global.f32 	%f131, [%rd73+6144];
	add.f32 	%f132, %f130, %f131;
	ld.global.f32 	%f133, [%rd73+7168];
	add.f32 	%f322, %f132, %f133;
	add.s32 	%r202, %r202, 4096;
	add.s32 	%r200, %r200, 16;
	add.s64 	%rd73, %rd73, 16384;
	setp.ne.s32 	%p9, %r200, 0;
	@%p9 bra 	$L__BB5_32;
$L__BB5_33:
	setp.eq.s32 	%p10, %r35, 0;
	@%p10 bra 	$L__BB5_42;
	and.b32  	%r42, %r34, 7;
	setp.lt.u32 	%p11, %r35, 8;
	@%p11 bra 	$L__BB5_36;
	cvt.u64.u32 	%rd40, %r202;
	add.s64 	%rd41, %rd75, %rd40;
	shl.b64 	%rd42, %rd41, 2;
	add.s64 	%rd43, %rd2, %rd42;
	ld.global.f32 	%f135, [%rd43];
	add.f32 	%f136, %f322, %f135;
	ld.global.f32 	%f137, [%rd43+1024];
	add.f32 	%f138, %f136, %f137;
	ld.global.f32 	%f139, [%rd43+2048];
	add.f32 	%f140, %f138, %f139;
	ld.global.f32 	%f141, [%rd43+3072];
	add.f32 	%f142, %f140, %f141;
	ld.global.f32 	%f143, [%rd43+4096];
	add.f32 	%f144, %f142, %f143;
	ld.global.f32 	%f145, [%rd43+5120];
	add.f32 	%f146, %f144, %f145;
	ld.global.f32 	%f147, [%rd43+6144];
	add.f32 	%f148, %f146, %f147;
	ld.global.f32 	%f149, [%rd43+7168];
	add.f32 	%f322, %f148, %f149;
	add.s32 	%r202, %r202, 2048;
$L__BB5_36:
	setp.eq.s32 	%p12, %r42, 0;
	@%p12 bra 	$L__BB5_42;
	setp.lt.u32 	%p13, %r42, 4;
	@%p13 bra 	$L__BB5_39;
	cvt.u64.u32 	%rd44, %r202;
	add.s64 	%rd45, %rd75, %rd44;
	shl.b64 	%rd46, %rd45, 2;
	add.s64 	%rd47, %rd2, %rd46;
	ld.global.f32 	%f151, [%rd47];
	add.f32 	%f152, %f322, %f151;
	ld.global.f32 	%f153, [%rd47+1024];
	add.f32 	%f154, %f152, %f153;
	ld.global.f32 	%f155, [%rd47+2048];
	add.f32 	%f156, %f154, %f155;
	ld.global.f32 	%f157, [%rd47+3072];
	add.f32 	%f322, %f156, %f157;
	add.s32 	%r202, %r202, 1024;
$L__BB5_39:
	and.b32  	%r79, %r34, 3;
	setp.eq.s32 	%p14, %r79, 0;
	@%p14 bra 	$L__BB5_42;
	cvt.u64.u32 	%rd48, %r202;
	add.s64 	%rd49, %rd48, %rd74;
	shl.b64 	%rd50, %rd49, 2;
	add.s64 	%rd77, %rd2, %rd50;
	cvt.u16.u32 	%rs1, %r198;
	shr.u16 	%rs2, %rs1, 8;
	add.s16 	%rs3, %rs2, 1;
	cvt.u32.u16 	%r80, %rs3;
	and.b32  	%r81, %r80, 3;
	neg.s32 	%r205, %r81;
$L__BB5_41:
	.pragma "nounroll";
	ld.global.f32 	%f158, [%rd77];
	add.f32 	%f322, %f322, %f158;
	add.s64 	%rd77, %rd77, 1024;
	add.s32 	%r205, %r205, 1;
	setp.ne.s32 	%p15, %r205, 0;
	@%p15 bra 	$L__BB5_41;
$L__BB5_42:
	// begin inline asm
	mov.u32 %r82, %laneid;
	// end inline asm
	mov.b32 	%r84, %f322;
	mov.b32 	%r85, 1;
	mov.b32 	%r106, 31;
	mov.b32 	%r107, -1;
	// begin inline asm
	shfl.sync.down.b32 %r83, %r84, %r85, %r106, %r107;
	// end inline asm
	setp.gt.s32 	%p16, %r82, 30;
	mov.b32 	%f159, %r83;
	add.f32 	%f160, %f322, %f159;
	selp.f32 	%f161, %f322, %f160, %p16;
	mov.b32 	%r89, %f161;
	mov.b32 	%r90, 2;
	// begin inline asm
	shfl.sync.down.b32 %r88, %r89, %r90, %r106, %r107;
	// end inline asm
	setp.gt.s32 	%p17, %r82, 29;
	mov.b32 	%f162, %r88;
	add.f32 	%f163, %f161, %f162;
	selp.f32 	%f164, %f161, %f163, %p17;
	mov.b32 	%r94, %f164;
	mov.b32 	%r95, 4;
	// begin inline asm
	shfl.sync.down.b32 %r93, %r94, %r95, %r106, %r107;
	// end inline asm
	setp.gt.s32 	%p18, %r82, 27;
	mov.b32 	%f165, %r93;
	add.f32 	%f166, %f164, %f165;
	selp.f32 	%f167, %f164, %f166, %p18;
	mov.b32 	%r99, %f167;
	mov.b32 	%r100, 8;
	// begin inline asm
	shfl.sync.down.b32 %r98, %r99, %r100, %r106, %r107;
	// end inline asm
	setp.gt.s32 	%p19, %r82, 23;
	mov.b32 	%f168, %r98;
	add.f32 	%f169, %f167, %f168;
	selp.f32 	%f170, %f167, %f169, %p19;
	mov.b32 	%r104, %f170;
	mov.b32 	%r105, 16;
	// begin inline asm
	shfl.sync.down.b32 %r103, %r104, %r105, %r106, %r107;
	// end inline asm
	setp.gt.s32 	%p20, %r82, 15;
	mov.b32 	%f171, %r103;
	add.f32 	%f37, %f170, %f171;
	selp.f32 	%f323, %f170, %f37, %p20;
	setp.ne.s32 	%p21, %r82, 0;
	@%p21 bra 	$L__BB5_44;
	shr.u32 	%r108, %r27, 3;
	and.b32  	%r109, %r108, 124;
	mov.u32 	%r110, _ZZN3cub18CUB_300001_SM_10006detail6reduce18DeviceReduceKernelINS2_10policy_hubIfyN4cuda3std3__44plusIfEEE10Policy1000EN6thrust24THRUST_300001_SM_1000_NS6detail15normal_iteratorINSD_10device_ptrIfEEEEyS9_fNS7_10__identityEEEvT0_PT3_T1_NS0_13GridEvenShareISN_EET2_T4_E12temp_storage;
	add.s32 	%r111, %r110, %r109;
	st.shared.f32 	[%r111+8], %f37;
$L__BB5_44:
	bar.sync 	0;
	setp.ne.s32 	%p22, %r27, 0;
	@%p22 bra 	$L__BB5_46;
	ld.shared.f32 	%f172, [_ZZN3cub18CUB_300001_SM_10006detail6reduce18DeviceReduceKernelINS2_10policy_hubIfyN4cuda3std3__44plusIfEEE10Policy1000EN6thrust24THRUST_300001_SM_1000_NS6detail15normal_iteratorINSD_10device_ptrIfEEEEyS9_fNS7_10__identityEEEvT0_PT3_T1_NS0_13GridEvenShareISN_EET2_T4_E12temp_storage+12];
	add.f32 	%f173, %f323, %f172;
	ld.shared.f32 	%f174, [_ZZN3cub18CUB_300001_SM_10006detail6reduce18DeviceReduceKernelINS2_10policy_hubIfyN4cuda3std3__44plusIfEEE10Policy1000EN6thrust24THRUST_300001_SM_1000_NS6detail15normal_iteratorINSD_10device_ptrIfEEEEyS9_fNS7_10__identityEEEvT0_PT3_T1_NS0_13GridEvenShareISN_EET2_T4_E12temp_storage+16];
	add.f32 	%f175, %f173, %f174;
	ld.shared.f32 	%f176, [_ZZN3cub18CUB_300001_SM_10006detail6reduce18DeviceReduceKernelINS2_10policy_hubIfyN4cuda3std3__44plusIfEEE10Policy1000EN6thrust24THRUST_300001_SM_1000_NS6detail15normal_iteratorINSD_10device_ptrIfEEEEyS9_fNS7_10__identityEEEvT0_PT3_T1_NS0_13GridEvenShareISN_EET2_T4_E12temp_storage+20];
	add.f32 	%f177, %f175, %f176;
	ld.shared.f32 	%f178, [_ZZN3cub18CUB_300001_SM_10006detail6reduce18DeviceReduceKernelINS2_10policy_hubIfyN4cuda3std3__44plusIfEEE10Policy1000EN6thrust24THRUST_300001_SM_1000_NS6detail15normal_iteratorINSD_10device_ptrIfEEEEyS9_fNS7_10__identityEEEvT0_PT3_T1_NS0_13GridEvenShareISN_EET2_T4_E12temp_storage+24];
	add.f32 	%f179, %f177, %f178;
	ld.shared.f32 	%f180, [_ZZN3cub18CUB_300001_SM_10006detail6reduce18DeviceReduceKernelINS2_10policy_hubIfyN4cuda3std3__44plusIfEEE10Policy1000EN6thrust24THRUST_300001_SM_1000_NS6detail15normal_iteratorINSD_10device_ptrIfEEEEyS9_fNS7_10__identityEEEvT0_PT3_T1_NS0_13GridEvenShareISN_EET2_T4_E12temp_storage+28];
	add.f32 	%f181, %f179, %f180;
	ld.shared.f32 	%f182, [_ZZN3cub18CUB_300001_SM_10006detail6reduce18DeviceReduceKernelINS2_10policy_hubIfyN4cuda3std3__44plusIfEEE10Policy1000EN6thrust24THRUST_300001_SM_1000_NS6detail15normal_iteratorINSD_10device_ptrIfEEEEyS9_fNS7_10__identityEEEvT0_PT3_T1_NS0_13GridEvenShareISN_EET2_T4_E12temp_storage+32];
	add.f32 	%f183, %f181, %f182;
	ld.shared.f32 	%f184, [_ZZN3cub18CUB_300001_SM_10006detail6reduce18DeviceReduceKernelINS2_10policy_hubIfyN4cuda3std3__44plusIfEEE10Policy1000EN6thrust24THRUST_300001_SM_1000_NS6detail15normal_iteratorINSD_10device_ptrIfEEEEyS9_fNS7_10__identityEEEvT0_PT3_T1_NS0_13GridEvenShareISN_EET2_T4_E12temp_storage+36];
	add.f32 	%f323, %f183, %f184;
$L__BB5_46:
	mov.u32 	%r189, %tid.x;
	setp.ne.s32 	%p56, %r189, 0;
	@%p56 bra 	$L__BB5_48;
	ld.param.u64 	%rd71, [_ZN3cub18CUB_300001_SM_10006detail6reduce18DeviceReduceKernelINS2_10policy_hubIfyN4cuda3std3__44plusIfEEE10Policy1000EN6thrust24THRUST_300001_SM_1000_NS6detail15normal_iteratorINSD_10device_ptrIfEEEEyS9_fNS7_10__identityEEEvT0_PT3_T1_NS0_13GridEvenShareISN_EET2_T4__param_1];
	cvta.to.global.u64 	%rd68, %rd71;
	mul.wide.u32 	%rd69, %r2, 4;
	add.s64 	%rd70, %rd68, %rd69;
	st.global.f32 	[%rd70], %f323;
$L__BB5_48:
	ret;

}
	// .globl	_ZN3cub18CUB_300001_SM_10006detail6reduce28DeviceReduceSingleTileKernelINS2_10policy_hubIfyN4cuda3std3__44plusIfEEE10Policy1000EPfSC_iS9_ffNS7_10__identityEEEvT0_T1_T2_T3_T4_T6_
.visible .entry _ZN3cub18CUB_300001_SM_10006detail6reduce28DeviceReduceSingleTileKernelINS2_10policy_hubIfyN4cuda3std3__44plusIfEEE10Policy1000EPfSC_iS9_ffNS7_10__identityEEEvT0_T1_T2_T3_T4_T6_(
	.param .u64 .ptr .align 1 _ZN3cub18CUB_300001_SM_10006detail6reduce28DeviceReduceSingleTileKernelINS2_10policy_hubIfyN4cuda3std3__44plusIfEEE10Policy1000EPfSC_iS9_ffNS7_10__identityEEEvT0_T1_T2_T3_T4_T6__param_0,
	.param .u64 .ptr .align 1 _ZN3cub18CUB_300001_SM_10006detail6reduce28DeviceReduceSingleTileKernelINS2_10policy_hubIfyN4cuda3std3__44plusIfEEE10Policy1000EPfSC_iS9_ffNS7_10__identityEEEvT0_T1_T2_T3_T4_T6__param_1,
	.param .u32 _ZN3cub18CUB_300001_SM_10006detail6reduce28DeviceReduceSingleTileKernelINS2_10policy_hubIfyN4cuda3std3__44plusIfEEE10Policy1000EPfSC_iS9_ffNS7_10__identityEEEvT0_T1_T2_T3_T4_T6__param_2,
	.param .align 1 .b8 _ZN3cub18CUB_300001_SM_10006detail6reduce28DeviceReduceSingleTileKernelINS2_10policy_hubIfyN4cuda3std3__44plusIfEEE10Policy1000EPfSC_iS9_ffNS7_10__identityEEEvT0_T1_T2_T3_T4_T6__param_3[1],
	.param .f32 _ZN3cub18CUB_300001_SM_10006detail6reduce28DeviceReduceSingleTileKernelINS2_10policy_hubIfyN4cuda3std3__44plusIfEEE10Policy1000EPfSC_iS9_ffNS7_10__identityEEEvT0_T1_T2_T3_T4_T6__param_4,
	.param .align 1 .b8 _ZN3cub18CUB_300001_SM_10006detail6reduce28DeviceReduceSingleTileKernelINS2_10policy_hubIfyN4cuda3std3__44plusIfEEE10Policy1000EPfSC_iS9_ffNS7_10__identityEEEvT0_T1_T2_T3_T4_T6__param_5[1]
)
.maxntid 256
.minnctapersm 1
{
	.reg .pred 	%p<97>;
	.reg .b32 	%r<407>;
	.reg .b32 	%f<419>;
	.reg .b64 	%rd<125>;
	// demoted variable
	.shared .align 4 .b8 _ZZN3cub18CUB_300001_SM_10006detail6reduce28DeviceReduceSingleTileKernelINS2_10policy_hubIfyN4cuda3std3__44plusIfEEE10Policy1000EPfSC_iS9_ffNS7_10__identityEEEvT0_T1_T2_T3_T4_T6_E12temp_storage[44];
	ld.param.u64 	%rd16, [_ZN3cub18CUB_300001_SM_10006detail6reduce28DeviceReduceSingleTileKernelINS2_10policy_hubIfyN4cuda3std3__44plusIfEEE10Policy1000EPfSC_iS9_ffNS7_10__identityEEEvT0_T1_T2_T3_T4_T6__param_0];
	ld.param.u64 	%rd17, [_ZN3cub18CUB_300001_SM_10006detail6reduce28DeviceReduceSingleTileKernelINS2_10policy_hubIfyN4cuda3std3__44plusIfEEE10Policy1000EPfSC_iS9_ffNS7_10__identityEEEvT0_T1_T2_T3_T4_T6__param_1];
	ld.param.u32 	%r67, [_ZN3cub18CUB_300001_SM_10006detail6reduce28DeviceReduceSingleTileKernelINS2_10policy_hubIfyN4cuda3std3__44plusIfEEE10Policy1000EPfSC_iS9_ffNS7_10__identityEEEvT0_T1_T2_T3_T4_T6__param_2];
	ld.param.f32 	%f58, [_ZN3cub18CUB_300001_SM_10006detail6reduce28DeviceReduceSingleTileKernelINS2_10policy_hubIfyN4cuda3std3__44plusIfEEE10Policy1000EPfSC_iS9_ffNS7_10__identityEEEvT0_T1_T2_T3_T4_T6__param_4];
	cvta.to.global.u64 	%rd1, %rd17;
	setp.ne.s32 	%p1, %r67, 0;
	@%p1 bra 	$L__BB6_3;
	mov.u32 	%r380, %tid.x;
	setp.ne.s32 	%p96, %r380, 0;
	@%p96 bra 	$L__BB6_74;
	st.global.f32 	[%rd1], %f58;
	bra.uni 	$L__BB6_74;
$L__BB6_3:
	and.b64  	%rd18, %rd16, 15;
	setp.ne.s64 	%p2, %rd18, 0;
	@%p2 bra 	$L__BB6_38;
	setp.gt.s32 	%p49, %r67, 4095;
	@%p49 bra 	$L__BB6_22;
	mov.u32 	%r1, %tid.x;
	setp.ge.s32 	%p66, %r1, %r67;
	mov.f32 	%f397, 0f00000000;
	mov.u32 	%r384, %r1;
	@%p66 bra 	$L__BB6_7;
	mul.wide.u32 	%rd113, %r1, 4;
	add.s64 	%rd112, %rd16, %rd113;
	// begin inline asm
	ld.global.nc.u32 %r300, [%rd112];
	// end inline asm
	mov.b32 	%f397, %r300;
	add.s32 	%r384, %r1, 256;
$L__BB6_7:
	setp.ge.s32 	%p67, %r384, %r67;
	@%p67 bra 	$L__BB6_13;
	not.b32 	%r301, %r384;
	add.s32 	%r4, %r67, %r301;
	and.b32  	%r302, %r4, 768;
	setp.eq.s32 	%p68, %r302, 768;
	@%p68 bra 	$L__BB6_11;
	mul.wide.u32 	%rd114, %r384, 4;
	add.s64 	%rd121, %rd16, %rd114;
	shr.u32 	%r303, %r4, 8;
	add.s32 	%r304, %r303, 1;
	and.b32  	%r305, %r304, 3;
	neg.s32 	%r382, %r305;
$L__BB6_10:
	.pragma "nounroll";
	// begin inline asm
	ld.global.nc.u32 %r306, [%rd121];
	// end inline asm
	mov.b32 	%f323, %r306;
	add.f32 	%f397, %f397, %f323;
	add.s32 	%r384, %r384, 256;
	add.s64 	%rd121, %rd121, 1024;
	add.s32 	%r382, %r382, 1;
	setp.ne.s32 	%p69, %r382, 0;
	@%p69 bra 	$L__BB6_10;
$L__BB6_11:
	setp.lt.u32 	%p70, %r4, 768;
	@%p70 bra 	$L__BB6_13;
$L__BB6_12:
	mul.wide.s32 	%rd120, %r384, 4;
	add.s64 	%rd116, %rd16, %rd120;
	// begin inline asm
	ld.global.nc.u32 %r307, [%rd116];
	// end inline asm
	mov.b32 	%f324, %r307;
	add.f32 	%f325, %f397, %f324;
	add.s64 	%rd117, %rd116, 1024;
	// begin inline asm
	ld.global.nc.u32 %r308, [%rd117];
	// end inline asm
	mov.b32 	%f326, %r308;
	add.f32 	%f327, %f325, %f326;
	add.s64 	%rd118, %rd116, 2048;
	// begin inline asm
	ld.global.nc.u32 %r309, [%rd118];
	// end inline asm
	mov.b32 	%f328, %r309;
	add.f32 	%f329, %f327, %f328;
	add.s64 	%rd119, %rd116, 3072;
	// begin inline asm
	ld.global.nc.u32 %r310, [%rd119];
	// end inline asm
	mov.b32 	%f330, %r310;
	add.f32 	%f397, %f329, %f330;
	add.s32 	%r384, %r384, 1024;
	setp.lt.s32 	%p71, %r384, %r67;
	@%p71 bra 	$L__BB6_12;
$L__BB6_13:
	setp.lt.s32 	%p72, %r67, 256;
	@%p72 bra 	$L__BB6_18;
	// begin inline asm
	mov.u32 %r349, %laneid;
	// end inline asm
	mov.b32 	%r351, %f397;
	mov.b32 	%r352, 1;
	mov.b32 	%r373, 31;
	mov.b32 	%r374, -1;
	// begin inline asm
	shfl.sync.down.b32 %r350, %r351, %r352, %r373, %r374;
	// end inline asm
	setp.gt.s32 	%p88, %r349, 30;
	mov.b32 	%f365, %r350;
	add.f32 	%f366, %f397, %f365;
	selp.f32 	%f367, %f397, %f366, %p88;
	mov.b32 	%r356, %f367;
	mov.b32 	%r357, 2;
	// begin inline asm
	shfl.sync.down.b32 %r355, %r356, %r357, %r373, %r374;
	// end inline asm
	setp.gt.s32 	%p89, %r349, 29;
	mov.b32 	%f368, %r355;
	add.f32 	%f369, %f367, %f368;
	selp.f32 	%f370, %f367, %f369, %p89;
	mov.b32 	%r361, %f370;
	mov.b32 	%r362, 4;
	// begin inline asm
	shfl.sync.down.b32 %r360, %r361, %r362, %r373, %r374;
	// end inline asm
	setp.gt.s32 	%p90, %r349, 27;
	mov.b32 	%f371, %r360;
	add.f32 	%f372, %f370, %f371;
	selp.f32 	%f373, %f370, %f372, %p90;
	mov.b32 	%r366, %f373;
	mov.b32 	%r367, 8;
	// begin inline asm
	shfl.sync.down.b32 %r365, %r366, %r367, %r373, %r374;
	// end inline asm
	setp.gt.s32 	%p91, %r349, 23;
	mov.b32 	%f374, %r365;
	add.f32 	%f375, %f373, %f374;
	selp.f32 	%f376, %f373, %f375, %p91;
	mov.b32 	%r371, %f376;
	mov.b32 	%r372, 16;
	// begin inline asm
	shfl.sync.down.b32 %r370, %r371, %r372, %r373, %r374;
	// end inline asm
	setp.gt.s32 	%p92, %r349, 15;
	mov.b32 	%f377, %r370;
	add.f32 	%f10, %f376, %f377;
	selp.f32 	%f418, %f376, %f10, %p92;
	setp.ne.s32 	%p93, %r349, 0;
	@%p93 bra 	$L__BB6_16;
	shr.u32 	%r375, %r1, 3;
	and.b32  	%r376, %r375, 124;
	mov.u32 	%r377, _ZZN3cub18CUB_300001_SM_10006detail6reduce28DeviceReduceSingleTileKernelINS2_10policy_hubIfyN4cuda3std3__44plusIfEEE10Policy1000EPfSC_iS9_ffNS7_10__identityEEEvT0_T1_T2_T3_T4_T6_E12temp_storage;
	add.s32 	%r378, %r377, %r376;
	st.shared.f32 	[%r378+8], %f10;
$L__BB6_16:
	bar.sync 	0;
	setp.ne.s32 	%p94, %r1, 0;
	@%p94 bra 	$L__BB6_72;
	ld.shared.f32 	%f378, [_ZZN3cub18CUB_300001_SM_10006detail6reduce28DeviceReduceSingleTileKernelINS2_10policy_hubIfyN4cuda3std3__44plusIfEEE10Policy1000EPfSC_iS9_ffNS7_10__identityEEEvT0_T1_T2_T3_T4_T6_E12temp_storage+12];
	add.f32 	%f379, %f418, %f378;
	ld.shared.f32 	%f380, [_ZZN3cub18CUB_300001_SM_10006detail6reduce28DeviceReduceSingleTileKernelINS2_10policy_hubIfyN4cuda3std3__44plusIfEEE10Policy1000EPfSC_iS9_ffNS7_10__identityEEEvT0_T1_T2_T3_T4_T6_E12temp_storage+16];
	add.f32 	%f381, %f379, %f380;
	ld.shared.f32 	%f382, [_ZZN3cub18CUB_300001_SM_10006detail6reduce28DeviceReduceSingleTileKernelINS2_10policy_hubIfyN4cuda3std3__44plusIfEEE10Policy1000EPfSC_iS9_ffNS7_10__identityEEEvT0_T1_T2_T3_T4_T6_E12temp_storage+20];
	add.f32 	%f383, %f381, %f382;
	ld.shared.f32 	%f384, [_ZZN3cub18CUB_300001_SM_10006detail6reduce28DeviceReduceSingleTileKernelINS2_10policy_hubIfyN4cuda3std3__44plusIfEEE10Policy1000EPfSC_iS9_ffNS7_10__identityEEEvT0_T1_T2_T3_T4_T6_E12temp_storage+24];
	add.f32 	%f385, %f383, %f384;
	ld.shared.f32 	%f386, [_ZZN3cub18CUB_300001_SM_10006detail6reduce28DeviceReduceSingleTileKernelINS2_10policy_hubIfyN4cuda3std3__44plusIfEEE10Policy1000EPfSC_iS9_ffNS7_10__identityEEEvT0_T1_T2_T3_T4_T6_E12temp_storage+28];
	add.f32 	%f387, %f385, %f386;
	ld.shared.f32 	%f388, [_ZZN3cub18CUB_300001_SM_10006detail6reduce28DeviceReduceSingleTileKernelINS2_10policy_hubIfyN4cuda3std3__44plusIfEEE10Policy1000EPfSC_iS9_ffNS7_10__identityEEEvT0_T1_T2_T3_T4_T6_E12temp_storage+32];
	add.f32 	%f389, %f387, %f388;
	ld.shared.f32 	%f390, [_ZZN3cub18CUB_300001_SM_10006detail6reduce28DeviceReduceSingleTileKernelINS2_10policy_hubIfyN4cuda3std3__44plusIfEEE10Policy1000EPfSC_iS9_ffNS7_10__identityEEEvT0_T1_T2_T3_T4_T6_E12temp_storage+36];
	add.f32 	%f418, %f389, %f390;
	bra.uni 	$L__BB6_72;
$L__BB6_18:
	// begin inline asm
	mov.u32 %r311, %laneid;
	// end inline asm
	and.b32  	%r337, %r1, 992;
	add.s32 	%r338, %r337, 32;
	setp.gt.s32 	%p73, %r338, %r67;
	not.b32 	%r339, %r337;
	add.s32 	%r340, %r67, %r339;
	selp.b32 	%r335, %r340, 31, %p73;
	mov.b32 	%r313, %f397;
	mov.b32 	%r314, 1;
	mov.b32 	%r336, -1;
	// begin inline asm
	shfl.sync.down.b32 %r312, %r313, %r314, %r335, %r336;
	// end inline asm
	setp.lt.s32 	%p74, %r311, %r335;
	mov.b32 	%f331, %r312;
	add.f32 	%f332, %f397, %f331;
	selp.f32 	%f333, %f332, %f397, %p74;
	mov.b32 	%r318, %f333;
	mov.b32 	%r319, 2;
	// begin inline asm
	shfl.sync.down.b32 %r317, %r318, %r319, %r335, %r336;
	// end inline asm
	add.s32 	%r341, %r311, 2;
	setp.gt.s32 	%p75, %r341, %r335;
	mov.b32 	%f334, %r317;
	add.f32 	%f335, %f333, %f334;
	selp.f32 	%f336, %f333, %f335, %p75;
	mov.b32 	%r323, %f336;
	mov.b32 	%r324, 4;
	// begin inline asm
	shfl.sync.down.b32 %r322, %r323, %r324, %r335, %r336;
	// end inline asm
	add.s32 	%r342, %r311, 4;
	setp.gt.s32 	%p76, %r342, %r335;
	mov.b32 	%f337, %r322;
	add.f32 	%f338, %f336, %f337;
	selp.f32 	%f339, %f336, %f338, %p76;
	mov.b32 	%r328, %f339;
	mov.b32 	%r329, 8;
	// begin inline asm
	shfl.sync.down.b32 %r327, %r328, %r329, %r335, %r336;
	// end inline asm
	add.s32 	%r343, %r311, 8;
	setp.gt.s32 	%p77, %r343, %r335;
	mov.b32 	%f340, %r327;
	add.f32 	%f341, %f339, %f340;
	selp.f32 	%f342, %f339, %f341, %p77;
	mov.b32 	%r333, %f342;
	mov.b32 	%r334, 16;
	// begin inline asm
	shfl.sync.down.b32 %r332, %r333, %r334, %r335, %r336;
	// end inline asm
	add.s32 	%r344, %r311, 16;
	setp.gt.s32 	%p78, %r344, %r335;
	mov.b32 	%f343, %r332;
	add.f32 	%f344, %f342, %f343;
	selp.f32 	%f418, %f342, %f344, %p78;
	setp.ne.s32 	%p79, %r311, 0;
	@%p79 bra 	$L__BB6_20;
	shr.u32 	%r345, %r1, 3;
	and.b32  	%r346, %r345, 124;
	mov.u32 	%r347, _ZZN3cub18CUB_300001_SM_10006detail6reduce28DeviceReduceSingleTileKernelINS2_10policy_hubIfyN4cuda3std3__44plusIfEEE10Policy1000EPfSC_iS9_ffNS7_10__identityEEEvT0_T1_T2_T3_T4_T6_E12temp_storage;
	add.s32 	%r348, %r347, %r346;
	st.shared.f32 	[%r348+8], %f418;
$L__BB6_20:
	bar.sync 	0;
	setp.ne.s32 	%p80, %r1, 0;
	@%p80 bra 	$L__BB6_72;
	setp.gt.s32 	%p81, %r67, 32;
	ld.shared.f32 	%f345, [_ZZN3cub18CUB_300001_SM_10006detail6reduce28DeviceReduceSingleTileKernelINS2_10policy_hubIfyN4cuda3std3__44plusIfEEE10Policy1000EPfSC_iS9_ffNS7_10__identityEEEvT0_T1_T2_T3_T4_T6_E12temp_storage+12];
	add.f32 	%f346, %f418, %f345;
	selp.f32 	%f347, %f346, %f418, %p81;
	setp.gt.s32 	%p82, %r67, 64;
	ld.shared.f32 	%f348, [_ZZN3cub18CUB_300001_SM_10006detail6reduce28DeviceReduceSingleTileKernelINS2_10policy_hubIfyN4cuda3std3__44plusIfEEE10Policy1000EPfSC_iS9_ffNS7_10__identityEEEvT0_T1_T2_T3_T4_T6_E12temp_storage+16];
	add.f32 	%f349, %f348, %f347;
	selp.f32 	%f350, %f349, %f347, %p82;
	setp.gt.s32 	%p83, %r67, 96;
	ld.shared.f32 	%f351, [_ZZN3cub18CUB_300001_SM_10006detail6reduce28DeviceReduceSingleTileKernelINS2_10policy_hubIfyN4cuda3std3__44plusIfEEE10Policy1000EPfSC_iS9_ffNS7_10__identityEEEvT0_T1_T2_T3_T4_T6_E12temp_storage+20];
	add.f32 	%f352, %f351, %f350;
	selp.f32 	%f353, %f352, %f350, %p83;
	setp.gt.s32 	%p84, %r67, 128;
	ld.shared.f32 	%f354, [_ZZN3cub18CUB_300001_SM_10006detail6reduce28DeviceReduceSingleTileKernelINS2_10policy_hubIfyN4cuda3std3__44plusIfEEE10Policy1000EPfSC_iS9_ffNS7_10__identityEEEvT0_T1_T2_T3_T4_T6_E12temp_storage+24];
	add.f32 	%f355, %f354, %f353;
	selp.f32 	%f356, %f355, %f353, %p84;
	setp.gt.s32 	%p85, %r67, 160;
	ld.shared.f32 	%f357, [_ZZN3cub18CUB_300001_SM_10006detail6reduce28DeviceReduceSingleTileKernelINS2_10policy_hubIfyN4cuda3std3__44plusIfEEE10Policy1000EPfSC_iS9_ffNS7_10__identityEEEvT0_T1_T2_T3_T4_T6_E12temp_storage+28];
	add.f32 	%f358, %f357, %f356;
	selp.f32 	%f359, %f358, %f356, %p85;
	setp.gt.s32 	%p86, %r67, 192;
	ld.shared.f32 	%f360, [_ZZN3cub18CUB_300001_SM_10006detail6reduce28DeviceReduceSingleTileKernelINS2_10policy_hubIfyN4cuda3std3__44plusIfEEE10Policy1000EPfSC_iS9_ffNS7_10__identityEEEvT0_T1_T2_T3_T4_T6_E12temp_storage+32];
	add.f32 	%f361, %f360, %f359;
	selp.f32 	%f362, %f361, %f359, %p86;
	setp.gt.s32 	%p87, %r67, 224;
	ld.shared.f32 	%f363, [_ZZN3cub18CUB_300001_SM_10006detail6reduce28DeviceReduceSingleTileKernelINS2_10policy_hubIfyN4cuda3std3__44plusIfEEE10Policy1000EPfSC_iS9_ffNS7_10__identityEEEvT0_T1_T2_T3_T4_T6_E12temp_storage+36];
	add.f32 	%f364, %f363, %f362;
	selp.f32 	%f418, %f364, %f362, %p87;
	bra.uni 	$L__BB6_72;
$L__BB6_22:
	mov.u32 	%r13, %tid.x;
	shl.b32 	%r224, %r13, 2;
	mul.wide.u32 	%rd86, %r224, 4;
	add.s64 	%rd76, %rd16, %rd86;
	// begin inline asm
	ld.global.nc.v2.u64 {%rd74, %rd75}, [%rd76];
	// end inline asm
	mov.b64 	{%r225, %r226}, %rd75;
	mov.b64 	{%r227, %r228}, %rd74;
	mov.b32 	%f225, %r228;
	mov.b32 	%f226, %r227;
	mov.b32 	%f227, %r226;
	mov.b32 	%f228, %r225;
	add.s64 	%rd79, %rd76, 4096;
	// begin inline asm
	ld.global.nc.v2.u64 {%rd77, %rd78}, [%rd79];
	// end inline asm
	mov.b64 	{%r229, %r230}, %rd78;
	mov.b64 	{%r231, %r232}, %rd77;
	mov.b32 	%f229, %r232;
	mov.b32 	%f230, %r231;
	mov.b32 	%f231, %r230;
	mov.b32 	%f232, %r229;
	add.s64 	%rd82, %rd76, 8192;
	// begin inline asm
	ld.global.nc.v2.u64 {%rd80, %rd81}, [%rd82];
	// end inline asm
	mov.b64 	{%r233, %r234}, %rd81;
	mov.b64 	{%r235, %r236}, %rd80;
	mov.b32 	%f233, %r236;
	mov.b32 	%f234, %r235;
	mov.b32 	%f235, %r234;
	mov.b32 	%f236, %r233;
	add.s64 	%rd85, %rd76, 12288;
	// begin inline asm
	ld.global.nc.v2.u64 {%rd83, %rd84}, [%rd85];
	// end inline asm
	mov.b64 	{%r237, %r238}, %rd84;
	mov.b64 	{%r239, %r240}, %rd83;
	mov.b32 	%f237, %r240;
	mov.b32 	%f238, %r239;
	mov.b32 	%f239, %r238;
	mov.b32 	%f240, %r237;
	add.f32 	%f241, %f226, %f225;
	add.f32 	%f242, %f228, %f227;
	add.f32 	%f243, %f230, %f229;
	add.f32 	%f244, %f232, %f231;
	add.f32 	%f245, %f234, %f233;
	add.f32 	%f246, %f236, %f235;
	add.f32 	%f247, %f238, %f237;
	add.f32 	%f248, %f240, %f239;
	add.f32 	%f249, %f241, %f242;
	add.f32 	%f250, %f243, %f244;
	add.f32 	%f251, %f245, %f246;
	add.f32 	%f252, %f247, %f248;
	add.f32 	%f253, %f249, %f250;
	add.f32 	%f254, %f251, %f252;
	add.f32 	%f404, %f253, %f254;
	setp.lt.u32 	%p50, %r67, 8192;
	mov.b32 	%r387, 4096;
	@%p50 bra 	$L__BB6_26;
	add.s32 	%r14, %r67, -4096;
	mov.b32 	%r387, 4096;
$L__BB6_24:
	mul.wide.s32 	%rd99, %r387, 4;
	add.s64 	%rd89, %rd76, %rd99;
	// begin inline asm
	ld.global.nc.v2.u64 {%rd87, %rd88}, [%rd89];
	// end inline asm
	mov.b64 	{%r242, %r243}, %rd88;
	mov.b64 	{%r244, %r245}, %rd87;
	mov.b32 	%f255, %r245;
	mov.b32 	%f256, %r244;
	mov.b32 	%f257, %r243;
	mov.b32 	%f258, %r242;
	add.s64 	%rd92, %rd89, 4096;
	// begin inline asm
	ld.global.nc.v2.u64 {%rd90, %rd91}, [%rd92];
	// end inline asm
	mov.b64 	{%r246, %r247}, %rd91;
	mov.b64 	{%r248, %r249}, %rd90;
	mov.b32 	%f259, %r249;
	mov.b32 	%f260, %r248;
	mov.b32 	%f261, %r247;
	mov.b32 	%f262, %r246;
	add.s64 	%rd95, %rd89, 8192;
	// begin inline asm
	ld.global.nc.v2.u64 {%rd93, %rd94}, [%rd95];
	// end inline asm
	mov.b64 	{%r250, %r251}, %rd94;
	mov.b64 	{%r252, %r253}, %rd93;
	mov.b32 	%f263, %r253;
	mov.b32 	%f264, %r252;
	mov.b32 	%f265, %r251;
	mov.b32 	%f266, %r250;
	add.s64 	%rd98, %rd89, 12288;
	// begin inline asm
	ld.global.nc.v2.u64 {%rd96, %rd97}, [%rd98];
	// end inline asm
	mov.b64 	{%r254, %r255}, %rd97;
	mov.b64 	{%r256, %r257}, %rd96;
	mov.b32 	%f267, %r257;
	mov.b32 	%f268, %r256;
	mov.b32 	%f269, %r255;
	mov.b32 	%f270, %r254;
	add.f32 	%f271, %f404, %f256;
	add.f32 	%f272, %f255, %f258;
	add.f32 	%f273, %f257, %f260;
	add.f32 	%f274, %f259, %f262;
	add.f32 	%f275, %f261, %f264;
	add.f32 	%f276, %f263, %f266;
	add.f32 	%f277, %f265, %f268;
	add.f32 	%f278, %f267, %f270;
	add.f32 	%f279, %f271, %f272;
	add.f32 	%f280, %f273, %f274;
	add.f32 	%f281, %f275, %f276;
	add.f32 	%f282, %f277, %f278;
	add.f32 	%f283, %f279, %f280;
	add.f32 	%f284, %f281, %f282;
	add.f32 	%f285, %f283, %f284;
	add.f32 	%f404, %f285, %f269;
	sub.s32 	%r258, %r67, %r387;
	setp.lt.s32 	%p51, %r258, 4096;
	@%p51 bra 	$L__BB6_34;
	add.s32 	%r387, %r387, 4096;
	setp.le.s32 	%p52, %r387, %r14;
	@%p52 bra 	$L__BB6_24;
$L__BB6_26:
	setp.le.s32 	%p53, %r67, %r387;
	@%p53 bra 	$L__BB6_34;
	sub.s32 	%r18, %r67, %r387;
	setp.ge.s32 	%p54, %r13, %r18;
	@%p54 bra 	$L__BB6_34;
	not.b32 	%r259, %r13;
	add.s32 	%r260, %r67, %r259;
	sub.s32 	%r19, %r260, %r387;
	and.b32  	%r261, %r19, 768;
	setp.eq.s32 	%p55, %r261, 768;
	mov.u32 	%r391, %r13;
	@%p55 bra 	$L__BB6_31;
	add.s32 	%r389, %r13, %r387;
	shr.u32 	%r262, %r19, 8;
	add.s32 	%r263, %r262, 1;
	and.b32  	%r264, %r263, 3;
	neg.s32 	%r388, %r264;
	mov.u32 	%r391, %r13;
$L__BB6_30:
	.pragma "nounroll";
	mul.wide.u32 	%rd101, %r389, 4;
	add.s64 	%rd100, %rd16, %rd101;
	// begin inline asm
	ld.global.nc.u32 %r265, [%rd100];
	// end inline asm
	mov.b32 	%f287, %r265;
	add.f32 	%f404, %f404, %f287;
	add.s32 	%r391, %r391, 256;
	add.s32 	%r389, %r389, 256;
	add.s32 	%r388, %r388, 1;
	setp.ne.s32 	%p56, %r388, 0;
	@%p56 bra 	$L__BB6_30;
$L__BB6_31:
	setp.lt.u32 	%p57, %r19, 768;
	@%p57 bra 	$L__BB6_34;
	cvt.u64.u32 	%rd102, %r391;
	cvt.u64.u32 	%rd103, %r387;
	add.s64 	%rd104, %rd102, %rd103;
	shl.b64 	%rd105, %rd104, 2;
	add.s64 	%rd106, %rd105, %rd16;
	add.s64 	%rd122, %rd106, 2048;
	add.s32 	%r392, %r391, %r387;
$L__BB6_33:
	mul.wide.u32 	%rd111, %r392, 4;
	add.s64 	%rd107, %rd16, %rd111;
	// begin inline asm
	ld.global.nc.u32 %r266, [%rd107];
	// end inline asm
	mov.b32 	%f288, %r266;
	add.f32 	%f289, %f404, %f288;
	add.s64 	%rd108, %rd122, -1024;
	// begin inline asm
	ld.global.nc.u32 %r267, [%rd108];
	// end inline asm
	mov.b32 	%f290, %r267;
	add.f32 	%f291, %f289, %f290;
	// begin inline asm
	ld.global.nc.u32 %r268, [%rd122];
	// end inline asm
	mov.b32 	%f292, %r268;
	add.f32 	%f293, %f291, %f292;
	add.s64 	%rd110, %rd122, 1024;
	// begin inline asm
	ld.global.nc.u32 %r269, [%rd110];
	// end inline asm
	mov.b32 	%f294, %r269;
	add.f32 	%f404, %f293, %f294;
	add.s32 	%r391, %r391, 1024;
	add.s64 	%rd122, %rd122, 4096;
	add.s32 	%r392, %r392, 1024;
	setp.lt.s32 	%p58, %r391, %r18;
	@%p58 bra 	$L__BB6_33;
$L__BB6_34:
	// begin inline asm
	mov.u32 %r270, %laneid;
	// end inline asm
	mov.b32 	%r272, %f404;
	mov.b32 	%r273, 1;
	mov.b32 	%r294, 31;
	mov.b32 	%r295, -1;
	// begin inline asm
	shfl.sync.down.b32 %r271, %r272, %r273, %r294, %r295;
	// end inline asm
	setp.gt.s32 	%p59, %r270, 30;
	mov.b32 	%f295, %r271;
	add.f32 	%f296, %f404, %f295;
	selp.f32 	%f297, %f404, %f296, %p59;
	mov.b32 	%r277, %f297;
	mov.b32 	%r278, 2;
	// begin inline asm
	shfl.sync.down.b32 %r276, %r277, %r278, %r294, %r295;
	// end inline asm
	setp.gt.s32 	%p60, %r270, 29;
	mov.b32 	%f298, %r276;
	add.f32 	%f299, %f297, %f298;
	selp.f32 	%f300, %f297, %f299, %p60;
	mov.b32 	%r282, %f300;
	mov.b32 	%r283, 4;
	// begin inline asm
	shfl.sync.down.b32 %r281, %r282, %r283, %r294, %r295;
	// end inline asm
	setp.gt.s32 	%p61, %r270, 27;
	mov.b32 	%f301, %r281;
	add.f32 	%f302, %f300, %f301;
	selp.f32 	%f303, %f300, %f302, %p61;
	mov.b32 	%r287, %f303;
	mov.b32 	%r288, 8;
	// begin inline asm
	shfl.sync.down.b32 %r286, %r287, %r288, %r294, %r295;
	// end inline asm
	setp.gt.s32 	%p62, %r270, 23;
	mov.b32 	%f304, %r286;
	add.f32 	%f305, %f303, %f304;
	selp.f32 	%f306, %f303, %f305, %p62;
	mov.b32 	%r292, %f306;
	mov.b32 	%r293, 16;
	// begin inline asm
	shfl.sync.down.b32 %r291, %r292, %r293, %r294, %r295;
	// end inline asm
	setp.gt.s32 	%p63, %r270, 15;
	mov.b32 	%f307, %r291;
	add.f32 	%f26, %f306, %f307;
	selp.f32 	%f418, %f306, %f26, %p63;
	setp.ne.s32 	%p64, %r270, 0;
	@%p64 bra 	$L__BB6_36;
	shr.u32 	%r296, %r13, 3;
	and.b32  	%r297, %r296, 124;
	mov.u32 	%r298, _ZZN3cub18CUB_300001_SM_10006detail6reduce28DeviceReduceSingleTileKernelINS2_10policy_hubIfyN4cuda3std3__44plusIfEEE10Policy1000EPfSC_iS9_ffNS7_10__identityEEEvT0_T1_T2_T3_T4_T6_E12temp_storage;
	add.s32 	%r299, %r298, %r297;
	st.shared.f32 	[%r299+8], %f26;
$L__BB6_36:
	bar.sync 	0;
	setp.ne.s32 	%p65, %r13, 0;
	@%p65 bra 	$L__BB6_72;
	ld.shared.f32 	%f308, [_ZZN3cub18CUB_300001_SM_10006detail6reduce28DeviceReduceSingleTileKernelINS2_10policy_hubIfyN4cuda3std3__44plusIfEEE10Policy1000EPfSC_iS9_ffNS7_10__identityEEEvT0_T1_T2_T3_T4_T6_E12temp_storage+12];
	add.f32 	%f309, %f418, %f308;
	ld.shared.f32 	%f310, [_ZZN3cub18CUB_300001_SM_10006detail6reduce28DeviceReduceSingleTileKernelINS2_10policy_hubIfyN4cuda3std3__44plusIfEEE10Policy1000EPfSC_iS9_ffNS7_10__identityEEEvT0_T1_T2_T3_T4_T6_E12temp_storage+16];
	add.f32 	%f311, %f309, %f310;
	ld.shared.f32 	%f312, [_ZZN3cub18CUB_300001_SM_10006detail6reduce28DeviceReduceSingleTileKernelINS2_10policy_hubIfyN4cuda3std3__44plusIfEEE10Policy1000EPfSC_iS9_ffNS7_10__identityEEEvT0_T1_T2_T3_T4_T6_E12temp_storage+20];
	add.f32 	%f313, %f311, %f312;
	ld.shared.f32 	%f314, [_ZZN3cub18CUB_300001_SM_10006detail6reduce28DeviceReduceSingleTileKernelINS2_10policy_hubIfyN4cuda3std3__44plusIfEEE10Policy1000EPfSC_iS9_ffNS7_10__identityEEEvT0_T1_T2_T3_T4_T6_E12temp_storage+24];
	add.f32 	%f315, %f313, %f314;
	ld.shared.f32 	%f316, [_ZZN3cub18CUB_300001_SM_10006detail6reduce28DeviceReduceSingleTileKernelINS2_10policy_hubIfyN4cuda3std3__44plusIfEEE10Policy1000EPfSC_iS9_ffNS7_10__identityEEEvT0_T1_T2_T3_T4_T6_E12temp_storage+28];
	add.f32 	%f317, %f315, %f316;
	ld.shared.f32 	%f318, [_ZZN3cub18CUB_300001_SM_10006detail6reduce28DeviceReduceSingleTileKernelINS2_10policy_hubIfyN4cuda3std3__44plusIfEEE10Policy1000EPfSC_iS9_ffNS7_10__identityEEEvT0_T1_T2_T3_T4_T6_E12temp_storage+32];
	add.f32 	%f319, %f317, %f318;
	ld.shared.f32 	%f320, [_ZZN3cub18CUB_300001_SM_10006detail6reduce28DeviceReduceSingleTileKernelINS2_10policy_hubIfyN4cuda3std3__44plusIfEEE10Policy1000EPfSC_iS9_ffNS7_10__identityEEEvT0_T1_T2_T3_T4_T6_E12temp_storage+36];
	add.f32 	%f418, %f319, %f320;
	bra.uni 	$L__BB6_72;
$L__BB6_38:
	setp.gt.s32 	%p3, %r67, 4095;
	@%p3 bra 	$L__BB6_56;
	mov.u32 	%r34, %tid.x;
	setp.ge.s32 	%p20, %r34, %r67;
	mov.f32 	%f410, 0f00000000;
	mov.u32 	%r397, %r34;
	@%p20 bra 	$L__BB6_41;
	mul.wide.u32 	%rd66, %r34, 4;
	add.s64 	%rd65, %rd16, %rd66;
	// begin inline asm
	ld.global.nc.u32 %r144, [%rd65];
	// end inline asm
	mov.b32 	%f410, %r144;
	add.s32 	%r397, %r34, 256;
$L__BB6_41:
	setp.ge.s32 	%p21, %r397, %r67;
	@%p21 bra 	$L__BB6_47;
	not.b32 	%r145, %r397;
	add.s32 	%r37, %r67, %r145;
	and.b32  	%r146, %r37, 768;
	setp.eq.s32 	%p22, %r146, 768;
	@%p22 bra 	$L__BB6_45;
	mul.wide.u32 	%rd67, %r397, 4;
	add.s64 	%rd123, %rd16, %rd67;
	shr.u32 	%r147, %r37, 8;
	add.s32 	%r148, %r147, 1;
	and.b32  	%r149, %r148, 3;
	neg.s32 	%r395, %r149;
$L__BB6_44:
	.pragma "nounroll";
	// begin inline asm
	ld.global.nc.u32 %r150, [%rd123];
	// end inline asm
	mov.b32 	%f157, %r150;
	add.f32 	%f410, %f410, %f157;
	add.s32 	%r397, %r397, 256;
	add.s64 	%rd123, %rd123, 1024;
	add.s32 	%r395, %r395, 1;
	setp.ne.s32 	%p23, %r395, 0;
	@%p23 bra 	$L__BB6_44;
$L__BB6_45:
	setp.lt.u32 	%p24, %r37, 768;
	@%p24 bra 	$L__BB6_47;
$L__BB6_46:
	mul.wide.s32 	%rd73, %r397, 4;
	add.s64 	%rd69, %rd16, %rd73;
	// begin inline asm
	ld.global.nc.u32 %r151, [%rd69];
	// end inline asm
	mov.b32 	%f158, %r151;
	add.f32 	%f159, %f410, %f158;
	add.s64 	%rd70, %rd69, 1024;
	// begin inline asm
	ld.global.nc.u32 %r152, [%rd70];
	// end inline asm
	mov.b32 	%f160, %r152;
	add.f32 	%f161, %f159, %f160;
	add.s64 	%rd71, %rd69, 2048;
	// begin inline asm
	ld.global.nc.u32 %r153, [%rd71];
	// end inline asm
	mov.b32 	%f162, %r153;
	add.f32 	%f163, %f161, %f162;
	add.s64 	%rd72, %rd69, 3072;
	// begin inline asm
	ld.global.nc.u32 %r154, [%rd72];
	// end inline asm
	mov.b32 	%f164, %r154;
	add.f32 	%f410, %f163, %f164;
	add.s32 	%r397, %r397, 1024;
	setp.lt.s32 	%p25, %r397, %r67;
	@%p25 bra 	$L__BB6_46;
$L__BB6_47:
	setp.lt.s32 	%p26, %r67, 256;
	@%p26 bra 	$L__BB6_52;
	// begin inline asm
	mov.u32 %r193, %laneid;
	// end inline asm
	mov.b32 	%r195, %f410;
	mov.b32 	%r196, 1;
	mov.b32 	%r217, 31;
	mov.b32 	%r218, -1;
	// begin inline asm
	shfl.sync.down.b32 %r194, %r195, %r196, %r217, %r218;
	// end inline asm
	setp.gt.s32 	%p42, %r193, 30;
	mov.b32 	%f199, %r194;
	add.f32 	%f200, %f410, %f199;
	selp.f32 	%f201, %f410, %f200, %p42;
	mov.b32 	%r200, %f201;
	mov.b32 	%r201, 2;
	// begin inline asm
	shfl.sync.down.b32 %r199, %r200, %r201, %r217, %r218;
	// end inline asm
	setp.gt.s32 	%p43, %r193, 29;
	mov.b32 	%f202, %r199;
	add.f32 	%f203, %f201, %f202;
	selp.f32 	%f204, %f201, %f203, %p43;
	mov.b32 	%r205, %f204;
	mov.b32 	%r206, 4;
	// begin inline asm
	shfl.sync.down.b32 %r204, %r205, %r206, %r217, %r218;
	// end inline asm
	setp.gt.s32 	%p44, %r193, 27;
	mov.b32 	%f205, %r204;
	add.f32 	%f206, %f204, %f205;
	selp.f32 	%f207, %f204, %f206, %p44;
	mov.b32 	%r210, %f207;
	mov.b32 	%r211, 8;
	// begin inline asm
	shfl.sync.down.b32 %r209, %r210, %r211, %r217, %r218;
	// end inline asm
	setp.gt.s32 	%p45, %r193, 23;
	mov.b32 	%f208, %r209;
	add.f32 	%f209, %f207, %f208;
	selp.f32 	%f210, %f207, %f209, %p45;
	mov.b32 	%r215, %f210;
	mov.b32 	%r216, 16;
	// begin inline asm
	shfl.sync.down.b32 %r214, %r215, %r216, %r217, %r218;
	// end inline asm
	setp.gt.s32 	%p46, %r193, 15;
	mov.b32 	%f211, %r214;
	add.f32 	%f38, %f210, %f211;
	selp.f32 	%f418, %f210, %f38, %p46;
	setp.ne.s32 	%p47, %r193, 0;
	@%p47 bra 	$L__BB6_50;
	shr.u32 	%r219, %r34, 3;
	and.b32  	%r220, %r219, 124;
	mov.u32 	%r221, _ZZN3cub18CUB_300001_SM_10006detail6reduce28DeviceReduceSingleTileKernelINS2_10policy_hubIfyN4cuda3std3__44plusIfEEE10Policy1000EPfSC_iS9_ffNS7_10__identityEEEvT0_T1_T2_T3_T4_T6_E12temp_storage;
	add.s32 	%r222, %r221, %r220;
	st.shared.f32 	[%r222+8], %f38;
$L__BB6_50:
	bar.sync 	0;
	setp.ne.s32 	%p48, %r34, 0;
	@%p48 bra 	$L__BB6_72;
	ld.shared.f32 	%f212, [_ZZN3cub18CUB_300001_SM_10006detail6reduce28DeviceReduceSingleTileKernelINS2_10policy_hubIfyN4cuda3std3__44plusIfEEE10Policy1000EPfSC_iS9_ffNS7_10__identityEEEvT0_T1_T2_T3_T4_T6_E12temp_storage+12];
	add.f32 	%f213, %f418, %f212;
	ld.shared.f32 	%f214, [_ZZN3cub18CUB_300001_SM_10006detail6reduce28DeviceReduceSingleTileKernelINS2_10policy_hubIfyN4cuda3std3__44plusIfEEE10Policy1000EPfSC_iS9_ffNS7_10__identityEEEvT0_T1_T2_T3_T4_T6_E12temp_storage+16];
	add.f32 	%f215, %f213, %f214;
	ld.shared.f32 	%f216, [_ZZN3cub18CUB_300001_SM_10006detail6reduce28DeviceReduceSingleTileKernelINS2_10policy_hubIfyN4cuda3std3__44plusIfEEE10Policy1000EPfSC_iS9_ffNS7_10__identityEEEvT0_T1_T2_T3_T4_T6_E12temp_storage+20];
	add.f32 	%f217, %f215, %f216;
	ld.shared.f32 	%f218, [_ZZN3cub18CUB_300001_SM_10006detail6reduce28DeviceReduceSingleTileKernelINS2_10policy_hubIfyN4cuda3std3__44plusIfEEE10Policy1000EPfSC_iS9_ffNS7_10__identityEEEvT0_T1_T2_T3_T4_T6_E12temp_storage+24];
	add.f32 	%f219, %f217, %f218;
	ld.shared.f32 	%f220, [_ZZN3cub18CUB_300001_SM_10006detail6reduce28DeviceReduceSingleTileKernelINS2_10policy_hubIfyN4cuda3std3__44plusIfEEE10Policy1000EPfSC_iS9_ffNS7_10__identityEEEvT0_T1_T2_T3_T4_T6_E12temp_storage+28];
	add.f32 	%f221, %f219, %f220;
	ld.shared.f32 	%f222, [_ZZN3cub18CUB_300001_SM_10006detail6reduce28DeviceReduceSingleTileKernelINS2_10policy_hubIfyN4cuda3std3__44plusIfEEE10Policy1000EPfSC_iS9_ffNS7_10__identityEEEvT0_T1_T2_T3_T4_T6_E12temp_storage+32];
	add.f32 	%f223, %f221, %f222;
	ld.shared.f32 	%f224, [_ZZN3cub18CUB_300001_SM_10006detail6reduce28DeviceReduceSingleTileKernelINS2_10policy_hubIfyN4cuda3std3__44plusIfEEE10Policy1000EPfSC_iS9_ffNS7_10__identityEEEvT0_T1_T2_T3_T4_T6_E12temp_storage+36];
	add.f32 	%f418, %f223, %f224;
	bra.uni 	$L__BB6_72;
$L__BB6_52:
	// begin inline asm
	mov.u32 %r155, %laneid;
	// end inline asm
	and.b32  	%r181, %r34, 992;
	add.s32 	%r182, %r181, 32;
	setp.gt.s32 	%p27, %r182, %r67;
	not.b32 	%r183, %r181;
	add.s32 	%r184, %r67, %r183;
	selp.b32 	%r179, %r184, 31, %p27;
	mov.b32 	%r157, %f410;
	mov.b32 	%r158, 1;
	mov.b32 	%r180, -1;
	// begin inline asm
	shfl.sync.down.b32 %r156, %r157, %r158, %r179, %r180;
	// end inline asm
	setp.lt.s32 	%p28, %r155, %r179;
	mov.b32 	%f165, %r156;
	add.f32 	%f166, %f410, %f165;
	selp.f32 	%f167, %f166, %f410, %p28;
	mov.b32 	%r162, %f167;
	mov.b32 	%r163, 2;
	// begin inline asm
	shfl.sync.down.b32 %r161, %r162, %r163, %r179, %r180;
	// end inline asm
	add.s32 	%r185, %r155, 2;
	setp.gt.s32 	%p29, %r185, %r179;
	mov.b32 	%f168, %r161;
	add.f32 	%f169, %f167, %f168;
	selp.f32 	%f170, %f167, %f169, %p29;
	mov.b32 	%r167, %f170;
	mov.b32 	%r168, 4;
	// begin inline asm
	shfl.sync.down.b32 %r166, %r167, %r168, %r179, %r180;
	// end inline asm
	add.s32 	%r186, %r155, 4;
	setp.gt.s32 	%p30, %r186, %r179;
	mov.b32 	%f171, %r166;
	add.f32 	%f172, %f170, %f171;
	selp.f32 	%f173, %f170, %f172, %p30;
	mov.b32 	%r172, %f173;
	mov.b32 	%r173, 8;
	// begin inline asm
	shfl.sync.down.b32 %r171, %r172, %r173, %r179, %r180;
	// end inline asm
	add.s32 	%r187, %r155, 8;
	setp.gt.s32 	%p31, %r187, %r179;
	mov.b32 	%f174, %r171;
	add.f32 	%f175, %f173, %f174;
	selp.f32 	%f176, %f173, %f175, %p31;
	mov.b32 	%r177, %f176;
	mov.b32 	%r178, 16;
	// begin inline asm
	shfl.sync.down.b32 %r176, %r177, %r178, %r179, %r180;
	// end inline asm
	add.s32 	%r188, %r155, 16;
	setp.gt.s32 	%p32, %r188, %r179;
	mov.b32 	%f177, %r176;
	add.f32 	%f178, %f176, %f177;
	selp.f32 	%f418, %f176, %f178, %p32;
	setp.ne.s32 	%p33, %r155, 0;
	@%p33 bra 	$L__BB6_54;
	shr.u32 	%r189, %r34, 3;
	and.b32  	%r190, %r189, 124;
	mov.u32 	%r191, _ZZN3cub18CUB_300001_SM_10006detail6reduce28DeviceReduceSingleTileKernelINS2_10policy_hubIfyN4cuda3std3__44plusIfEEE10Policy1000EPfSC_iS9_ffNS7_10__identityEEEvT0_T1_T2_T3_T4_T6_E12temp_storage;
	add.s32 	%r192, %r191, %r190;
	st.shared.f32 	[%r192+8], %f418;
$L__BB6_54:
	bar.sync 	0;
	setp.ne.s32 	%p34, %r34, 0;
	@%p34 bra 	$L__BB6_72;
	setp.gt.s32 	%p35, %r67, 32;
	ld.shared.f32 	%f179, [_ZZN3cub18CUB_300001_SM_10006detail6reduce28DeviceReduceSingleTileKernelINS2_10policy_hubIfyN4cuda3std3__44plusIfEEE10Policy1000EPfSC_iS9_ffNS7_10__identityEEEvT0_T1_T2_T3_T4_T6_E12temp_storage+12];
	add.f32 	%f180, %f418, %f179;
	selp.f32 	%f181, %f180, %f418, %p35;
	setp.gt.s32 	%p36, %r67, 64;
	ld.shared.f32 	%f182, [_ZZN3cub18CUB_300001_SM_10006detail6reduce28DeviceReduceSingleTileKernelINS2_10policy_hubIfyN4cuda3std3__44plusIfEEE10Policy1000EPfSC_iS9_ffNS7_10__identityEEEvT0_T1_T2_T3_T4_T6_E12temp_storage+16];
	add.f32 	%f183, %f182, %f181;
	selp.f32 	%f184, %f183, %f181, %p36;
	setp.gt.s32 	%p37, %r67, 96;
	ld.shared.f32 	%f185, [_ZZN3cub18CUB_300001_SM_10006detail6reduce28DeviceReduceSingleTileKernelINS2_10policy_hubIfyN4cuda3std3__44plusIfEEE10Policy1000EPfSC_iS9_ffNS7_10__identityEEEvT0_T1_T2_T3_T4_T6_E12temp_storage+20];
	add.f32 	%f186, %f185, %f184;
	selp.f32 	%f187, %f186, %f184, %p37;
	setp.gt.s32 	%p38, %r67, 128;
	ld.shared.f32 	%f188, [_ZZN3cub18CUB_300001_SM_10006detail6reduce28DeviceReduceSingleTileKernelINS2_10policy_hubIfyN4cuda3std3__44plusIfEEE10Policy1000EPfSC_iS9_ffNS7_10__identityEEEvT0_T1_T2_T3_T4_T6_E12temp_storage+24];
	add.f32 	%f189, %f188, %f187;
	selp.f32 	%f190, %f189, %f187, %p38;
	setp.gt.s32 	%p39, %r67, 160;
	ld.shared.f32 	%f191, [_ZZN3cub18CUB_300001_SM_10006detail6reduce28DeviceReduceSingleTileKernelINS2_10policy_hubIfyN4cuda3std3__44plusIfEEE10Policy1000EPfSC_iS9_ffNS7_10__identityEEEvT0_T1_T2_T3_T4_T6_E12temp_storage+28];
	add.f32 	%f192, %f191, %f190;
	selp.f32 	%f193, %f192, %f190, %p39;
	setp.gt.s32 	%p40, %r67, 192;
	ld.shared.f32 	%f194, [_ZZN3cub18CUB_300001_SM_10006detail6reduce28DeviceReduceSingleTileKernelINS2_10policy_hubIfyN4cuda3std3__44plusIfEEE10Policy1000EPfSC_iS9_ffNS7_10__identityEEEvT0_T1_T2_T3_T4_T6_E12temp_storage+32];
	add.f32 	%f195, %f194, %f193;
	selp.f32 	%f196, %f195, %f193, %p40;
	setp.gt.s32 	%p41, %r67, 224;
	ld.shared.f32 	%f197, [_ZZN3cub18CUB_300001_SM_10006detail6reduce28DeviceReduceSingleTileKernelINS2_10policy_hubIfyN4cuda3std3__44plusIfEEE10Policy1000EPfSC_iS9_ffNS7_10__identityEEEvT0_T1_T2_T3_T4_T6_E12temp_storage+36];
	add.f32 	%f198, %f197, %f196;
	selp.f32 	%f418, %f198, %f196, %p41;
	bra.uni 	$L__BB6_72;
$L__BB6_56:
	mov.u32 	%r46, %tid.x;
	mul.wide.u32 	%rd35, %r46, 4;
	add.s64 	%rd19, %rd16, %rd35;
	// begin inline asm
	ld.global.nc.u32 %r68, [%rd19];
	// end inline asm
	mov.b32 	%f59, %r68;
	add.s64 	%rd20, %rd19, 1024;
	// begin inline asm
	ld.global.nc.u32 %r69, [%rd20];
	// end inline asm
	mov.b32 	%f60, %r69;
	add.s64 	%rd21, %rd19, 2048;
	// begin inline asm
	ld.global.nc.u32 %r70, [%rd21];
	// end inline asm
	mov.b32 	%f61, %r70;
	add.s64 	%rd22, %rd19, 3072;
	// begin inline asm
	ld.global.nc.u32 %r71, [%rd22];
	// end inline asm
	mov.b32 	%f62, %r71;
	add.s64 	%rd23, %rd19, 4096;
	// begin inline asm
	ld.global.nc.u32 %r72, [%rd23];
	// end inline asm
	mov.b32 	%f63, %r72;
	add.s64 	%rd24, %rd19, 5120;
	// begin inline asm
	ld.global.nc.u32 %r73, [%rd24];
	// end inline asm
	mov.b32 	%f64, %r73;
	add.s64 	%rd25, %rd19, 6144;
	// begin inline asm
	ld.global.nc.u32 %r74, [%rd25];
	// end inline asm
	mov.b32 	%f65, %r74;
	add.s64 	%rd26, %rd19, 7168;
	// begin inline asm
	ld.global.nc.u32 %r75, [%rd26];
	// end inline asm
	mov.b32 	%f66, %r75;
	add.s64 	%rd27, %rd19, 8192;
	// begin inline asm
	ld.global.nc.u32 %r76, [%rd27];
	// end inline asm
	mov.b32 	%f67, %r76;
	add.s64 	%rd28, %rd19, 9216;
	// begin inline asm
	ld.global.nc.u32 %r77, [%rd28];
	// end inline asm
	mov.b32 	%f68, %r77;
	add.s64 	%rd29, %rd19, 10240;
	// begin inline asm
	ld.global.nc.u32 %r78, [%rd29];
	// end inline asm
	mov.b32 	%f69, %r78;
	add.s64 	%rd30, %rd19, 11264;
	// begin inline asm
	ld.global.nc.u32 %r79, [%rd30];
	// end inline asm
	mov.b32 	%f70, %r79;
	add.s64 	%rd31, %rd19, 12288;
	// begin inline asm
	ld.global.nc.u32 %r80, [%rd31];
	// end inline asm
	mov.b32 	%f71, %r80;
	add.s64 	%rd32, %rd19, 13312;
	// begin inline asm
	ld.global.nc.u32 %r81, [%rd32];
	// end inline asm
	mov.b32 	%f72, %r81;
	add.s64 	%rd33, %rd19, 14336;
	// begin inline asm
	ld.global.nc.u32 %r82, [%rd33];
	// end inline asm
	mov.b32 	%f73, %r82;
	add.s64 	%rd34, %rd19, 15360;
	// begin inline asm
	ld.global.nc.u32 %r83, [%rd34];
	// end inline asm
	mov.b32 	%f74, %r83;
	add.f32 	%f75, %f59, %f60;
	add.f32 	%f76, %f61, %f62;
	add.f32 	%f77, %f63, %f64;
	add.f32 	%f78, %f65, %f66;
	add.f32 	%f79, %f67, %f68;
	add.f32 	%f80, %f69, %f70;
	add.f32 	%f81, %f71, %f72;
	add.f32 	%f82, %f73, %f74;
	add.f32 	%f83, %f75, %f76;
	add.f32 	%f84, %f77, %f78;
	add.f32 	%f85, %f79, %f80;
	add.f32 	%f86, %f81, %f82;
	add.f32 	%f87, %f83, %f84;
	add.f32 	%f88, %f85, %f86;
	add.f32 	%f417, %f87, %f88;
	setp.lt.u32 	%p4, %r67, 8192;
	mov.b32 	%r400, 4096;
	@%p4 bra 	$L__BB6_60;
	add.s32 	%r47, %r67, -4096;
	mov.b32 	%r400, 4096;
$L__BB6_58:
	mul.wide.s32 	%rd52, %r400, 4;
	add.s64 	%rd36, %rd19, %rd52;
	// begin inline asm
	ld.global.nc.u32 %r86, [%rd36];
	// end inline asm
	mov.b32 	%f89, %r86;
	add.s64 	%rd37, %rd36, 1024;
	// begin inline asm
	ld.global.nc.u32 %r87, [%rd37];
	// end inline asm
	mov.b32 	%f90, %r87;
	add.s64 	%rd38, %rd36, 2048;
	// begin inline asm
	ld.global.nc.u32 %r88, [%rd38];
	// end inline asm
	mov.b32 	%f91, %r88;
	add.s64 	%rd39, %rd36, 3072;
	// begin inline asm
	ld.global.nc.u32 %r89, [%rd39];
	// end inline asm
	mov.b32 	%f92, %r89;
	add.s64 	%rd40, %rd36, 4096;
	// begin inline asm
	ld.global.nc.u32 %r90, [%rd40];
	// end inline asm
	mov.b32 	%f93, %r90;
	add.s64 	%rd41, %rd36, 5120;
	// begin inline asm
	ld.global.nc.u32 %r91, [%rd41];
	// end inline asm
	mov.b32 	%f94, %r91;
	add.s64 	%rd42, %rd36, 6144;
	// begin inline asm
	ld.global.nc.u32 %r92, [%rd42];
	// end inline asm
	mov.b32 	%f95, %r92;
	add.s64 	%rd43, %rd36, 7168;
	// begin inline asm
	ld.global.nc.u32 %r93, [%rd43];
	// end inline asm
	mov.b32 	%f96, %r93;
	add.s64 	%rd44, %rd36, 8192;
	// begin inline asm
	ld.global.nc.u32 %r94, [%rd44];
	// end inline asm
	mov.b32 	%f97, %r94;
	add.s64 	%rd45, %rd36, 9216;
	// begin inline asm
	ld.global.nc.u32 %r95, [%rd45];
	// end inline asm
	mov.b32 	%f98, %r95;
	add.s64 	%rd46, %rd36, 10240;
	// begin inline asm
	ld.global.nc.u32 %r96, [%rd46];
	// end inline asm
	mov.b32 	%f99, %r96;
	add.s64 	%rd47, %rd36, 11264;
	// begin inline asm
	ld.global.nc.u32 %r97, [%rd47];
	// end inline asm
	mov.b32 	%f100, %r97;
	add.s64 	%rd48, %rd36, 12288;
	// begin inline asm
	ld.global.nc.u32 %r98, [%rd48];
	// end inline asm
	mov.b32 	%f101, %r98;
	add.s64 	%rd49, %rd36, 13312;
	// begin inline asm
	ld.global.nc.u32 %r99, [%rd49];
	// end inline asm
	mov.b32 	%f102, %r99;
	add.s64 	%rd50, %rd36, 14336;
	// begin inline asm
	ld.global.nc.u32 %r100, [%rd50];
	// end inline asm
	mov.b32 	%f103, %r100;
	add.s64 	%rd51, %rd36, 15360;
	// begin inline asm
	ld.global.nc.u32 %r101, [%rd51];
	// end inline asm
	mov.b32 	%f104, %r101;
	add.f32 	%f105, %f417, %f89;
	add.f32 	%f106, %f90, %f91;
	add.f32 	%f107, %f92, %f93;
	add.f32 	%f108, %f94, %f95;
	add.f32 	%f109, %f96, %f97;
	add.f32 	%f110, %f98, %f99;
	add.f32 	%f111, %f100, %f101;
	add.f32 	%f112, %f102, %f103;
	add.f32 	%f113, %f105, %f106;
	add.f32 	%f114, %f107, %f108;
	add.f32 	%f115, %f109, %f110;
	add.f32 	%f116, %f111, %f112;
	add.f32 	%f117, %f113, %f114;
	add.f32 	%f118, %f115, %f116;
	add.f32 	%f119, %f117, %f118;
	add.f32 	%f417, %f119, %f104;
	sub.s32 	%r102, %r67, %r400;
	setp.lt.s32 	%p5, %r102, 4096;
	@%p5 bra 	$L__BB6_68;
	add.s32 	%r400, %r400, 4096;
	setp.le.s32 	%p6, %r400, %r47;
	@%p6 bra 	$L__BB6_58;
$L__BB6_60:
	setp.le.s32 	%p7, %r67, %r400;
	@%p7 bra 	$L__BB6_68;
	sub.s32 	%r51, %r67, %r400;
	setp.ge.s32 	%p8, %r46, %r51;
	@%p8 bra 	$L__BB6_68;
	not.b32 	%r103, %r46;
	add.s32 	%r104, %r67, %r103;
	sub.s32 	%r52, %r104, %r400;
	and.b32  	%r105, %r52, 768;
	setp.eq.s32 	%p9, %r105, 768;
	mov.u32 	%r404, %r46;
	@%p9 bra 	$L__BB6_65;
	add.s32 	%r402, %r46, %r400;
	shr.u32 	%r106, %r52, 8;
	add.s32 	%r107, %r106, 1;
	and.b32  	%r108, %r107, 3;
	neg.s32 	%r401, %r108;
	mov.u32 	%r404, %r46;
$L__BB6_64:
	.pragma "nounroll";
	mul.wide.u32 	%rd54, %r402, 4;
	add.s64 	%rd53, %rd16, %rd54;
	// begin inline asm
	ld.global.nc.u32 %r109, [%rd53];
	// end inline asm
	mov.b32 	%f121, %r109;
	add.f32 	%f417, %f417, %f121;
	add.s32 	%r404, %r404, 256;
	add.s32 	%r402, %r402, 256;
	add.s32 	%r401, %r401, 1;
	setp.ne.s32 	%p10, %r401, 0;
	@%p10 bra 	$L__BB6_64;
$L__BB6_65:
	setp.lt.u32 	%p11, %r52, 768;
	@%p11 bra 	$L__BB6_68;
	cvt.u64.u32 	%rd55, %r404;
	cvt.u64.u32 	%rd56, %r400;
	add.s64 	%rd57, %rd55, %rd56;
	shl.b64 	%rd58, %rd57, 2;
	add.s64 	%rd59, %rd58, %rd16;
	add.s64 	%rd124, %rd59, 2048;
	add.s32 	%r405, %r404, %r400;
$L__BB6_67:
	mul.wide.u32 	%rd64, %r405, 4;
	add.s64 	%rd60, %rd16, %rd64;
	// begin inline asm
	ld.global.nc.u32 %r110, [%rd60];
	// end inline asm
	mov.b32 	%f122, %r110;
	add.f32 	%f123, %f417, %f122;
	add.s64 	%rd61, %rd124, -1024;
	// begin inline asm
	ld.global.nc.u32 %r111, [%rd61];
	// end inline asm
	mov.b32 	%f124, %r111;
	add.f32 	%f125, %f123, %f124;
	// begin inline asm
	ld.global.nc.u32 %r112, [%rd124];
	// end inline asm
	mov.b32 	%f126, %r112;
	add.f32 	%f127, %f125, %f126;
	add.s64 	%rd63, %rd124, 1024;
	// begin inline asm
	ld.global.nc.u32 %r113, [%rd63];
	// end inline asm
	mov.b32 	%f128, %r113;
	add.f32 	%f417, %f127, %f128;
	add.s32 	%r404, %r404, 1024;
	add.s64 	%rd124, %rd124, 4096;
	add.s32 	%r405, %r405, 1024;
	setp.lt.s32 	%p12, %r404, %r51;
	@%p12 bra 	$L__BB6_67;
$L__BB6_68:
	// begin inline asm
	mov.u32 %r114, %laneid;
	// end inline asm
	mov.b32 	%r116, %f417;
	mov.b32 	%r117, 1;
	mov.b32 	%r138, 31;
	mov.b32 	%r139, -1;
	// begin inline asm
	shfl.sync.down.b32 %r115, %r116, %r117, %r138, %r139;
	// end inline asm
	setp.gt.s32 	%p13, %r114, 30;
	mov.b32 	%f129, %r115;
	add.f32 	%f130, %f417, %f129;
	selp.f32 	%f131, %f417, %f130, %p13;
	mov.b32 	%r121, %f131;
	mov.b32 	%r122, 2;
	// begin inline asm
	shfl.sync.down.b32 %r120, %r121, %r122, %r138, %r139;
	// end inline asm
	setp.gt.s32 	%p14, %r114, 29;
	mov.b32 	%f132, %r120;
	add.f32 	%f133, %f131, %f132;
	selp.f32 	%f134, %f131, %f133, %p14;
	mov.b32 	%r126, %f134;
	mov.b32 	%r127, 4;
	// begin inline asm
	shfl.sync.down.b32 %r125, %r126, %r127, %r138, %r139;
	// end inline asm
	setp.gt.s32 	%p15, %r114, 27;
	mov.b32 	%f135, %r125;
	add.f32 	%f136, %f134, %f135;
	selp.f32 	%f137, %f134, %f136, %p15;
	mov.b32 	%r131, %f137;
	mov.b32 	%r132, 8;
	// begin inline asm
	shfl.sync.down.b32 %r130, %r131, %r132, %r138, %r139;
	// end inline asm
	setp.gt.s32 	%p16, %r114, 23;
	mov.b32 	%f138, %r130;
	add.f32 	%f139, %f137, %f138;
	selp.f32 	%f140, %f137, %f139, %p16;
	mov.b32 	%r136, %f140;
	mov.b32 	%r137, 16;
	// begin inline asm
	shfl.sync.down.b32 %r135, %r136, %r137, %r138, %r139;
	// end inline asm
	setp.gt.s32 	%p17, %r114, 15;
	mov.b32 	%f141, %r135;
	add.f32 	%f54, %f140, %f141;
	selp.f32 	%f418, %f140, %f54, %p17;
	setp.ne.s32 	%p18, %r114, 0;
	@%p18 bra 	$L__BB6_70;
	shr.u32 	%r140, %r46, 3;
	and.b32  	%r141, %r140, 124;
	mov.u32 	%r142, _ZZN3cub18CUB_300001_SM_10006detail6reduce28DeviceReduceSingleTileKernelINS2_10policy_hubIfyN4cuda3std3__44plusIfEEE10Policy1000EPfSC_iS9_ffNS7_10__identityEEEvT0_T1_T2_T3_T4_T6_E12temp_storage;
	add.s32 	%r143, %r142, %r141;
	st.shared.f32 	[%r143+8], %f54;
$L__BB6_70:
	bar.sync 	0;
	setp.ne.s32 	%p19, %r46, 0;
	@%p19 bra 	$L__BB6_72;
	ld.shared.f32 	%f142, [_ZZN3cub18CUB_300001_SM_10006detail6reduce28DeviceReduceSingleTileKernelINS2_10policy_hubIfyN4cuda3std3__44plusIfEEE10Policy1000EPfSC_iS9_ffNS7_10__identityEEEvT0_T1_T2_T3_T4_T6_E12temp_storage+12];
	add.f32 	%f143, %f418, %f142;
	ld.shared.f32 	%f144, [_ZZN3cub18CUB_300001_SM_10006detail6reduce28DeviceReduceSingleTileKernelINS2_10policy_hubIfyN4cuda3std3__44plusIfEEE10Policy1000EPfSC_iS9_ffNS7_10__identityEEEvT0_T1_T2_T3_T4_T6_E12temp_storage+16];
	add.f32 	%f145, %f143, %f144;
	ld.shared.f32 	%f146, [_ZZN3cub18CUB_300001_SM_10006detail6reduce28DeviceReduceSingleTileKernelINS2_10policy_hubIfyN4cuda3std3__44plusIfEEE10Policy1000EPfSC_iS9_ffNS7_10__identityEEEvT0_T1_T2_T3_T4_T6_E12temp_storage+20];
	add.f32 	%f147, %f145, %f146;
	ld.shared.f32 	%f148, [_ZZN3cub18CUB_300001_SM_10006detail6reduce28DeviceReduceSingleTileKernelINS2_10policy_hubIfyN4cuda3std3__44plusIfEEE10Policy1000EPfSC_iS9_ffNS7_10__identityEEEvT0_T1_T2_T3_T4_T6_E12temp_storage+24];
	add.f32 	%f149, %f147, %f148;
	ld.shared.f32 	%f150, [_ZZN3cub18CUB_300001_SM_10006detail6reduce28DeviceReduceSingleTileKernelINS2_10policy_hubIfyN4cuda3std3__44plusIfEEE10Policy1000EPfSC_iS9_ffNS7_10__identityEEEvT0_T1_T2_T3_T4_T6_E12temp_storage+28];
	add.f32 	%f151, %f149, %f150;
	ld.shared.f32 	%f152, [_ZZN3cub18CUB_300001_SM_10006detail6reduce28DeviceReduceSingleTileKernelINS2_10policy_hubIfyN4cuda3std3__44plusIfEEE10Policy1000EPfSC_iS9_ffNS7_10__identityEEEvT0_T1_T2_T3_T4_T6_E12temp_storage+32];
	add.f32 	%f153, %f151, %f152;
	ld.shared.f32 	%f154, [_ZZN3cub18CUB_300001_SM_10006detail6reduce28DeviceReduceSingleTileKernelINS2_10policy_hubIfyN4cuda3std3__44plusIfEEE10Policy1000EPfSC_iS9_ffNS7_10__identityEEEvT0_T1_T2_T3_T4_T6_E12temp_storage+36];
	add.f32 	%f418, %f153, %f154;
$L__BB6_72:
	mov.u32 	%r379, %tid.x;
	setp.ne.s32 	%p95, %r379, 0;
	@%p95 bra 	$L__BB6_74;
	add.f32 	%f391, %f58, %f418;
	st.global.f32 	[%rd1], %f391;
$L__BB6_74:
	ret;

}
	// .globl	_ZN3cub18CUB_300001_SM_10006detail6reduce28DeviceReduceSingleTileKernelINS2_10policy_hubIfjN4cuda3std3__45minusIfEEE10Policy1000EN6thrust24THRUST_300001_SM_1000_NS6detail15normal_iteratorINSD_10device_ptrIfEEEEPfjS9_ffNS7_10__identityEEEvT0_T1_T2_T3_T4_T6_
.visible .entry _ZN3cub18CUB_300001_SM_10006detail6reduce28DeviceReduceSingleTileKernelINS2_10policy_hubIfjN4cuda3std3__45minusIfEEE10Policy1000EN6thrust24THRUST_300001_SM_1000_NS6detail15normal_iteratorINSD_10device_ptrIfEEEEPfjS9_ffNS7_10__identityEEEvT0_T1_T2_T3_T4_T6_(
	.param .align 8 .b8 _ZN3cub18CUB_300001_SM_10006detail6reduce28DeviceReduceSingleTileKernelINS2_10policy_hubIfjN4cuda3std3__45minusIfEEE10Policy1000EN6thrust24THRUST_300001_SM_1000_NS6detail15normal_iteratorINSD_10device_ptrIfEEEEPfjS9_ffNS7_10__identityEEEvT0_T1_T2_T3_T4_T6__param_0[8],
	.param .u64 .ptr .align 1 _ZN3cub18CUB_300001_SM_10006detail6reduce28DeviceReduceSingleTileKernelINS2_10policy_hubIfjN4cuda3std3__45minusIfEEE10Policy1000EN6thrust24THRUST_300001_SM_1000_NS6detail15normal_iteratorINSD_10device_ptrIfEEEEPfjS9_ffNS7_10__identityEEEvT0_T1_T2_T3_T4_T6__param_1,
	.param .u32 _ZN3cub18CUB_300001_SM_10006detail6reduce28DeviceReduceSingleTileKernelINS2_10policy_hubIfjN4cuda3std3__45minusIfEEE10Policy1000EN6thrust24THRUST_300001_SM_1000_NS6detail15normal_iteratorINSD_10device_ptrIfEEEEPfjS9_ffNS7_10__identityEEEvT0_T1_T2_T3_T4_T6__param_2,
	.param .align 1 .b8 _ZN3cub18CUB_300001_SM_10006detail6reduce28DeviceReduceSingleTileKernelINS2_10policy_hubIfjN4cuda3std3__45minusIfEEE10Policy1000EN6thrust24THRUST_300001_SM_1000_NS6detail15normal_iteratorINSD_10device_ptrIfEEEEPfjS9_ffNS7_10__identityEEEvT0_T1_T2_T3_T4_T6__param_3[1],
	.param .f32 _ZN3cub18CUB_300001_SM_10006detail6reduce28DeviceReduceSingleTileKernelINS2_10policy_hubIfjN4cuda3std3__45minusIfEEE10Policy1000EN6thrust24THRUST_300001_SM_1000_NS6detail15normal_iteratorINSD_10device_ptrIfEEEEPfjS9_ffNS7_10__identityEEEvT0_T1_T2_T3_T4_T6__param_4,
	.param .align 1 .b8 _ZN3cub18CUB_300001_SM_10006detail6reduce28DeviceReduceSingleTileKernelINS2_10policy_hubIfjN4cuda3std3__45minusIfEEE10Policy1000EN6thrust24THRUST_300001_SM_1000_NS6detail15normal_iteratorINSD_10device_ptrIfEEEEPfjS9_ffNS7_10__identityEEEvT0_T1_T2_T3_T4_T6__param_5[1]
)
.maxntid 256
.minnctapersm 1
{
	.reg .pred 	%p<59>;
	.reg .b32 	%r<211>;
	.reg .b32 	%f<328>;
	.reg .b64 	%rd<84>;
	// demoted variable
	.shared .align 4 .b8 _ZZN3cub18CUB_300001_SM_10006detail6reduce28DeviceReduceSingleTileKernelINS2_10policy_hubIfjN4cuda3std3__45minusIfEEE10Policy1000EN6thrust24THRUST_300001_SM_1000_NS6detail15normal_iteratorINSD_10device_ptrIfEEEEPfjS9_ffNS7_10__identityEEEvT0_T1_T2_T3_T4_T6_E12temp_storage[44];
	ld.param.u64 	%rd9, [_ZN3cub18CUB_300001_SM_10006detail6reduce28DeviceReduceSingleTileKernelINS2_10policy_hubIfjN4cuda3std3__45minusIfEEE10Policy1000EN6thrust24THRUST_300001_SM_1000_NS6detail15normal_iteratorINSD_10device_ptrIfEEEEPfjS9_ffNS7_10__identityEEEvT0_T1_T2_T3_T4_T6__param_0];
	ld.param.u64 	%rd10, [_ZN3cub18CUB_300001_SM_10006detail6reduce28DeviceReduceSingleTileKernelINS2_10policy_hubIfjN4cuda3std3__45minusIfEEE10Policy1000EN6thrust24THRUST_300001_SM_1000_NS6detail15normal_iteratorINSD_10device_ptrIfEEEEPfjS9_ffNS7_10__identityEEEvT0_T1_T2_T3_T4_T6__param_1];
	ld.param.u32 	%r51, [_ZN3cub18CUB_300001_SM_10006detail6reduce28DeviceReduceSingleTileKernelINS2_10policy_hubIfjN4cuda3std3__45minusIfEEE10Policy1000EN6thrust24THRUST_300001_SM_1000_NS6detail15normal_iteratorINSD_10device_ptrIfEEEEPfjS9_ffNS7_10__identityEEEvT0_T1_T2_T3_T4_T6__param_2];
	ld.param.f32 	%f42, [_ZN3cub18CUB_300001_SM_10006detail6reduce28DeviceReduceSingleTileKernelINS2_10policy_hubIfjN4cuda3std3__45minusIfEEE10Policy1000EN6thrust24THRUST_300001_SM_1000_NS6detail15normal_iteratorINSD_10device_ptrIfEEEEPfjS9_ffNS7_10__identityEEEvT0_T1_T2_T3_T4_T6__param_4];
	cvta.to.global.u64 	%rd1, %rd10;
	setp.ne.s32 	%p1, %r51, 0;
	@%p1 bra 	$L__BB7_3;
	mov.u32 	%r193, %tid.x;
	setp.ne.s32 	%p58, %r193, 0;
	@%p58 bra 	$L__BB7_52;
	st.global.f32 	[%rd1], %f42;
	bra.uni 	$L__BB7_52;
$L__BB7_3:
	cvta.to.global.u64 	%rd2, %rd9;
	setp.gt.u32 	%p2, %r51, 4095;
	@%p2 bra 	$L__BB7_28;
	mov.u32 	%r1, %tid.x;
	setp.ge.u32 	%p24, %r1, %r51;
	mov.f32 	%f315, 0f00000000;
	mov.u32 	%r197, %r1;
	@%p24 bra 	$L__BB7_6;
	mul.wide.u32 	%rd73, %r1, 4;
	add.s64 	%rd74, %rd2, %rd73;
	ld.global.f32 	%f315, [%rd74];
	add.s32 	%r197, %r1, 256;
$L__BB7_6:
	setp.ge.u32 	%p25, %r197, %r51;
	@%p25 bra 	$L__BB7_19;
	not.b32 	%r120, %r197;
	add.s32 	%r121, %r51, %r120;
	shr.u32 	%r122, %r121, 8;
	add.s32 	%r4, %r122, 1;
	and.b32  	%r5, %r4, 15;
	setp.lt.u32 	%p26, %r121, 3840;
	@%p26 bra 	$L__BB7_10;
	and.b32  	%r123, %r4, 33554416;
	neg.s32 	%r195, %r123;
	mul.wide.u32 	%rd75, %r197, 4;
	add.s64 	%rd76, %rd75, %rd2;
	add.s64 	%rd82, %rd76, 8192;
$L__BB7_9:
	.pragma "nounroll";
	ld.global.f32 	%f189, [%rd82+-8192];
	sub.f32 	%f190, %f315, %f189;
	ld.global.f32 	%f191, [%rd82+-7168];
	sub.f32 	%f192, %f190, %f191;
	ld.global.f32 	%f193, [%rd82+-6144];
	sub.f32 	%f194, %f192, %f193;
	ld.global.f32 	%f195, [%rd82+-5120];
	sub.f32 	%f196, %f194, %f195;
	ld.global.f32 	%f197, [%rd82+-4096];
	sub.f32 	%f198, %f196, %f197;
	ld.global.f32 	%f199, [%rd82+-3072];
	sub.f32 	%f200, %f198, %f199;
	ld.global.f32 	%f201, [%rd82+-2048];
	sub.f32 	%f202, %f200, %f201;
	ld.global.f32 	%f203, [%rd82+-1024];
	sub.f32 	%f204, %f202, %f203;
	ld.global.f32 	%f205, [%rd82];
	sub.f32 	%f206, %f204, %f205;
	ld.global.f32 	%f207, [%rd82+1024];
	sub.f32 	%f208, %f206, %f207;
	ld.global.f32 	%f209, [%rd82+2048];
	sub.f32 	%f210, %f208, %f209;
	ld.global.f32 	%f211, [%rd82+3072];
	sub.f32 	%f212, %f210, %f211;
	ld.global.f32 	%f213, [%rd82+4096];
	sub.f32 	%f214, %f212, %f213;
	ld.global.f32 	%f215, [%rd82+5120];
	sub.f32 	%f216, %f214, %f215;
	ld.global.f32 	%f217, [%rd82+6144];
	sub.f32 	%f218, %f216, %f217;
	ld.global.f32 	%f219, [%rd82+7168];
	sub.f32 	%f315, %f218, %f219;
	add.s32 	%r197, %r197, 4096;
	add.s32 	%r195, %r195, 16;
	add.s64 	%rd82, %rd82, 16384;
	setp.ne.s32 	%p27, %r195, 0;
	@%p27 bra 	$L__BB7_9;
$L__BB7_10:
	setp.eq.s32 	%p28, %r5, 0;
	@%p28 bra 	$L__BB7_19;
	and.b32  	%r12, %r4, 7;
	setp.lt.u32 	%p29, %r5, 8;
	@%p29 bra 	$L__BB7_13;
	mul.wide.u32 	%rd77, %r197, 4;
	add.s64 	%rd78, %rd2, %rd77;
	ld.global.f32 	%f221, [%rd78];
	sub.f32 	%f222, %f315, %f221;
	ld.global.f32 	%f223, [%rd78+1024];
	sub.f32 	%f224, %f222, %f223;
	ld.global.f32 	%f225, [%rd78+2048];
	sub.f32 	%f226, %f224, %f225;
	ld.global.f32 	%f227, [%rd78+3072];
	sub.f32 	%f228, %f226, %f227;
	ld.global.f32 	%f229, [%rd78+4096];
	sub.f32 	%f230, %f228, %f229;
	ld.global.f32 	%f231, [%rd78+5120];
	sub.f32 	%f232, %f230, %f231;
	ld.global.f32 	%f233, [%rd78+6144];
	sub.f32 	%f234, %f232, %f233;
	ld.global.f32 	%f235, [%rd78+7168];
	sub.f32 	%f315, %f234, %f235;
	add.s32 	%r197, %r197, 2048;
$L__BB7_13:
	setp.eq.s32 	%p30, %r12, 0;
	@%p30 bra 	$L__BB7_19;
	and.b32  	%r15, %r4, 3;
	setp.lt.u32 	%p31, %r12, 4;
	@%p31 bra 	$L__BB7_16;
	mul.wide.u32 	%rd79, %r197, 4;
	add.s64 	%rd80, %rd2, %rd79;
	ld.global.f32 	%f237, [%rd80];
	sub.f32 	%f238, %f315, %f237;
	ld.global.f32 	%f239, [%rd80+1024];
	sub.f32 	%f240, %f238, %f239;
	ld.global.f32 	%f241, [%rd80+2048];
	sub.f32 	%f242, %f240, %f241;
	ld.global.f32 	%f243, [%rd80+3072];
	sub.f32 	%f315, %f242, %f243;
	add.s32 	%r197, %r197, 1024;
$L__BB7_16:
	setp.eq.s32 	%p32, %r15, 0;
	@%p32 bra 	$L__BB7_19;
	mul.wide.u32 	%rd81, %r197, 4;
	add.s64 	%rd83, %rd2, %rd81;
	neg.s32 	%r200, %r15;
$L__BB7_18:
	.pragma "nounroll";
	ld.global.f32 	%f244, [%rd83];
	sub.f32 	%f315, %f315, %f244;
	add.s64 	%rd83, %rd83, 1024;
	add.s32 	%r200, %r200, 1;
	setp.ne.s32 	%p33, %r200, 0;
	@%p33 bra 	$L__BB7_18;
$L__BB7_19:
	setp.lt.u32 	%p34, %r51, 256;
	@%p34 bra 	$L__BB7_24;
	// begin inline asm
	mov.u32 %r162, %laneid;
	// end inline asm
	mov.b32 	%r164, %f315;
	mov.b32 	%r165, 1;
	mov.b32 	%r186, 31;
	mov.b32 	%r187, -1;
	// begin inline asm
	shfl.sync.down.b32 %r163, %r164, %r165, %r186, %r187;
	// end inline asm
	setp.gt.s32 	%p50, %r162, 30;
	mov.b32 	%f279, %r163;
	sub.f32 	%f280, %f315, %f279;
	selp.f32 	%f281, %f315, %f280, %p50;
	mov.b32 	%r169, %f281;
	mov.b32 	%r170, 2;
	// begin inline asm
	shfl.sync.down.b32 %r168, %r169, %r170, %r186, %r187;
	// end inline asm
	setp.gt.s32 	%p51, %r162, 29;
	mov.b32 	%f282, %r168;
	sub.f32 	%f283, %f281, %f282;
	selp.f32 	%f284, %f281, %f283, %p51;
	mov.b32 	%r174, %f284;
	mov.b32 	%r175, 4;
	// begin inline asm
	shfl.sync.down.b32 %r173, %r174, %r175, %r186, %r187;
	// end inline asm
	setp.gt.s32 	%p52, %r162, 27;
	mov.b32 	%f285, %r173;
	sub.f32 	%f286, %f284, %f285;
	selp.f32 	%f287, %f284, %f286, %p52;
	mov.b32 	%r179, %f287;
	mov.b32 	%r180, 8;
	// begin inline asm
	shfl.sync.down.b32 %r178, %r179, %r180, %r186, %r187;
	// end inline asm
	setp.gt.s32 	%p53, %r162, 23;
	mov.b32 	%f288, %r178;
	sub.f32 	%f289, %f287, %f288;
	selp.f32 	%f290, %f287, %f289, %p53;
	mov.b32 	%r184, %f290;
	mov.b32 	%r185, 16;
	// begin inline asm
	shfl.sync.down.b32 %r183, %r184, %r185, %r186, %r187;
	// end inline asm
	setp.gt.s32 	%p54, %r162, 15;
	mov.b32 	%f291, %r183;
	sub.f32 	%f16, %f290, %f291;
	selp.f32 	%f327, %f290, %f16, %p54;
	setp.ne.s32 	%p55, %r162, 0;
	@%p55 bra 	$L__BB7_22;
	shr.u32 	%r188, %r1, 3;
	and.b32  	%r189, %r188, 124;
	mov.u32 	%r190, _ZZN3cub18CUB_300001_SM_10006detail6reduce28DeviceReduceSingleTileKernelINS2_10policy_hubIfjN4cuda3std3__45minusIfEEE10Policy1000EN6thrust24THRUST_300001_SM_1000_NS6detail15normal_iteratorINSD_10device_ptrIfEEEEPfjS9_ffNS7_10__identityEEEvT0_T1_T2_T3_T4_T6_E12temp_storage;
	add.s32 	%r191, %r190, %r189;
	st.shared.f32 	[%r191+8], %f16;
$L__BB7_22:
	bar.sync 	0;
	setp.ne.s32 	%p56, %r1, 0;
	@%p56 bra 	$L__BB7_50;
	ld.shared.f32 	%f292, [_ZZN3cub18CUB_300001_SM_10006detail6reduce28DeviceReduceSingleTileKernelINS2_10policy_hubIfjN4cuda3std3__45minusIfEEE10Policy1000EN6thrust24THRUST_300001_SM_1000_NS6detail15normal_iteratorINSD_10device_ptrIfEEEEPfjS9_ffNS7_10__identityEEEvT0_T1_T2_T3_T4_T6_E12temp_storage+12];
	sub.f32 	%f293, %f327, %f292;
	ld.shared.f32 	%f294, [_ZZN3cub18CUB_300001_SM_10006detail6reduce28DeviceReduceSingleTileKernelINS2_10policy_hubIfjN4cuda3std3__45minusIfEEE10Policy1000EN6thrust24THRUST_300001_SM_1000_NS6detail15normal_iteratorINSD_10device_ptrIfEEEEPfjS9_ffNS7_10__identityEEEvT0_T1_T2_T3_T4_T6_E12temp_storage+16];
	sub.f32 	%f295, %f293, %f294;
	ld.shared.f32 	%f296, [_ZZN3cub18CUB_300001_SM_10006detail6reduce28DeviceReduceSingleTileKernelINS2_10policy_hubIfjN4cuda3std3__45minusIfEEE10Policy1000EN6thrust24THRUST_300001_SM_1000_NS6detail15normal_iteratorINSD_10device_ptrIfEEEEPfjS9_ffNS7_10__identityEEEvT0_T1_T2_T3_T4_T6_E12temp_storage+20];
	sub.f32 	%f297, %f295, %f296;
	ld.shared.f32 	%f298, [_ZZN3cub18CUB_300001_SM_10006detail6reduce28DeviceReduceSingleTileKernelINS2_10policy_hubIfjN4cuda3std3__45minusIfEEE10Policy1000EN6thrust24THRUST_300001_SM_1000_NS6detail15normal_iteratorINSD_10device_ptrIfEEEEPfjS9_ffNS7_10__identityEEEvT0_T1_T2_T3_T4_T6_E12temp_storage+24];
	sub.f32 	%f299, %f297, %f298;
	ld.shared.f32 	%f300, [_ZZN3cub18CUB_300001_SM_10006detail6reduce28DeviceReduceSingleTileKernelINS2_10policy_hubIfjN4cuda3std3__45minusIfEEE10Policy1000EN6thrust24THRUST_300001_SM_1000_NS6detail15normal_iteratorINSD_10device_ptrIfEEEEPfjS9_ffNS7_10__identityEEEvT0_T1_T2_T3_T4_T6_E12temp_storage+28];
	sub.f32 	%f301, %f299, %f300;
	ld.shared.f32 	%f302, [_ZZN3cub18CUB_300001_SM_10006detail6reduce28DeviceReduceSingleTileKernelINS2_10policy_hubIfjN4cuda3std3__45minusIfEEE10Policy1000EN6thrust24THRUST_300001_SM_1000_NS6detail15normal_iteratorINSD_10device_ptrIfEEEEPfjS9_ffNS7_10__identityEEEvT0_T1_T2_T3_T4_T6_E12temp_storage+32];
	sub.f32 	%f303, %f301, %f302;
	ld.shared.f32 	%f304, [_ZZN3cub18CUB_300001_SM_10006detail6reduce28DeviceReduceSingleTileKernelINS2_10policy_hubIfjN4cuda3std3__45minusIfEEE10Policy1000EN6thrust24THRUST_300001_SM_1000_NS6detail15normal_iteratorINSD_10device_ptrIfEEEEPfjS9_ffNS7_10__identityEEEvT0_T1_T2_T3_T4_T6_E12temp_storage+36];
	sub.f32 	%f327, %f303, %f304;
	bra.uni 	$L__BB7_50;
$L__BB7_24:
	// begin inline asm
	mov.u32 %r124, %laneid;
	// end inline asm
	and.b32  	%r150, %r1, 992;
	add.s32 	%r151, %r150, 32;
	setp.gt.u32 	%p35, %r151, %r51;
	not.b32 	%r152, %r150;
	add.s32 	%r153, %r51, %r152;
	selp.b32 	%r148, %r153, 31, %p35;
	mov.b32 	%r126, %f315;
	mov.b32 	%r127, 1;
	mov.b32 	%r149, -1;
	// begin inline asm
	shfl.sync.down.b32 %r125, %r126, %r127, %r148, %r149;
	// end inline asm
	setp.lt.s32 	%p36, %r124, %r148;
	mov.b32 	%f245, %r125;
	sub.f32 	%f246, %f315, %f245;
	selp.f32 	%f247, %f246, %f315, %p36;
	mov.b32 	%r131, %f247;
	mov.b32 	%r132, 2;
	// begin inline asm
	shfl.sync.down.b32 %r130, %r131, %r132, %r148, %r149;
	// end inline asm
	add.s32 	%r154, %r124, 2;
	setp.gt.s32 	%p37, %r154, %r148;
	mov.b32 	%f248, %r130;
	sub.f32 	%f249, %f247, %f248;
	selp.f32 	%f250, %f247, %f249, %p37;
	mov.b32 	%r136, %f250;
	mov.b32 	%r137, 4;
	// begin inline asm
	shfl.sync.down.b32 %r135, %r136, %r137, %r148, %r149;
	// end inline asm
	add.s32 	%r155, %r124, 4;
	setp.gt.s32 	%p38, %r155, %r148;
	mov.b32 	%f251, %r135;
	sub.f32 	%f252, %f250, %f251;
	selp.f32 	%f253, %f250, %f252, %p38;
	mov.b32 	%r141, %f253;
	mov.b32 	%r142, 8;
	// begin inline asm
	shfl.sync.down.b32 %r140, %r141, %r142, %r148, %r149;
	// end inline asm
	add.s32 	%r156, %r124, 8;
	setp.gt.s32 	%p39, %r156, %r148;
	mov.b32 	%f254, %r140;
	sub.f32 	%f255, %f253, %f254;
	selp.f32 	%f256, %f253, %f255, %p39;
	mov.b32 	%r146, %f256;
	mov.b32 	%r147, 16;
	// begin inline asm
	shfl.sync.down.b32 %r145, %r146, %r147, %r148, %r149;
	// end inline asm
	add.s32 	%r157, %r124, 16;
	setp.gt.s32 	%p40, %r157, %r148;
	mov.b32 	%f257, %r145;
	sub.f32 	%f258, %f256, %f257;
	selp.f32 	%f327, %f256, %f258, %p40;
	setp.ne.s32 	%p41, %r124, 0;
	@%p41 bra 	$L__BB7_26;
	shr.u32 	%r158, %r1, 3;
	and.b32  	%r159, %r158, 124;
	mov.u32 	%r160, _ZZN3cub18CUB_300001_SM_10006detail6reduce28DeviceReduceSingleTileKernelINS2_10policy_hubIfjN4cuda3std3__45minusIfEEE10Policy1000EN6thrust24THRUST_300001_SM_1000_NS6detail15normal_iteratorINSD_10device_ptrIfEEEEPfjS9_ffNS7_10__identityEEEvT0_T1_T2_T3_T4_T6_E12temp_storage;
	add.s32 	%r161, %r160, %r159;
	st.shared.f32 	[%r161+8], %f327;
$L__BB7_26:
	bar.sync 	0;
	setp.ne.s32 	%p42, %r1, 0;
	@%p42 bra 	$L__BB7_50;
	setp.gt.u32 	%p43, %r51, 32;
	ld.shared.f32 	%f259, [_ZZN3cub18CUB_300001_SM_10006detail6reduce28DeviceReduceSingleTileKernelINS2_10policy_hubIfjN4cuda3std3__45minusIfEEE10Policy1000EN6thrust24THRUST_300001_SM_1000_NS6detail15normal_iteratorINSD_10device_ptrIfEEEEPfjS9_ffNS7_10__identityEEEvT0_T1_T2_T3_T4_T6_E12temp_storage+12];
	sub.f32 	%f260, %f327, %f259;
	selp.f32 	%f261, %f260, %f327, %p43;
	setp.gt.u32 	%p44, %r51, 64;
	ld.shared.f32 	%f262, [_ZZN3cub18CUB_300001_SM_10006detail6reduce28DeviceReduceSingleTileKernelINS2_10policy_hubIfjN4cuda3std3__45minusIfEEE10Policy1000EN6thrust24THRUST_300001_SM_1000_NS6detail15normal_iteratorINSD_10device_ptrIfEEEEPfjS9_ffNS7_10__identityEEEvT0_T1_T2_T3_T4_T6_E12temp_storage+16];
	sub.f32 	%f263, %f261, %f262;
	selp.f32 	%f264, %f263, %f261, %p44;
	setp.gt.u32 	%p45, %r51, 96;
	ld.shared.f32 	%f265, [_ZZN3cub18CUB_300001_SM_10006detail6reduce28DeviceReduceSingleTileKernelINS2_10policy_hubIfjN4cuda3std3__45minusIfEEE10Policy1000EN6thrust24THRUST_300001_SM_1000_NS6detail15normal_iteratorINSD_10device_ptrIfEEEEPfjS9_ffNS7_10__identityEEEvT0_T1_T2_T3_T4_T6_E12temp_storage+20];
	sub.f32 	%f266, %f264, %f265;
	selp.f32 	%f267, %f266, %f264, %p45;
	setp.gt.u32 	%p46, %r51, 128;
	ld.shared.f32 	%f268, [_ZZN3cub18CUB_300001_SM_10006detail6reduce28DeviceReduceSingleTileKernelINS2_10policy_hubIfjN4cuda3std3__45minusIfEEE10Policy1000EN6thrust24THRUST_300001_SM_1000_NS6detail15normal_iteratorINSD_10device_ptrIfEEEEPfjS9_ffNS7_10__identityEEEvT0_T1_T2_T3_T4_T6_E12temp_storage+24];
	sub.f32 	%f269, %f267, %f268;
	selp.f32 	%f270, %f269, %f267, %p46;
	setp.gt.u32 	%p47, %r51, 160;
	ld.shared.f32 	%f271, [_ZZN3cub18CUB_300001_SM_10006detail6reduce28DeviceReduceSingleTileKernelINS2_10policy_hubIfjN4cuda3std3__45minusIfEEE10Policy1000EN6thrust24THRUST_300001_SM_1000_NS6detail15normal_iteratorINSD_10device_ptrIfEEEEPfjS9_ffNS7_10__identityEEEvT0_T1_T2_T3_T4_T6_E12temp_storage+28];
	sub.f32 	%f272, %f270, %f271;
	selp.f32 	%f273, %f272, %f270, %p47;
	setp.gt.u32 	%p48, %r51, 192;
	ld.shared.f32 	%f274, [_ZZN3cub18CUB_300001_SM_10006detail6reduce28DeviceReduceSingleTileKernelINS2_10policy_hubIfjN4cuda3std3__45minusIfEEE10Policy1000EN6thrust24THRUST_300001_SM_1000_NS6detail15normal_iteratorINSD_10device_ptrIfEEEEPfjS9_ffNS7_10__identityEEEvT0_T1_T2_T3_T4_T6_E12temp_storage+32];
	sub.f32 	%f275, %f273, %f274;
	selp.f32 	%f276, %f275, %f273, %p48;
	setp.gt.u32 	%p49, %r51, 224;
	ld.shared.f32 	%f277, [_ZZN3cub18CUB_300001_SM_10006detail6reduce28DeviceReduceSingleTileKernelINS2_10policy_hubIfjN4cuda3std3__45minusIfEEE10Policy1000EN6thrust24THRUST_300001_SM_1000_NS6detail15normal_iteratorINSD_10device_ptrIfEEEEPfjS9_ffNS7_10__identityEEEvT0_T1_T2_T3_T4_T6_E12temp_storage+36];
	sub.f32 	%f278, %f276, %f277;
	selp.f32 	%f327, %f278, %f276, %p49;
	bra.uni 	$L__BB7_50;
$L__BB7_28:
	mov.u32 	%r21, %tid.x;
	mul.wide.u32 	%rd11, %r21, 4;
	add.s64 	%rd12, %rd2, %rd11;
	ld.global.f32 	%f43, [%rd12];
	ld.global.f32 	%f44, [%rd12+1024];
	ld.global.f32 	%f45, [%rd12+2048];
	ld.global.f32 	%f46, [%rd12+3072];
	ld.global.f32 	%f47, [%rd12+4096];
	ld.global.f32 	%f48, [%rd12+5120];
	ld.global.f32 	%f49, [%rd12+6144];
	ld.global.f32 	%f50, [%rd12+7168];
	ld.global.f32 	%f51, [%rd12+8192];
	ld.global.f32 	%f52, [%rd12+9216];
	ld.global.f32 	%f53, [%rd12+10240];
	ld.global.f32 	%f54, [%rd12+11264];
	ld.global.f32 	%f55, [%rd12+12288];
	ld.global.f32 	%f56, [%rd12+13312];
	ld.global.f32 	%f57, [%rd12+14336];
	ld.global.f32 	%f58, [%rd12+15360];
	sub.f32 	%f59, %f43, %f44;
	sub.f32 	%f60, %f59, %f45;
	sub.f32 	%f61, %f60, %f46;
	sub.f32 	%f62, %f61, %f47;
	sub.f32 	%f63, %f62, %f48;
	sub.f32 	%f64, %f63, %f49;
	sub.f32 	%f65, %f64, %f50;
	sub.f32 	%f66, %f65, %f51;
	sub.f32 	%f67, %f66, %f52;
	sub.f32 	%f68, %f67, %f53;
	sub.f32 	%f69, %f68, %f54;
	sub.f32 	%f70, %f69, %f55;
	sub.f32 	%f71, %f70, %f56;
	sub.f32 	%f72, %f71, %f57;
	sub.f32 	%f326, %f72, %f58;
	add.s32 	%r22, %r51, -4096;
	setp.lt.u32 	%p3, %r22, 4096;
	mov.b32 	%r202, 4096;
	@%p3 bra 	$L__BB7_32;
	mov.b32 	%r202, 4096;
$L__BB7_30:
	add.s32 	%r54, %r21, %r202;
	mul.wide.u32 	%rd13, %r54, 4;
	add.s64 	%rd14, %rd2, %rd13;
	ld.global.f32 	%f73, [%rd14];
	ld.global.f32 	%f74, [%rd14+1024];
	ld.global.f32 	%f75, [%rd14+2048];
	ld.global.f32 	%f76, [%rd14+3072];
	ld.global.f32 	%f77, [%rd14+4096];
	ld.global.f32 	%f78, [%rd14+5120];
	ld.global.f32 	%f79, [%rd14+6144];
	ld.global.f32 	%f80, [%rd14+7168];
	ld.global.f32 	%f81, [%rd14+8192];
	ld.global.f32 	%f82, [%rd14+9216];
	ld.global.f32 	%f83, [%rd14+10240];
	ld.global.f32 	%f84, [%rd14+11264];
	ld.global.f32 	%f85, [%rd14+12288];
	ld.global.f32 	%f86, [%rd14+13312];
	ld.global.f32 	%f87, [%rd14+14336];
	ld.global.f32 	%f88, [%rd14+15360];
	sub.f32 	%f89, %f326, %f73;
	sub.f32 	%f90, %f89, %f74;
	sub.f32 	%f91, %f90, %f75;
	sub.f32 	%f92, %f91, %f76;
	sub.f32 	%f93, %f92, %f77;
	sub.f32 	%f94, %f93, %f78;
	sub.f32 	%f95, %f94, %f79;
	sub.f32 	%f96, %f95, %f80;
	sub.f32 	%f97, %f96, %f81;
	sub.f32 	%f98, %f97, %f82;
	sub.f32 	%f99, %f98, %f83;
	sub.f32 	%f100, %f99, %f84;
	sub.f32 	%f101, %f100, %f85;
	sub.f32 	%f102, %f101, %f86;
	sub.f32 	%f103, %f102, %f87;
	sub.f32 	%f326, %f103, %f88;
	sub.s32 	%r55, %r51, %r202;
	setp.lt.u32 	%p4, %r55, 4096;
	@%p4 bra 	$L__BB7_46;
	add.s32 	%r202, %r202, 4096;
	setp.le.u32 	%p5, %r202, %r22;
	@%p5 bra 	$L__BB7_30;
$L__BB7_32:
	setp.le.u32 	%p6, %r51, %r202;
	sub.s32 	%r56, %r51, %r202;
	setp.ge.s32 	%p7, %r21, %r56;
	or.pred  	%p8, %p6, %p7;
	@%p8 bra 	$L__BB7_46;
	not.b32 	%r58, %r21;
	add.s32 	%r59, %r51, %r58;
	sub.s32 	%r60, %r59, %r202;
	shr.u32 	%r61, %r60, 8;
	add.s32 	%r26, %r61, 1;
	and.b32  	%r27, %r26, 15;
	setp.lt.u32 	%p9, %r60, 3840;
	mov.u32 	%r207, %r21;
	@%p9 bra 	$L__BB7_37;
	or.b32  	%r205, %r21, 2048;
	add.s32 	%r204, %r21, %r202;
	and.b32  	%r62, %r26, 33554416;
	neg.s32 	%r203, %r62;
$L__BB7_35:
	.pragma "nounroll";
	mul.wide.u32 	%rd15, %r204, 4;
	add.s64 	%rd16, %rd2, %rd15;
	ld.global.f32 	%f105, [%rd16];
	sub.f32 	%f106, %f326, %f105;
	add.s32 	%r63, %r204, 256;
	mul.wide.u32 	%rd17, %r63, 4;
	add.s64 	%rd18, %rd2, %rd17;
	ld.global.f32 	%f107, [%rd18];
	sub.f32 	%f108, %f106, %f107;
	add.s32 	%r64, %r204, 512;
	mul.wide.u32 	%rd19, %r64, 4;
	add.s64 	%rd20, %rd2, %rd19;
	ld.global.f32 	%f109, [%rd20];
	sub.f32 	%f110, %f108, %f109;
	add.s32 	%r65, %r204, 768;
	mul.wide.u32 	%rd21, %r65, 4;
	add.s64 	%rd22, %rd2, %rd21;
	ld.global.f32 	%f111, [%rd22];
	sub.f32 	%f112, %f110, %f111;
	add.s32 	%r66, %r204, 1024;
	mul.wide.u32 	%rd23, %r66, 4;
	add.s64 	%rd24, %rd2, %rd23;
	ld.global.f32 	%f113, [%rd24];
	sub.f32 	%f114, %f112, %f113;
	add.s32 	%r67, %r204, 1280;
	mul.wide.u32 	%rd25, %r67, 4;
	add.s64 	%rd26, %rd2, %rd25;
	ld.global.f32 	%f115, [%rd26];
	sub.f32 	%f116, %f114, %f115;
	add.s32 	%r68, %r204, 1536;
	mul.wide.u32 	%rd27, %r68, 4;
	add.s64 	%rd28, %rd2, %rd27;
	ld.global.f32 	%f117, [%rd28];
	sub.f32 	%f118, %f116, %f117;
	add.s32 	%r69, %r204, 1792;
	mul.wide.u32 	%rd29, %r69, 4;
	add.s64 	%rd30, %rd2, %rd29;
	ld.global.f32 	%f119, [%rd30];
	sub.f32 	%f120, %f118, %f119;
	add.s32 	%r70, %r204, 2048;
	mul.wide.u32 	%rd31, %r70, 4;
	add.s64 	%rd32, %rd2, %rd31;
	ld.global.f32 	%f121, [%rd32];
	sub.f32 	%f122, %f120, %f121;
	add.s32 	%r71, %r204, 2304;
	mul.wide.u32 	%rd33, %r71, 4;
	add.s64 	%rd34, %rd2, %rd33;
	ld.global.f32 	%f123, [%rd34];
	sub.f32 	%f124, %f122, %f123;
	add.s32 	%r72, %r204, 2560;
	mul.wide.u32 	%rd35, %r72, 4;
	add.s64 	%rd36, %rd2, %rd35;
	ld.global.f32 	%f125, [%rd36];
	sub.f32 	%f126, %f124, %f125;
	add.s32 	%r73, %r204, 2816;
	mul.wide.u32 	%rd37, %r73, 4;
	add.s64 	%rd38, %rd2, %rd37;
	ld.global.f32 	%f127, [%rd38];
	sub.f32 	%f128, %f126, %f127;
	add.s32 	%r74, %r204, 3072;
	mul.wide.u32 	%rd39, %r74, 4;
	add.s64 	%rd40, %rd2, %rd39;
	ld.global.f32 	%f129, [%rd40];
	sub.f32 	%f130, %f128, %f129;
	add.s32 	%r75, %r204, 3328;
	mul.wide.u32 	%rd41, %r75, 4;
	add.s64 	%rd42, %rd2, %rd41;
	ld.global.f32 	%f131, [%rd42];
	sub.f32 	%f132, %f130, %f131;
	add.s32 	%r76, %r204, 3584;
	mul.wide.u32 	%rd43, %r76, 4;
	add.s64 	%rd44, %rd2, %rd43;
	ld.global.f32 	%f133, [%rd44];
	sub.f32 	%f134, %f132, %f133;
	add.s32 	%r77, %r204, 3840;
	mul.wide.u32 	%rd45, %r77, 4;
	add.s64 	%rd46, %rd2, %rd45;
	ld.global.f32 	%f135, [%rd46];
	sub.f32 	%f326, %f134, %f135;
	add.s32 	%r205, %r205, 4096;
	add.s32 	%r204, %r204, 4096;
	add.s32 	%r203, %r203, 16;
	setp.ne.s32 	%p10, %r203, 0;
	@%p10 bra 	$L__BB7_35;
	add.s32 	%r207, %r205, -2048;
$L__BB7_37:
	setp.eq.s32 	%p11, %r27, 0;
	@%p11 bra 	$L__BB7_46;
	and.b32  	%r39, %r26, 7;
	setp.lt.u32 	%p12, %r27, 8;
	@%p12 bra 	$L__BB7_40;
	add.s32 	%r78, %r207, %r202;
	mul.wide.u32 	%rd47, %r78, 4;
	add.s64 	%rd48, %rd2, %rd47;
	ld.global.f32 	%f137, [%rd48];
	sub.f32 	%f138, %f326, %f137;
	add.s32 	%r79, %r78, 256;
	mul.wide.u32 	%rd49, %r79, 4;
	add.s64 	%rd50, %rd2, %rd49;
	ld.global.f32 	%f139, [%rd50];
	sub.f32 	%f140, %f138, %f139;
	add.s32 	%r80, %r78, 512;
	mul.wide.u32 	%rd51, %r80, 4;
	add.s64 	%rd52, %rd2, %rd51;
	ld.global.f32 	%f141, [%rd52];
	sub.f32 	%f142, %f140, %f141;
	add.s32 	%r81, %r78, 768;
	mul.wide.u32 	%rd53, %r81, 4;
	add.s64 	%rd54, %rd2, %rd53;
	ld.global.f32 	%f143, [%rd54];
	sub.f32 	%f144, %f142, %f143;
	add.s32 	%r82, %r78, 1024;
	mul.wide.u32 	%rd55, %r82, 4;
	add.s64 	%rd56, %rd2, %rd55;
	ld.global.f32 	%f145, [%rd56];
	sub.f32 	%f146, %f144, %f145;
	add.s32 	%r83, %r78, 1280;
	mul.wide.u32 	%rd57, %r83, 4;
	add.s64 	%rd58, %rd2, %rd57;
	ld.global.f32 	%f147, [%rd58];
	sub.f32 	%f148, %f146, %f147;
	add.s32 	%r84, %r78, 1536;
	mul.wide.u32 	%rd59, %r84, 4;
	add.s64 	%rd60, %rd2, %rd59;
	ld.global.f32 	%f149, [%rd60];
	sub.f32 	%f150, %f148, %f149;
	add.s32 	%r85, %r78, 1792;
	mul.wide.u32 	%rd61, %r85, 4;
	add.s64 	%rd62, %rd2, %rd61;
	ld.global.f32 	%f151, [%rd62];
	sub.f32 	%f326, %f150, %f151;
	add.s32 	%r207, %r207, 2048;
$L__BB7_40:
	setp.eq.s32 	%p13, %r39, 0;
	@%p13 bra 	$L__BB7_46;
	and.b32  	%r42, %r26, 3;
	setp.lt.u32 	%p14, %r39, 4;
	@%p14 bra 	$L__BB7_43;
	add.s32 	%r86, %r207, %r202;
	mul.wide.u32 	%rd63, %r86, 4;
	add.s64 	%rd64, %rd2, %rd63;
	ld.global.f32 	%f153, [%rd64];
	sub.f32 	%f154, %f326, %f153;
	add.s32 	%r87, %r86, 256;
	mul.wide.u32 	%rd65, %r87, 4;
	add.s64 	%rd66, %rd2, %rd65;
	ld.global.f32 	%f155, [%rd66];
	sub.f32 	%f156, %f154, %f155;
	add.s32 	%r88, %r86, 512;
	mul.wide.u32 	%rd67, %r88, 4;
	add.s64 	%rd68, %rd2, %rd67;
	ld.global.f32 	%f157, [%rd68];
	sub.f32 	%f158, %f156, %f157;
	add.s32 	%r89, %r86, 768;
	mul.wide.u32 	%rd69, %r89, 4;
	add.s64 	%rd70, %rd2, %rd69;
	ld.global.f32 	%f159, [%rd70];
	sub.f32 	%f326, %f158, %f159;
	add.s32 	%r207, %r207, 1024;
$L__BB7_43:
	setp.eq.s32 	%p15, %r42, 0;
	@%p15 bra 	$L__BB7_46;
	add.s32 	%r210, %r207, %r202;
	neg.s32 	%r209, %r42;
$L__BB7_45:
	.pragma "nounroll";
	mul.wide.u32 	%rd71, %r210, 4;
	add.s64 	%rd72, %rd2, %rd71;
	ld.global.f32 	%f160, [%rd72];
	sub.f32 	%f326, %f326, %f160;
	add.s32 	%r210, %r210, 256;
	add.s32 	%r209, %r209, 1;
	setp.ne.s32 	%p16, %r209, 0;
	@%p16 bra 	$L__BB7_45;
$L__BB7_46:
	// begin inline asm
	mov.u32 %r90, %laneid;
	// end inline asm
	mov.b32 	%r92, %f326;
	mov.b32 	%r93, 1;
	mov.b32 	%r114, 31;
	mov.b32 	%r115, -1;
	// begin inline asm
	shfl.sync.down.b32 %r91, %r92, %r93, %r114, %r115;
	// end inline asm
	setp.gt.s32 	%p17, %r90, 30;
	mov.b32 	%f161, %r91;
	sub.f32 	%f162, %f326, %f161;
	selp.f32 	%f163, %f326, %f162, %p17;
	mov.b32 	%r97, %f163;
	mov.b32 	%r98, 2;
	// begin inline asm
	shfl.sync.down.b32 %r96, %r97, %r98, %r114, %r115;
	// end inline asm
	setp.gt.s32 	%p18, %r90, 29;
	mov.b32 	%f164, %r96;
	sub.f32 	%f165, %f163, %f164;
	selp.f32 	%f166, %f163, %f165, %p18;
	mov.b32 	%r102, %f166;
	mov.b32 	%r103, 4;
	// begin inline asm
	shfl.sync.down.b32 %r101, %r102, %r103, %r114, %r115;
	// end inline asm
	setp.gt.s32 	%p19, %r90, 27;
	mov.b32 	%f167, %r101;
	sub.f32 	%f168, %f166, %f167;
	selp.f32 	%f169, %f166, %f168, %p19;
	mov.b32 	%r107, %f169;
	mov.b32 	%r108, 8;
	// begin inline asm
	shfl.sync.down.b32 %r106, %r107, %r108, %r114, %r115;
	// end inline asm
	setp.gt.s32 	%p20, %r90, 23;
	mov.b32 	%f170, %r106;
	sub.f32 	%f171, %f169, %f170;
	selp.f32 	%f172, %f169, %f171, %p20;
	mov.b32 	%r112, %f172;
	mov.b32 	%r113, 16;
	// begin inline asm
	shfl.sync.down.b32 %r111, %r112, %r113, %r114, %r115;
	// end inline asm
	setp.gt.s32 	%p21, %r90, 15;
	mov.b32 	%f173, %r111;
	sub.f32 	%f38, %f172, %f173;
	selp.f32 	%f327, %f172, %f38, %p21;
	setp.ne.s32 	%p22, %r90, 0;
	@%p22 bra 	$L__BB7_48;
	shr.u32 	%r116, %r21, 3;
	and.b32  	%r117, %r116, 124;
	mov.u32 	%r118, _ZZN3cub18CUB_300001_SM_10006detail6reduce28DeviceReduceSingleTileKernelINS2_10policy_hubIfjN4cuda3std3__45minusIfEEE10Policy1000EN6thrust24THRUST_300001_SM_1000_NS6detail15normal_iteratorINSD_10device_ptrIfEEEEPfjS9_ffNS7_10__identityEEEvT0_T1_T2_T3_T4_T6_E12temp_storage;
	add.s32 	%r119, %r118, %r117;
	st.shared.f32 	[%r119+8], %f38;
$L__BB7_48:
	bar.sync 	0;
	setp.ne.s32 	%p23, %r21, 0;
	@%p23 bra 	$L__BB7_50;
	ld.shared.f32 	%f174, [_ZZN3cub18CUB_300001_SM_10006detail6reduce28DeviceReduceSingleTileKernelINS2_10policy_hubIfjN4cuda3std3__45minusIfEEE10Policy1000EN6thrust24THRUST_300001_SM_1000_NS6detail15normal_iteratorINSD_10device_ptrIfEEEEPfjS9_ffNS7_10__identityEEEvT0_T1_T2_T3_T4_T6_E12temp_storage+12];
	sub.f32 	%f175, %f327, %f174;
	ld.shared.f32 	%f176, [_ZZN3cub18CUB_300001_SM_10006detail6reduce28DeviceReduceSingleTileKernelINS2_10policy_hubIfjN4cuda3std3__45minusIfEEE10Policy1000EN6thrust24THRUST_300001_SM_1000_NS6detail15normal_iteratorINSD_10device_ptrIfEEEEPfjS9_ffNS7_10__identityEEEvT0_T1_T2_T3_T4_T6_E12temp_storage+16];
	sub.f32 	%f177, %f175, %f176;
	ld.shared.f32 	%f178, [_ZZN3cub18CUB_300001_SM_10006detail6reduce28DeviceReduceSingleTileKernelINS2_10policy_hubIfjN4cuda3std3__45minusIfEEE10Policy1000EN6thrust24THRUST_300001_SM_1000_NS6detail15normal_iteratorINSD_10device_ptrIfEEEEPfjS9_ffNS7_10__identityEEEvT0_T1_T2_T3_T4_T6_E12temp_storage+20];
	sub.f32 	%f179, %f177, %f178;
	ld.shared.f32 	%f180, [_ZZN3cub18CUB_300001_SM_10006detail6reduce28DeviceReduceSingleTileKernelINS2_10policy_hubIfjN4cuda3std3__45minusIfEEE10Policy1000EN6thrust24THRUST_300001_SM_1000_NS6detail15normal_iteratorINSD_10device_ptrIfEEEEPfjS9_ffNS7_10__identityEEEvT0_T1_T2_T3_T4_T6_E12temp_storage+24];
	sub.f32 	%f181, %f179, %f180;
	ld.shared.f32 	%f182, [_ZZN3cub18CUB_300001_SM_10006detail6reduce28DeviceReduceSingleTileKernelINS2_10policy_hubIfjN4cuda3std3__45minusIfEEE10Policy1000EN6thrust24THRUST_300001_SM_1000_NS6detail15normal_iteratorINSD_10device_ptrIfEEEEPfjS9_ffNS7_10__identityEEEvT0_T1_T2_T3_T4_T6_E12temp_storage+28];
	sub.f32 	%f183, %f181, %f182;
	ld.shared.f32 	%f184, [_ZZN3cub18CUB_300001_SM_10006detail6reduce28DeviceReduceSingleTileKernelINS2_10policy_hubIfjN4cuda3std3__45minusIfEEE10Policy1000EN6thrust24THRUST_300001_SM_1000_NS6detail15normal_iteratorINSD_10device_ptrIfEEEEPfjS9_ffNS7_10__identityEEEvT0_T1_T2_T3_T4_T6_E12temp_storage+32];
	sub.f32 	%f185, %f183, %f184;
	ld.shared.f32 	%f186, [_ZZN3cub18CUB_300001_SM_10006detail6reduce28DeviceReduceSingleTileKernelINS2_10policy_hubIfjN4cuda3std3__45minusIfEEE10Policy1000EN6thrust24THRUST_300001_SM_1000_NS6detail15normal_iteratorINSD_10device_ptrIfEEEEPfjS9_ffNS7_10__identityEEEvT0_T1_T2_T3_T4_T6_E12temp_storage+36];
	sub.f32 	%f327, %f185, %f186;
$L__BB7_50:
	mov.u32 	%r192, %tid.x;
	setp.ne.s32 	%p57, %r192, 0;
	@%p57 bra 	$L__BB7_52;
	sub.f32 	%f305, %f42, %f327;
	st.global.f32 	[%rd1], %f305;
$L__BB7_52:
	ret;

}
	// .globl	_ZN3cub18CUB_300001_SM_10006detail6reduce18DeviceReduceKernelINS2_10policy_hubIfjN4cuda3std3__45minusIfEEE10Policy1000EN6thrust24THRUST_300001_SM_1000_NS6detail15normal_iteratorINSD_10device_ptrIfEEEEjS9_fNS7_10__identityEEEvT0_PT3_T1_NS0_13GridEvenShareISN_EET2_T4_
.visible .entry _ZN3cub18CUB_300001_SM_10006detail6reduce18DeviceReduceKernelINS2_10policy_hubIfjN4cuda3std3__45minusIfEEE10Policy1000EN6thrust24THRUST_300001_SM_1000_NS6detail15normal_iteratorINSD_10device_ptrIfEEEEjS9_fNS7_10__identityEEEvT0_PT3_T1_NS0_13GridEvenShareISN_EET2_T4_(
	.param .align 8 .b8 _ZN3cub18CUB_300001_SM_10006detail6reduce18DeviceReduceKernelINS2_10policy_hubIfjN4cuda3std3__45minusIfEEE10Policy1000EN6thrust24THRUST_300001_SM_1000_NS6detail15normal_iteratorINSD_10device_ptrIfEEEEjS9_fNS7_10__identityEEEvT0_PT3_T1_NS0_13GridEvenShareISN_EET2_T4__param_0[8],
	.param .u64 .ptr .align 1 _ZN3cub18CUB_300001_SM_10006detail6reduce18DeviceReduceKernelINS2_10policy_hubIfjN4cuda3std3__45minusIfEEE10Policy1000EN6thrust24THRUST_300001_SM_1000_NS6detail15normal_iteratorINSD_10device_ptrIfEEEEjS9_fNS7_10__identityEEEvT0_PT3_T1_NS0_13GridEvenShareISN_EET2_T4__param_1,
	.param .u32 _ZN3cub18CUB_300001_SM_10006detail6reduce18DeviceReduceKernelINS2_10policy_hubIfjN4cuda3std3__45minusIfEEE10Policy1000EN6thrust24THRUST_300001_SM_1000_NS6detail15normal_iteratorINSD_10device_ptrIfEEEEjS9_fNS7_10__identityEEEvT0_PT3_T1_NS0_13GridEvenShareISN_EET2_T4__param_2,
	.param .align 4 .b8 _ZN3cub18CUB_300001_SM_10006detail6reduce18DeviceReduceKernelINS2_10policy_hubIfjN4cuda3std3__45minusIfEEE10Policy1000EN6thrust24THRUST_300001_SM_1000_NS6detail15normal_iteratorINSD_10device_ptrIfEEEEjS9_fNS7_10__identityEEEvT0_PT3_T1_NS0_13GridEvenShareISN_EET2_T4__param_3[40],
	.param .align 1 .b8 _ZN3cub18CUB_300001_SM_10006detail6reduce18DeviceReduceKernelINS2_10policy_hubIfjN4cuda3std3__45minusIfEEE10Policy1000EN6thrust24THRUST_300001_SM_1000_NS6detail15normal_iteratorINSD_10device_ptrIfEEEEjS9_fNS7_10__identityEEEvT0_PT3_T1_NS0_13GridEvenShareISN_EET2_T4__param_4[1],
	.param .align 1 .b8 _ZN3cub18CUB_300001_SM_10006detail6reduce18DeviceReduceKernelINS2_10policy_hubIfjN4cuda3std3__45minusIfEEE10Policy1000EN6thrust24THRUST_300001_SM_1000_NS6detail15normal_iteratorINSD_10device_ptrIfEEEEjS9_fNS7_10__identityEEEvT0_PT3_T1_NS0_13GridEvenShareISN_EET2_T4__param_5[1]
)
.maxntid 256
{
	.reg .pred 	%p<57>;
	.reg .b16 	%rs<4>;
	.reg .b32 	%r<279>;
	.reg .b32 	%f<324>;
	.reg .b64 	%rd<130>;
	// demoted variable
	.shared .align 4 .b8 _ZZN3cub18CUB_300001_SM_10006detail6reduce18DeviceReduceKernelINS2_10policy_hubIfjN4cuda3std3__45minusIfEEE10Policy1000EN6thrust24THRUST_300001_SM_1000_NS6detail15normal_iteratorINSD_10device_ptrIfEEEEjS9_fNS7_10__identityEEEvT0_PT3_T1_NS0_13GridEvenShareISN_EET2_T4_E12temp_storage[44];
	ld.param.u32 	%r1, [_ZN3cub18CUB_300001_SM_10006detail6reduce18DeviceReduceKernelINS2_10policy_hubIfjN4cuda3std3__45minusIfEEE10Policy1000EN6thrust24THRUST_300001_SM_1000_NS6detail15normal_iteratorINSD_10device_ptrIfEEEEjS9_fNS7_10__identityEEEvT0_PT3_T1_NS0_13GridEvenShareISN_EET2_T4__param_3+20];
	ld.param.u32 	%r2, [_ZN3cub18CUB_300001_SM_10006detail6reduce18DeviceReduceKernelINS2_10policy_hubIfjN4cuda3std3__45minusIfEEE10Policy1000EN6thrust24THRUST_300001_SM_1000_NS6detail15normal_iteratorINSD_10device_ptrIfEEEEjS9_fNS7_10__identityEEEvT0_PT3_T1_NS0_13GridEvenShareISN_EET2_T4__param_3+24];
	ld.param.u64 	%rd3, [_ZN3cub18CUB_300001_SM_10006detail6reduce18DeviceReduceKernelINS2_10policy_hubIfjN4cuda3std3__45minusIfEEE10Policy1000EN6thrust24THRUST_300001_SM_1000_NS6detail15normal_iteratorINSD_10device_ptrIfEEEEjS9_fNS7_10__identityEEEvT0_PT3_T1_NS0_13GridEvenShareISN_EET2_T4__param_0];
	cvta.to.global.u64 	%rd1, %rd3;
	mov.u32 	%r3, %ctaid.x;
	shl.b32 	%r4, %r2, 12;
	shl.b32 	%r270, %r3, 12;
	sub.s32 	%r6, %r1, %r270;
	setp.gt.u32 	%p1, %r6, 4095;
	@%p1 bra 	$L__BB8_26;
	mov.u32 	%r7, %tid.x;
	setp.ge.u32 	%p23, %r7, %r6;
	mov.f32 	%f312, 0f00000000;
	mov.u32 	%r261, %r7;
	@%p23 bra 	$L__BB8_3;
	add.s32 	%r155, %r270, %r7;
	mul.wide.u32 	%rd66, %r155, 4;
	add.s64 	%rd67, %rd1, %rd66;
	ld.global.f32 	%f312, [%rd67];
	add.s32 	%r261, %r7, 256;
$L__BB8_3:
	setp.ge.u32 	%p24, %r261, %r6;
	@%p24 bra 	$L__BB8_17;
	not.b32 	%r156, %r261;
	add.s32 	%r157, %r1, %r156;
	sub.s32 	%r158, %r157, %r270;
	shr.u32 	%r159, %r158, 8;
	add.s32 	%r10, %r159, 1;
	and.b32  	%r11, %r10, 15;
	setp.lt.u32 	%p25, %r158, 3840;
	@%p25 bra 	$L__BB8_8;
	or.b32  	%r260, %r261, 2048;
	add.s32 	%r259, %r261, %r270;
	and.b32  	%r160, %r10, 33554416;
	neg.s32 	%r258, %r160;
$L__BB8_6:
	.pragma "nounroll";
	mul.wide.u32 	%rd68, %r259, 4;
	add.s64 	%rd69, %rd1, %rd68;
	ld.global.f32 	%f187, [%rd69];
	sub.f32 	%f188, %f312, %f187;
	add.s32 	%r161, %r259, 256;
	mul.wide.u32 	%rd70, %r161, 4;
	add.s64 	%rd71, %rd1, %rd70;
	ld.global.f32 	%f189, [%rd71];
	sub.f32 	%f190, %f188, %f189;
	add.s32 	%r162, %r259, 512;
	mul.wide.u32 	%rd72, %r162, 4;
	add.s64 	%rd73, %rd1, %rd72;
	ld.global.f32 	%f191, [%rd73];
	sub.f32 	%f192, %f190, %f191;
	add.s32 	%r163, %r259, 768;
	mul.wide.u32 	%rd74, %r163, 4;
	add.s64 	%rd75, %rd1, %rd74;
	ld.global.f32 	%f193, [%rd75];
	sub.f32 	%f194, %f192, %f193;
	add.s32 	%r164, %r259, 1024;
	mul.wide.u32 	%rd76, %r164, 4;
	add.s64 	%rd77, %rd1, %rd76;
	ld.global.f32 	%f195, [%rd77];
	sub.f32 	%f196, %f194, %f195;
	add.s32 	%r165, %r259, 1280;
	mul.wide.u32 	%rd78, %r165, 4;
	add.s64 	%rd79, %rd1, %rd78;
	ld.global.f32 	%f197, [%rd79];
	sub.f32 	%f198, %f196, %f197;
	add.s32 	%r166, %r259, 1536;
	mul.wide.u32 	%rd80, %r166, 4;
	add.s64 	%rd81, %rd1, %rd80;
	ld.global.f32 	%f199, [%rd81];
	sub.f32 	%f200, %f198, %f199;
	add.s32 	%r167, %r259, 1792;
	mul.wide.u32 	%rd82, %r167, 4;
	add.s64 	%rd83, %rd1, %rd82;
	ld.global.f32 	%f201, [%rd83];
	sub.f32 	%f202, %f200, %f201;
	add.s32 	%r168, %r259, 2048;
	mul.wide.u32 	%rd84, %r168, 4;
	add.s64 	%rd85, %rd1, %rd84;
	ld.global.f32 	%f203, [%rd85];
	sub.f32 	%f204, %f202, %f203;
	add.s32 	%r169, %r259, 2304;
	mul.wide.u32 	%rd86, %r169, 4;
	add.s64 	%rd87, %rd1, %rd86;
	ld.global.f32 	%f205, [%rd87];
	sub.f32 	%f206, %f204, %f205;
	add.s32 	%r170, %r259, 2560;
	mul.wide.u32 	%rd88, %r170, 4;
	add.s64 	%rd89, %rd1, %rd88;
	ld.global.f32 	%f207, [%rd89];
	sub.f32 	%f208, %f206, %f207;
	add.s32 	%r171, %r259, 2816;
	mul.wide.u32 	%rd90, %r171, 4;
	add.s64 	%rd91, %rd1, %rd90;
	ld.global.f32 	%f209, [%rd91];
	sub.f32 	%f210, %f208, %f209;
	add.s32 	%r172, %r259, 3072;
	mul.wide.u32 	%rd92, %r172, 4;
	add.s64 	%rd93, %rd1, %rd92;
	ld.global.f32 	%f211, [%rd93];
	sub.f32 	%f212, %f210, %f211;
	add.s32 	%r173, %r259, 3328;
	mul.wide.u32 	%rd94, %r173, 4;
	add.s64 	%rd95, %rd1, %rd94;
	ld.global.f32 	%f213, [%rd95];
	sub.f32 	%f214, %f212, %f213;
	add.s32 	%r174, %r259, 3584;
	mul.wide.u32 	%rd96, %r174, 4;
	add.s64 	%rd97, %rd1, %rd96;
	ld.global.f32 	%f215, [%rd97];
	sub.f32 	%f216, %f214, %f215;
	add.s32 	%r175, %r259, 3840;
	mul.wide.u32 	%rd98, %r175, 4;
	add.s64 	%rd99, %rd1, %rd98;
	ld.global.f32 	%f217, [%rd99];
	sub.f32 	%f312, %f216, %f217;
	add.s32 	%r260, %r260, 4096;
	add.s32 	%r259, %r259, 4096;
	add.s32 	%r258, %r258, 16;
	setp.ne.s32 	%p26, %r258, 0;
	@%p26 bra 	$L__BB8_6;
	add.s32 	%r261, %r260, -2048;
$L__BB8_8:
	setp.eq.s32 	%p27, %r11, 0;
	@%p27 bra 	$L__BB8_17;
	and.b32  	%r23, %r10, 7;
	setp.lt.u32 	%p28, %r11, 8;
	@%p28 bra 	$L__BB8_11;
	add.s32 	%r176, %r270, %r261;
	mul.wide.u32 	%rd100, %r176, 4;
	add.s64 	%rd101, %rd1, %rd100;
	ld.global.f32 	%f219, [%rd101];
	sub.f32 	%f220, %f312, %f219;
	add.s32 	%r177, %r176, 256;
	mul.wide.u32 	%rd102, %r177, 4;
	add.s64 	%rd103, %rd1, %rd102;
	ld.global.f32 	%f221, [%rd103];
	sub.f32 	%f222, %f220, %f221;
	add.s32 	%r178, %r176, 512;
	mul.wide.u32 	%rd104, %r178, 4;
	add.s64 	%rd105, %rd1, %rd104;
	ld.global.f32 	%f223, [%rd105];
	sub.f32 	%f224, %f222, %f223;
	add.s32 	%r179, %r176, 768;
	mul.wide.u32 	%rd106, %r179, 4;
	add.s64 	%rd107, %rd1, %rd106;
	ld.global.f32 	%f225, [%rd107];
	sub.f32 	%f226, %f224, %f225;
	add.s32 	%r180, %r176, 1024;
	mul.wide.u32 	%rd108, %r180, 4;
	add.s64 	%rd109, %rd1, %rd108;
	ld.global.f32 	%f227, [%rd109];
	sub.f32 	%f228, %f226, %f227;
	add.s32 	%r181, %r176, 1280;
	mul.wide.u32 	%rd110, %r181, 4;
	add.s64 	%rd111, %rd1, %rd110;
	ld.global.f32 	%f229, [%rd111];
	sub.f32 	%f230, %f228, %f229;
	add.s32 	%r182, %r176, 1536;
	mul.wide.u32 	%rd112, %r182, 4;
	add.s64 	%rd113, %rd1, %rd112;
	ld.global.f32 	%f231, [%rd113];
	sub.f32 	%f232, %f230, %f231;
	add.s32 	%r183, %r176, 1792;
	mul.wide.u32 	%rd114, %r183, 4;
	add.s64 	%rd115, %rd1, %rd114;
	ld.global.f32 	%f233, [%rd115];
	sub.f32 	%f312, %f232, %f233;
	add.s32 	%r261, %r261, 2048;
$L__BB8_11:
	setp.eq.s32 	%p29, %r23, 0;
	@%p29 bra 	$L__BB8_17;
	and.b32  	%r26, %r10, 3;
	setp.lt.u32 	%p30, %r23, 4;
	@%p30 bra 	$L__BB8_14;
	add.s32 	%r184, %r270, %r261;
	mul.wide.u32 	%rd116, %r184, 4;
	add.s64 	%rd117, %rd1, %rd116;
	ld.global.f32 	%f235, [%rd117];
	sub.f32 	%f236, %f312, %f235;
	add.s32 	%r185, %r184, 256;
	mul.wide.u32 	%rd118, %r185, 4;
	add.s64 	%rd119, %rd1, %rd118;
	ld.global.f32 	%f237, [%rd119];
	sub.f32 	%f238, %f236, %f237;
	add.s32 	%r186, %r184, 512;
	mul.wide.u32 	%rd120, %r186, 4;
	add.s64 	%rd121, %rd1, %rd120;
	ld.global.f32 	%f239, [%rd121];
	sub.f32 	%f240, %f238, %f239;
	add.s32 	%r187, %r184, 768;
	mul.wide.u32 	%rd122, %r187, 4;
	add.s64 	%rd123, %rd1, %rd122;
	ld.global.f32 	%f241, [%rd123];
	sub.f32 	%f312, %f240, %f241;
	add.s32 	%r261, %r261, 1024;
$L__BB8_14:
	setp.eq.s32 	%p31, %r26, 0;
	@%p31 bra 	$L__BB8_17;
	add.s32 	%r265, %r261, %r270;
	neg.s32 	%r264, %r26;
$L__BB8_16:
	.pragma "nounroll";
	mul.wide.u32 	%rd124, %r265, 4;
	add.s64 	%rd125, %rd1, %rd124;
	ld.global.f32 	%f242, [%rd125];
	sub.f32 	%f312, %f312, %f242;
	add.s32 	%r265, %r265, 256;
	add.s32 	%r264, %r264, 1;
	setp.ne.s32 	%p32, %r264, 0;
	@%p32 bra 	$L__BB8_16;
$L__BB8_17:
	setp.lt.u32 	%p33, %r6, 256;
	@%p33 bra 	$L__BB8_22;
	// begin inline asm
	mov.u32 %r226, %laneid;
	// end inline asm
	mov.b32 	%r228, %f312;
	mov.b32 	%r229, 1;
	mov.b32 	%r250, 31;
	mov.b32 	%r251, -1;
	// begin inline asm
	shfl.sync.down.b32 %r227, %r228, %r229, %r250, %r251;
	// end inline asm
	setp.gt.s32 	%p49, %r226, 30;
	mov.b32 	%f277, %r227;
	sub.f32 	%f278, %f312, %f277;
	selp.f32 	%f279, %f312, %f278, %p49;
	mov.b32 	%r233, %f279;
	mov.b32 	%r234, 2;
	// begin inline asm
	shfl.sync.down.b32 %r232, %r233, %r234, %r250, %r251;
	// end inline asm
	setp.gt.s32 	%p50, %r226, 29;
	mov.b32 	%f280, %r232;
	sub.f32 	%f281, %f279, %f280;
	selp.f32 	%f282, %f279, %f281, %p50;
	mov.b32 	%r238, %f282;
	mov.b32 	%r239, 4;
	// begin inline asm
	shfl.sync.down.b32 %r237, %r238, %r239, %r250, %r251;
	// end inline asm
	setp.gt.s32 	%p51, %r226, 27;
	mov.b32 	%f283, %r237;
	sub.f32 	%f284, %f282, %f283;
	selp.f32 	%f285, %f282, %f284, %p51;
	mov.b32 	%r243, %f285;
	mov.b32 	%r244, 8;
	// begin inline asm
	shfl.sync.down.b32 %r242, %r243, %r244, %r250, %r251;
	// end inline asm
	setp.gt.s32 	%p52, %r226, 23;
	mov.b32 	%f286, %r242;
	sub.f32 	%f287, %f285, %f286;
	selp.f32 	%f288, %f285, %f287, %p52;
	mov.b32 	%r248, %f288;
	mov.b32 	%r249, 16;
	// begin inline asm
	shfl.sync.down.b32 %r247, %r248, %r249, %r250, %r251;
	// end inline asm
	setp.gt.s32 	%p53, %r226, 15;
	mov.b32 	%f289, %r247;
	sub.f32 	%f16, %f288, %f289;
	selp.f32 	%f323, %f288, %f16, %p53;
	setp.ne.s32 	%p54, %r226, 0;
	@%p54 bra 	$L__BB8_20;
	shr.u32 	%r252, %r7, 3;
	and.b32  	%r253, %r252, 124;
	mov.u32 	%r254, _ZZN3cub18CUB_300001_SM_10006detail6reduce18DeviceReduceKernelINS2_10policy_hubIfjN4cuda3std3__45minusIfEEE10Policy1000EN6thrust24THRUST_300001_SM_1000_NS6detail15normal_iteratorINSD_10device_ptrIfEEEEjS9_fNS7_10__identityEEEvT0_PT3_T1_NS0_13GridEvenShareISN_EET2_T4_E12temp_storage;
	add.s32 	%r255, %r254, %r253;
	st.shared.f32 	[%r255+8], %f16;
$L__BB8_20:
	bar.sync 	0;
	setp.ne.s32 	%p55, %r7, 0;
	@%p55 bra 	$L__BB8_48;
	ld.shared.f32 	%f290, [_ZZN3cub18CUB_300001_SM_10006detail6reduce18DeviceReduceKernelINS2_10policy_hubIfjN4cuda3std3__45minusIfEEE10Policy1000EN6thrust24THRUST_300001_SM_1000_NS6detail15normal_iteratorINSD_10device_ptrIfEEEEjS9_fNS7_10__identityEEEvT0_PT3_T1_NS0_13GridEvenShareISN_EET2_T4_E12temp_storage+12];
	sub.f32 	%f291, %f323, %f290;
	ld.shared.f32 	%f292, [_ZZN3cub18CUB_300001_SM_10006detail6reduce18DeviceReduceKernelINS2_10policy_hubIfjN4cuda3std3__45minusIfEEE10Policy1000EN6thrust24THRUST_300001_SM_1000_NS6detail15normal_iteratorINSD_10device_ptrIfEEEEjS9_fNS7_10__identityEEEvT0_PT3_T1_NS0_13GridEvenShareISN_EET2_T4_E12temp_storage+16];
	sub.f32 	%f293, %f291, %f292;
	ld.shared.f32 	%f294, [_ZZN3cub18CUB_300001_SM_10006detail6reduce18DeviceReduceKernelINS2_10policy_hubIfjN4cuda3std3__45minusIfEEE10Policy1000EN6thrust24THRUST_300001_SM_1000_NS6detail15normal_iteratorINSD_10device_ptrIfEEEEjS9_fNS7_10__identityEEEvT0_PT3_T1_NS0_13GridEvenShareISN_EET2_T4_E12temp_storage+20];
	sub.f32 	%f295, %f293, %f294;
	ld.shared.f32 	%f296, [_ZZN3cub18CUB_300001_SM_10006detail6reduce18DeviceReduceKernelINS2_10policy_hubIfjN4cuda3std3__45minusIfEEE10Policy1000EN6thrust24THRUST_300001_SM_1000_NS6detail15normal_iteratorINSD_10device_ptrIfEEEEjS9_fNS7_10__identityEEEvT0_PT3_T1_NS0_13GridEvenShareISN_EET2_T4_E12temp_storage+24];
	sub.f32 	%f297, %f295, %f296;
	ld.shared.f32 	%f298, [_ZZN3cub18CUB_300001_SM_10006detail6reduce18DeviceReduceKernelINS2_10policy_hubIfjN4cuda3std3__45minusIfEEE10Policy1000EN6thrust24THRUST_300001_SM_1000_NS6detail15normal_iteratorINSD_10device_ptrIfEEEEjS9_fNS7_10__identityEEEvT0_PT3_T1_NS0_13GridEvenShareISN_EET2_T4_E12temp_storage+28];
	sub.f32 	%f299, %f297, %f298;
	ld.shared.f32 	%f300, [_ZZN3cub18CUB_300001_SM_10006detail6reduce18DeviceReduceKernelINS2_10policy_hubIfjN4cuda3std3__45minusIfEEE10Policy1000EN6thrust24THRUST_300001_SM_1000_NS6detail15normal_iteratorINSD_10device_ptrIfEEEEjS9_fNS7_10__identityEEEvT0_PT3_T1_NS0_13GridEvenShareISN_EET2_T4_E12temp_storage+32];
	sub.f32 	%f301, %f299, %f300;
	ld.shared.f32 	%f302, [_ZZN3cub18CUB_300001_SM_10006detail6reduce18DeviceReduceKernelINS2_10policy_hubIfjN4cuda3std3__45minusIfEEE10Policy1000EN6thrust24THRUST_300001_SM_1000_NS6detail15normal_iteratorINSD_10device_ptrIfEEEEjS9_fNS7_10__identityEEEvT0_PT3_T1_NS0_13GridEvenShareISN_EET2_T4_E12temp_storage+36];
	sub.f32 	%f323, %f301, %f302;
	bra.uni 	$L__BB8_48;
$L__BB8_22:
	// begin inline asm
	mov.u32 %r188, %laneid;
	// end inline asm
	and.b32  	%r214, %r7, 992;
	add.s32 	%r215, %r214, 32;
	setp.gt.u32 	%p34, %r215, %r6;
	not.b32 	%r216, %r214;
	add.s32 	%r217, %r6, %r216;
	selp.b32 	%r212, %r217, 31, %p34;
	mov.b32 	%r190, %f312;
	mov.b32 	%r191, 1;
	mov.b32 	%r213, -1;
	// begin inline asm
	shfl.sync.down.b32 %r189, %r190, %r191, %r212, %r213;
	// end inline asm
	setp.lt.s32 	%p35, %r188, %r212;
	mov.b32 	%f243, %r189;
	sub.f32 	%f244, %f312, %f243;
	selp.f32 	%f245, %f244, %f312, %p35;
	mov.b32 	%r195, %f245;
	mov.b32 	%r196, 2;
	// begin inline asm
	shfl.sync.down.b32 %r194, %r195, %r196, %r212, %r213;
	// end inline asm
	add.s32 	%r218, %r188, 2;
	setp.gt.s32 	%p36, %r218, %r212;
	mov.b32 	%f246, %r194;
	sub.f32 	%f247, %f245, %f246;
	selp.f32 	%f248, %f245, %f247, %p36;
	mov.b32 	%r200, %f248;
	mov.b32 	%r201, 4;
	// begin inline asm
	shfl.sync.down.b32 %r199, %r200, %r201, %r212, %r213;
	// end inline asm
	add.s32 	%r219, %r188, 4;
	setp.gt.s32 	%p37, %r219, %r212;
	mov.b32 	%f249, %r199;
	sub.f32 	%f250, %f248, %f249;
	selp.f32 	%f251, %f248, %f250, %p37;
	mov.b32 	%r205, %f251;
	mov.b32 	%r206, 8;
	// begin inline asm
	shfl.sync.down.b32 %r204, %r205, %r206, %r212, %r213;
	// end inline asm
	add.s32 	%r220, %r188, 8;
	setp.gt.s32 	%p38, %r220, %r212;
	mov.b32 	%f252, %r204;
	sub.f32 	%f253, %f251, %f252;
	selp.f32 	%f254, %f251, %f253, %p38;
	mov.b32 	%r210, %f254;
	mov.b32 	%r211, 16;
	// begin inline asm
	shfl.sync.down.b32 %r209, %r210, %r211, %r212, %r213;
	// end inline asm
	add.s32 	%r221, %r188, 16;
	setp.gt.s32 	%p39, %r221, %r212;
	mov.b32 	%f255, %r209;
	sub.f32 	%f256, %f254, %f255;
	selp.f32 	%f323, %f254, %f256, %p39;
	setp.ne.s32 	%p40, %r188, 0;
	@%p40 bra 	$L__BB8_24;
	shr.u32 	%r222, %r7, 3;
	and.b32  	%r223, %r222, 124;
	mov.u32 	%r224, _ZZN3cub18CUB_300001_SM_10006detail6reduce18DeviceReduceKernelINS2_10policy_hubIfjN4cuda3std3__45minusIfEEE10Policy1000EN6thrust24THRUST_300001_SM_1000_NS6detail15normal_iteratorINSD_10device_ptrIfEEEEjS9_fNS7_10__identityEEEvT0_PT3_T1_NS0_13GridEvenShareISN_EET2_T4_E12temp_storage;
	add.s32 	%r225, %r224, %r223;
	st.shared.f32 	[%r225+8], %f323;
$L__BB8_24:
	bar.sync 	0;
	setp.ne.s32 	%p41, %r7, 0;
	@%p41 bra 	$L__BB8_48;
	setp.gt.u32 	%p42, %r6, 32;
	ld.shared.f32 	%f257, [_ZZN3cub18CUB_300001_SM_10006detail6reduce18DeviceReduceKernelINS2_10policy_hubIfjN4cuda3std3__45minusIfEEE10Policy1000EN6thrust24THRUST_300001_SM_1000_NS6detail15normal_iteratorINSD_10device_ptrIfEEEEjS9_fNS7_10__identityEEEvT0_PT3_T1_NS0_13GridEvenShareISN_EET2_T4_E12temp_storage+12];
	sub.f32 	%f258, %f323, %f257;
	selp.f32 	%f259, %f258, %f323, %p42;
	setp.gt.u32 	%p43, %r6, 64;
	ld.shared.f32 	%f260, [_ZZN3cub18CUB_300001_SM_10006detail6reduce18DeviceReduceKernelINS2_10policy_hubIfjN4cuda3std3__45minusIfEEE10Policy1000EN6thrust24THRUST_300001_SM_1000_NS6detail15normal_iteratorINSD_10device_ptrIfEEEEjS9_fNS7_10__identityEEEvT0_PT3_T1_NS0_13GridEvenShareISN_EET2_T4_E12temp_storage+16];
	sub.f32 	%f261, %f259, %f260;
	selp.f32 	%f262, %f261, %f259, %p43;
	setp.gt.u32 	%p44, %r6, 96;
	ld.shared.f32 	%f263, [_ZZN3cub18CUB_300001_SM_10006detail6reduce18DeviceReduceKernelINS2_10policy_hubIfjN4cuda3std3__45minusIfEEE10Policy1000EN6thrust24THRUST_300001_SM_1000_NS6detail15normal_iteratorINSD_10device_ptrIfEEEEjS9_fNS7_10__identityEEEvT0_PT3_T1_NS0_13GridEvenShareISN_EET2_T4_E12temp_storage+20];
	sub.f32 	%f264, %f262, %f263;
	selp.f32 	%f265, %f264, %f262, %p44;
	setp.gt.u32 	%p45, %r6, 128;
	ld.shared.f32 	%f266, [_ZZN3cub18CUB_300001_SM_10006detail6reduce18DeviceReduceKernelINS2_10policy_hubIfjN4cuda3std3__45minusIfEEE10Policy1000EN6thrust24THRUST_300001_SM_1000_NS6detail15normal_iteratorINSD_10device_ptrIfEEEEjS9_fNS7_10__identityEEEvT0_PT3_T1_NS0_13GridEvenShareISN_EET2_T4_E12temp_storage+24];
	sub.f32 	%f267, %f265, %f266;
	selp.f32 	%f268, %f267, %f265, %p45;
	setp.gt.u32 	%p46, %r6, 160;
	ld.shared.f32 	%f269, [_ZZN3cub18CUB_300001_SM_10006detail6reduce18DeviceReduceKernelINS2_10policy_hubIfjN4cuda3std3__45minusIfEEE10Policy1000EN6thrust24THRUST_300001_SM_1000_NS6detail15normal_iteratorINSD_10device_ptrIfEEEEjS9_fNS7_10__identityEEEvT0_PT3_T1_NS0_13GridEvenShareISN_EET2_T4_E12temp_storage+28];
	sub.f32 	%f270, %f268, %f269;
	selp.f32 	%f271, %f270, %f268, %p46;
	setp.gt.u32 	%p47, %r6, 192;
	ld.shared.f32 	%f272, [_ZZN3cub18CUB_300001_SM_10006detail6reduce18DeviceReduceKernelINS2_10policy_hubIfjN4cuda3std3__45minusIfEEE10Policy1000EN6thrust24THRUST_300001_SM_1000_NS6detail15normal_iteratorINSD_10device_ptrIfEEEEjS9_fNS7_10__identityEEEvT0_PT3_T1_NS0_13GridEvenShareISN_EET2_T4_E12temp_storage+32];
	sub.f32 	%f273, %f271, %f272;
	selp.f32 	%f274, %f273, %f271, %p47;
	setp.gt.u32 	%p48, %r6, 224;
	ld.shared.f32 	%f275, [_ZZN3cub18CUB_300001_SM_10006detail6reduce18DeviceReduceKernelINS2_10policy_hubIfjN4cuda3std3__45minusIfEEE10Policy1000EN6thrust24THRUST_300001_SM_1000_NS6detail15normal_iteratorINSD_10device_ptrIfEEEEjS9_fNS7_10__identityEEEvT0_PT3_T1_NS0_13GridEvenShareISN_EET2_T4_E12temp_storage+36];
	sub.f32 	%f276, %f274, %f275;
	selp.f32 	%f323, %f276, %f274, %p48;
	bra.uni 	$L__BB8_48;
$L__BB8_26:
	mov.u32 	%r35, %tid.x;
	add.s32 	%r72, %r35, %r270;
	mul.wide.u32 	%rd4, %r72, 4;
	add.s64 	%rd5, %rd1, %rd4;
	ld.global.f32 	%f41, [%rd5];
	ld.global.f32 	%f42, [%rd5+1024];
	ld.global.f32 	%f43, [%rd5+2048];
	ld.global.f32 	%f44, [%rd5+3072];
	ld.global.f32 	%f45, [%rd5+4096];
	ld.global.f32 	%f46, [%rd5+5120];
	ld.global.f32 	%f47, [%rd5+6144];
	ld.global.f32 	%f48, [%rd5+7168];
	ld.global.f32 	%f49, [%rd5+8192];
	ld.global.f32 	%f50, [%rd5+9216];
	ld.global.f32 	%f51, [%rd5+10240];
	ld.global.f32 	%f52, [%rd5+11264];
	ld.global.f32 	%f53, [%rd5+12288];
	ld.global.f32 	%f54, [%rd5+13312];
	ld.global.f32 	%f55, [%rd5+14336];
	ld.global.f32 	%f56, [%rd5+15360];
	sub.f32 	%f57, %f41, %f42;
	sub.f32 	%f58, %f57, %f43;
	sub.f32 	%f59, %f58, %f44;
	sub.f32 	%f60, %f59, %f45;
	sub.f32 	%f61, %f60, %f46;
	sub.f32 	%f62, %f61, %f47;
	sub.f32 	%f63, %f62, %f48;
	sub.f32 	%f64, %f63, %f49;
	sub.f32 	%f65, %f64, %f50;
	sub.f32 	%f66, %f65, %f51;
	sub.f32 	%f67, %f66, %f52;
	sub.f32 	%f68, %f67, %f53;
	sub.f32 	%f69, %f68, %f54;
	sub.f32 	%f70, %f69, %f55;
	sub.f32 	%f322, %f70, %f56;
	setp.lt.u32 	%p2, %r6, %r4;
	@%p2 bra 	$L__BB8_44;
	add.s32 	%r36, %r4, %r270;
	not.b32 	%r74, %r35;
	add.s32 	%r75, %r74, %r1;
	sub.s32 	%r76, %r75, %r4;
	sub.s32 	%r267, %r76, %r270;
	add.s32 	%r77, %r36, %r35;
	add.s32 	%r266, %r77, 2048;
	mov.b32 	%r269, 0;
	mov.u32 	%r268, %r36;
$L__BB8_28:
	add.s32 	%r270, %r270, %r4;
	add.s32 	%r79, %r1, -4096;
	setp.gt.u32 	%p3, %r270, %r79;
	@%p3 bra 	$L__BB8_30;
	add.s32 	%r80, %r35, %r270;
	mul.wide.u32 	%rd6, %r80, 4;
	add.s64 	%rd7, %rd1, %rd6;
	ld.global.f32 	%f71, [%rd7];
	ld.global.f32 	%f72, [%rd7+1024];
	ld.global.f32 	%f73, [%rd7+2048];
	ld.global.f32 	%f74, [%rd7+3072];
	ld.global.f32 	%f75, [%rd7+4096];
	ld.global.f32 	%f76, [%rd7+5120];
	ld.global.f32 	%f77, [%rd7+6144];
	ld.global.f32 	%f78, [%rd7+7168];
	ld.global.f32 	%f79, [%rd7+8192];
	ld.global.f32 	%f80, [%rd7+9216];
	ld.global.f32 	%f81, [%rd7+10240];
	ld.global.f32 	%f82, [%rd7+11264];
	ld.global.f32 	%f83, [%rd7+12288];
	ld.global.f32 	%f84, [%rd7+13312];
	ld.global.f32 	%f85, [%rd7+14336];
	ld.global.f32 	%f86, [%rd7+15360];
	sub.f32 	%f87, %f322, %f71;
	sub.f32 	%f88, %f87, %f72;
	sub.f32 	%f89, %f88, %f73;
	sub.f32 	%f90, %f89, %f74;
	sub.f32 	%f91, %f90, %f75;
	sub.f32 	%f92, %f91, %f76;
	sub.f32 	%f93, %f92, %f77;
	sub.f32 	%f94, %f93, %f78;
	sub.f32 	%f95, %f94, %f79;
	sub.f32 	%f96, %f95, %f80;
	sub.f32 	%f97, %f96, %f81;
	sub.f32 	%f98, %f97, %f82;
	sub.f32 	%f99, %f98, %f83;
	sub.f32 	%f100, %f99, %f84;
	sub.f32 	%f101, %f100, %f85;
	sub.f32 	%f322, %f101, %f86;
	sub.s32 	%r81, %r1, %r270;
	setp.lt.u32 	%p4, %r81, %r4;
	add.s32 	%r269, %r269, 1;
	add.s32 	%r268, %r268, %r4;
	sub.s32 	%r267, %r267, %r4;
	add.s32 	%r266, %r266, %r4;
	@%p4 bra 	$L__BB8_44;
	bra.uni 	$L__BB8_28;
$L__BB8_30:
	setp.le.u32 	%p5, %r1, %r270;
	sub.s32 	%r83, %r1, %r270;
	setp.ge.s32 	%p6, %r35, %r83;
	or.pred  	%p7, %p5, %p6;
	@%p7 bra 	$L__BB8_44;
	not.b32 	%r85, %r35;
	add.s32 	%r86, %r1, %r85;
	sub.s32 	%r87, %r86, %r36;
	mul.lo.s32 	%r88, %r2, %r269;
	shl.b32 	%r89, %r88, 12;
	sub.s32 	%r90, %r87, %r89;
	shr.u32 	%r91, %r90, 8;
	add.s32 	%r49, %r91, 1;
	and.b32  	%r50, %r49, 15;
	setp.lt.u32 	%p8, %r90, 3840;
	mov.u32 	%r275, %r35;
	@%p8 bra 	$L__BB8_35;
	or.b32  	%r273, %r35, 2048;
	shr.u32 	%r92, %r267, 8;
	add.s32 	%r93, %r92, 1;
	and.b32  	%r94, %r93, 33554416;
	neg.s32 	%r271, %r94;
$L__BB8_33:
	.pragma "nounroll";
	add.s32 	%r95, %r266, -2048;
	mul.wide.u32 	%rd8, %r95, 4;
	add.s64 	%rd9, %rd1, %rd8;
	ld.global.f32 	%f103, [%rd9];
	sub.f32 	%f104, %f322, %f103;
	add.s32 	%r96, %r266, -1792;
	mul.wide.u32 	%rd10, %r96, 4;
	add.s64 	%rd11, %rd1, %rd10;
	ld.global.f32 	%f105, [%rd11];
	sub.f32 	%f106, %f104, %f105;
	add.s32 	%r97, %r266, -1536;
	mul.wide.u32 	%rd12, %r97, 4;
	add.s64 	%rd13, %rd1, %rd12;
	ld.global.f32 	%f107, [%rd13];
	sub.f32 	%f108, %f106, %f107;
	add.s32 	%r98, %r266, -1280;
	mul.wide.u32 	%rd14, %r98, 4;
	add.s64 	%rd15, %rd1, %rd14;
	ld.global.f32 	%f109, [%rd15];
	sub.f32 	%f110, %f108, %f109;
	add.s32 	%r99, %r266, -1024;
	mul.wide.u32 	%rd16, %r99, 4;
	add.s64 	%rd17, %rd1, %rd16;
	ld.global.f32 	%f111, [%rd17];
	sub.f32 	%f112, %f110, %f111;
	add.s32 	%r100, %r266, -768;
	mul.wide.u32 	%rd18, %r100, 4;
	add.s64 	%rd19, %rd1, %rd18;
	ld.global.f32 	%f113, [%rd19];
	sub.f32 	%f114, %f112, %f113;
	add.s32 	%r101, %r266, -512;
	mul.wide.u32 	%rd20, %r101, 4;
	add.s64 	%rd21, %rd1, %rd20;
	ld.global.f32 	%f115, [%rd21];
	sub.f32 	%f116, %f114, %f115;
	add.s32 	%r102, %r266, 1792;
	add.s32 	%r103, %r266, -256;
	mul.wide.u32 	%rd22, %r103, 4;
	add.s64 	%rd23, %rd1, %rd22;
	ld.global.f32 	%f117, [%rd23];
	sub.f32 	%f118, %f116, %f117;
	mul.wide.u32 	%rd24, %r266, 4;
	add.s64 	%rd25, %rd1, %rd24;
	ld.global.f32 	%f119, [%rd25];
	sub.f32 	%f120, %f118, %f119;
	add.s32 	%r104, %r266, 256;
	mul.wide.u32 	%rd26, %r104, 4;
	add.s64 	%rd27, %rd1, %rd26;
	ld.global.f32 	%f121, [%rd27];
	sub.f32 	%f122, %f120, %f121;
	add.s32 	%r105, %r266, 512;
	mul.wide.u32 	%rd28, %r105, 4;
	add.s64 	%rd29, %rd1, %rd28;
	ld.global.f32 	%f123, [%rd29];
	sub.f32 	%f124, %f122, %f123;
	add.s32 	%r106, %r266, 768;
	mul.wide.u32 	%rd30, %r106, 4;
	add.s64 	%rd31, %rd1, %rd30;
	ld.global.f32 	%f125, [%rd31];
	sub.f32 	%f126, %f124, %f125;
	add.s32 	%r107, %r266, 1024;
	mul.wide.u32 	%rd32, %r107, 4;
	add.s64 	%rd33, %rd1, %rd32;
	ld.global.f32 	%f127, [%rd33];
	sub.f32 	%f128, %f126, %f127;
	add.s32 	%r108, %r266, 1280;
	mul.wide.u32 	%rd34, %r108, 4;
	add.s64 	%rd35, %rd1, %rd34;
	ld.global.f32 	%f129, [%rd35];
	sub.f32 	%f130, %f128, %f129;
	add.s32 	%r109, %r266, 1536;
	mul.wide.u32 	%rd36, %r109, 4;
	add.s64 	%rd37, %rd1, %rd36;
	ld.global.f32 	%f131, [%rd37];
	sub.f32 	%f132, %f130, %f131;
	mul.wide.u32 	%rd38, %r102, 4;
	add.s64 	%rd39, %rd1, %rd38;
	ld.global.f32 	%f133, [%rd39];
	sub.f32 	%f322, %f132, %f133;
	add.s32 	%r273, %r273, 4096;
	add.s32 	%r266, %r266, 4096;
	add.s32 	%r271, %r271, 16;
	setp.ne.s32 	%p9, %r271, 0;
	@%p9 bra 	$L__BB8_33;
	add.s32 	%r275, %r273, -2048;
$L__BB8_35:
	setp.eq.s32 	%p10, %r50, 0;
	@%p10 bra 	$L__BB8_44;
	and.b32  	%r61, %r49, 7;
	setp.lt.u32 	%p11, %r50, 8;
	@%p11 bra 	$L__BB8_38;
	add.s32 	%r110, %r275, %r270;
	mul.wide.u32 	%rd40, %r110, 4;
	add.s64 	%rd41, %rd1, %rd40;
	ld.global.f32 	%f135, [%rd41];
	sub.f32 	%f136, %f322, %f135;
	add.s32 	%r111, %r110, 256;
	mul.wide.u32 	%rd42, %r111, 4;
	add.s64 	%rd43, %rd1, %rd42;
	ld.global.f32 	%f137, [%rd43];
	sub.f32 	%f138, %f136, %f137;
	add.s32 	%r112, %r110, 512;
	mul.wide.u32 	%rd44, %r112, 4;
	add.s64 	%rd45, %rd1, %rd44;
	ld.global.f32 	%f139, [%rd45];
	sub.f32 	%f140, %f138, %f139;
	add.s32 	%r113, %r110, 768;
	mul.wide.u32 	%rd46, %r113, 4;
	add.s64 	%rd47, %rd1, %rd46;
	ld.global.f32 	%f141, [%rd47];
	sub.f32 	%f142, %f140, %f141;
	add.s32 	%r114, %r110, 1024;
	mul.wide.u32 	%rd48, %r114, 4;
	add.s64 	%rd49, %rd1, %rd48;
	ld.global.f32 	%f143, [%rd49];
	sub.f32 	%f144, %f142, %f143;
	add.s32 	%r115, %r110, 1280;
	mul.wide.u32 	%rd50, %r115, 4;
	add.s64 	%rd51, %rd1, %rd50;
	ld.global.f32 	%f145, [%rd51];
	sub.f32 	%f146, %f144, %f145;
	add.s32 	%r116, %r110, 1536;
	mul.wide.u32 	%rd52, %r116, 4;
	add.s64 	%rd53, %rd1, %rd52;
	ld.global.f32 	%f147, [%rd53];
	sub.f32 	%f148, %f146, %f147;
	add.s32 	%r117, %r110, 1792;
	mul.wide.u32 	%rd54, %r117, 4;
	add.s64 	%rd55, %rd1, %rd54;
	ld.global.f32 	%f149, [%rd55];
	sub.f32 	%f322, %f148, %f149;
	add.s32 	%r275, %r275, 2048;
$L__BB8_38:
	setp.eq.s32 	%p12, %r61, 0;
	@%p12 bra 	$L__BB8_44;
	setp.lt.u32 	%p13, %r61, 4;
	@%p13 bra 	$L__BB8_41;
	add.s32 	%r118, %r275, %r270;
	mul.wide.u32 	%rd56, %r118, 4;
	add.s64 	%rd57, %rd1, %rd56;
	ld.global.f32 	%f151, [%rd57];
	sub.f32 	%f152, %f322, %f151;
	add.s32 	%r119, %r118, 256;
	mul.wide.u32 	%rd58, %r119, 4;
	add.s64 	%rd59, %rd1, %rd58;
	ld.global.f32 	%f153, [%rd59];
	sub.f32 	%f154, %f152, %f153;
	add.s32 	%r120, %r118, 512;
	mul.wide.u32 	%rd60, %r120, 4;
	add.s64 	%rd61, %rd1, %rd60;
	ld.global.f32 	%f155, [%rd61];
	sub.f32 	%f156, %f154, %f155;
	add.s32 	%r121, %r118, 768;
	mul.wide.u32 	%rd62, %r121, 4;
	add.s64 	%rd63, %rd1, %rd62;
	ld.global.f32 	%f157, [%rd63];
	sub.f32 	%f322, %f156, %f157;
	add.s32 	%r275, %r275, 1024;
$L__BB8_41:
	and.b32  	%r122, %r49, 3;
	setp.eq.s32 	%p14, %r122, 0;
	@%p14 bra 	$L__BB8_44;
	add.s32 	%r278, %r275, %r268;
	cvt.u16.u32 	%rs1, %r267;
	shr.u16 	%rs2, %rs1, 8;
	add.s16 	%rs3, %rs2, 1;
	cvt.u32.u16 	%r123, %rs3;
	and.b32  	%r124, %r123, 3;
	neg.s32 	%r277, %r124;
$L__BB8_43:
	.pragma "nounroll";
	mul.wide.u32 	%rd64, %r278, 4;
	add.s64 	%rd65, %rd1, %rd64;
	ld.global.f32 	%f158, [%rd65];
	sub.f32 	%f322, %f322, %f158;
	add.s32 	%r278, %r278, 256;
	add.s32 	%r277, %r277, 1;
	setp.ne.s32 	%p15, %r277, 0;
	@%p15 bra 	$L__BB8_43;
$L__BB8_44:
	// begin inline asm
	mov.u32 %r125, %laneid;
	// end inline asm
	mov.b32 	%r127, %f322;
	mov.b32 	%r128, 1;
	mov.b32 	%r149, 31;
	mov.b32 	%r150, -1;
	// begin inline asm
	shfl.sync.down.b32 %r126, %r127, %r128, %r149, %r150;
	// end inline asm
	setp.gt.s32 	%p16, %r125, 30;
	mov.b32 	%f159, %r126;
	sub.f32 	%f160, %f322, %f159;
	selp.f32 	%f161, %f322, %f160, %p16;
	mov.b32 	%r132, %f161;
	mov.b32 	%r133, 2;
	// begin inline asm
	shfl.sync.down.b32 %r131, %r132, %r133, %r149, %r150;
	// end inline asm
	setp.gt.s32 	%p17, %r125, 29;
	mov.b32 	%f162, %r131;
	sub.f32 	%f163, %f161, %f162;
	selp.f32 	%f164, %f161, %f163, %p17;
	mov.b32 	%r137, %f164;
	mov.b32 	%r138, 4;
	// begin inline asm
	shfl.sync.down.b32 %r136, %r137, %r138, %r149, %r150;
	// end inline asm
	setp.gt.s32 	%p18, %r125, 27;
	mov.b32 	%f165, %r136;
	sub.f32 	%f166, %f164, %f165;
	selp.f32 	%f167, %f164, %f166, %p18;
	mov.b32 	%r142, %f167;
	mov.b32 	%r143, 8;
	// begin inline asm
	shfl.sync.down.b32 %r141, %r142, %r143, %r149, %r150;
	// end inline asm
	setp.gt.s32 	%p19, %r125, 23;
	mov.b32 	%f168, %r141;
	sub.f32 	%f169, %f167, %f168;
	selp.f32 	%f170, %f167, %f169, %p19;
	mov.b32 	%r147, %f170;
	mov.b32 	%r148, 16;
	// begin inline asm
	shfl.sync.down.b32 %r146, %r147, %r148, %r149, %r150;
	// end inline asm
	setp.gt.s32 	%p20, %r125, 15;
	mov.b32 	%f171, %r146;
	sub.f32 	%f37, %f170, %f171;
	selp.f32 	%f323, %f170, %f37, %p20;
	setp.ne.s32 	%p21, %r125, 0;
	@%p21 bra 	$L__BB8_46;
	shr.u32 	%r151, %r35, 3;
	and.b32  	%r152, %r151, 124;
	mov.u32 	%r153, _ZZN3cub18CUB_300001_SM_10006detail6reduce18DeviceReduceKernelINS2_10policy_hubIfjN4cuda3std3__45minusIfEEE10Policy1000EN6thrust24THRUST_300001_SM_1000_NS6detail15normal_iteratorINSD_10device_ptrIfEEEEjS9_fNS7_10__identityEEEvT0_PT3_T1_NS0_13GridEvenShareISN_EET2_T4_E12temp_storage;
	add.s32 	%r154, %r153, %r152;
	st.shared.f32 	[%r154+8], %f37;
$L__BB8_46:
	bar.sync 	0;
	setp.ne.s32 	%p22, %r35, 0;
	@%p22 bra 	$L__BB8_48;
	ld.shared.f32 	%f172, [_ZZN3cub18CUB_300001_SM_10006detail6reduce18DeviceReduceKernelINS2_10policy_hubIfjN4cuda3std3__45minusIfEEE10Policy1000EN6thrust24THRUST_300001_SM_1000_NS6detail15normal_iteratorINSD_10device_ptrIfEEEEjS9_fNS7_10__identityEEEvT0_PT3_T1_NS0_13GridEvenShareISN_EET2_T4_E12temp_storage+12];
	sub.f32 	%f173, %f323, %f172;
	ld.shared.f32 	%f174, [_ZZN3cub18CUB_300001_SM_10006detail6reduce18DeviceReduceKernelINS2_10policy_hubIfjN4cuda3std3__45minusIfEEE10Policy1000EN6thrust24THRUST_300001_SM_1000_NS6detail15normal_iteratorINSD_10device_ptrIfEEEEjS9_fNS7_10__identityEEEvT0_PT3_T1_NS0_13GridEvenShareISN_EET2_T4_E12temp_storage+16];
	sub.f32 	%f175, %f173, %f174;
	ld.shared.f32 	%f176, [_ZZN3cub18CUB_300001_SM_10006detail6reduce18DeviceReduceKernelINS2_10policy_hubIfjN4cuda3std3__45minusIfEEE10Policy1000EN6thrust24THRUST_300001_SM_1000_NS6detail15normal_iteratorINSD_10device_ptrIfEEEEjS9_fNS7_10__identityEEEvT0_PT3_T1_NS0_13GridEvenShareISN_EET2_T4_E12temp_storage+20];
	sub.f32 	%f177, %f175, %f176;
	ld.shared.f32 	%f178, [_ZZN3cub18CUB_300001_SM_10006detail6reduce18DeviceReduceKernelINS2_10policy_hubIfjN4cuda3std3__45minusIfEEE10Policy1000EN6thrust24THRUST_300001_SM_1000_NS6detail15normal_iteratorINSD_10device_ptrIfEEEEjS9_fNS7_10__identityEEEvT0_PT3_T1_NS0_13GridEvenShareISN_EET2_T4_E12temp_storage+24];
	sub.f32 	%f179, %f177, %f178;
	ld.shared.f32 	%f180, [_ZZN3cub18CUB_300001_SM_10006detail6reduce18DeviceReduceKernelINS2_10policy_hubIfjN4cuda3std3__45minusIfEEE10Policy1000EN6thrust24THRUST_300001_SM_1000_NS6detail15normal_iteratorINSD_10device_ptrIfEEEEjS9_fNS7_10__identityEEEvT0_PT3_T1_NS0_13GridEvenShareISN_EET2_T4_E12temp_storage+28];
	sub.f32 	%f181, %f179, %f180;
	ld.shared.f32 	%f182, [_ZZN3cub18CUB_300001_SM_10006detail6reduce18DeviceReduceKernelINS2_10policy_hubIfjN4cuda3std3__45minusIfEEE10Policy1000EN6thrust24THRUST_300001_SM_1000_NS6detail15normal_iteratorINSD_10device_ptrIfEEEEjS9_fNS7_10__identityEEEvT0_PT3_T1_NS0_13GridEvenShareISN_EET2_T4_E12temp_storage+32];
	sub.f32 	%f183, %f181, %f182;
	ld.shared.f32 	%f184, [_ZZN3cub18CUB_300001_SM_10006detail6reduce18DeviceReduceKernelINS2_10policy_hubIfjN4cuda3std3__45minusIfEEE10Policy1000EN6thrust24THRUST_300001_SM_1000_NS6detail15normal_iteratorINSD_10device_ptrIfEEEEjS9_fNS7_10__identityEEEvT0_PT3_T1_NS0_13GridEvenShareISN_EET2_T4_E12temp_storage+36];
	sub.f32 	%f323, %f183, %f184;
$L__BB8_48:
	mov.u32 	%r256, %tid.x;
	setp.ne.s32 	%p56, %r256, 0;
	@%p56 bra 	$L__BB8_50;
	ld.param.u64 	%rd129, [_ZN3cub18CUB_300001_SM_10006detail6reduce18DeviceReduceKernelINS2_10policy_hubIfjN4cuda3std3__45minusIfEEE10Policy1000EN6thrust24THRUST_300001_SM_1000_NS6detail15normal_iteratorINSD_10device_ptrIfEEEEjS9_fNS7_10__identityEEEvT0_PT3_T1_NS0_13GridEvenShareISN_EET2_T4__param_1];
	cvta.to.global.u64 	%rd126, %rd129;
	mul.wide.u32 	%rd127, %r3, 4;
	add.s64 	%rd128, %rd126, %rd127;
	st.global.f32 	[%rd128], %f323;
$L__BB8_50:
	ret;

}
	// .globl	_ZN3cub18CUB_300001_SM_10006detail6reduce28DeviceReduceSingleTileKernelINS2_10policy_hubIfjN4cuda3std3__45minusIfEEE10Policy1000EPfSC_iS9_ffNS7_10__identityEEEvT0_T1_T2_T3_T4_T6_
.visible .entry _ZN3cub18CUB_300001_SM_10006detail6reduce28DeviceReduceSingleTileKernelINS2_10policy_hubIfjN4cuda3std3__45minusIfEEE10Policy1000EPfSC_iS9_ffNS7_10__identityEEEvT0_T1_T2_T3_T4_T6_(
	.param .u64 .ptr .align 1 _ZN3cub18CUB_300001_SM_10006detail6reduce28DeviceReduceSingleTileKernelINS2_10policy_hubIfjN4cuda3std3__45minusIfEEE10Policy1000EPfSC_iS9_ffNS7_10__identityEEEvT0_T1_T2_T3_T4_T6__param_0,
	.param .u64 .ptr .align 1 _ZN3cub18CUB_300001_SM_10006detail6reduce28DeviceReduceSingleTileKernelINS2_10policy_hubIfjN4cuda3std3__45minusIfEEE10Policy1000EPfSC_iS9_ffNS7_10__identityEEEvT0_T1_T2_T3_T4_T6__param_1,
	.param .u32 _ZN3cub18CUB_300001_SM_10006detail6reduce28DeviceReduceSingleTileKernelINS2_10policy_hubIfjN4cuda3std3__45minusIfEEE10Policy1000EPfSC_iS9_ffNS7_10__identityEEEvT0_T1_T2_T3_T4_T6__param_2,
	.param .align 1 .b8 _ZN3cub18CUB_300001_SM_10006detail6reduce28DeviceReduceSingleTileKernelINS2_10policy_hubIfjN4cuda3std3__45minusIfEEE10Policy1000EPfSC_iS9_ffNS7_10__identityEEEvT0_T1_T2_T3_T4_T6__param_3[1],
	.param .f32 _ZN3cub18CUB_300001_SM_10006detail6reduce28DeviceReduceSingleTileKernelINS2_10policy_hubIfjN4cuda3std3__45minusIfEEE10Policy1000EPfSC_iS9_ffNS7_10__identityEEEvT0_T1_T2_T3_T4_T6__param_4,
	.param .align 1 .b8 _ZN3cub18CUB_300001_SM_10006detail6reduce28DeviceReduceSingleTileKernelINS2_10policy_hubIfjN4cuda3std3__45minusIfEEE10Policy1000EPfSC_iS9_ffNS7_10__identityEEEvT0_T1_T2_T3_T4_T6__param_5[1]
)
.maxntid 256
.minnctapersm 1
{
	.reg .pred 	%p<97>;
	.reg .b32 	%r<407>;
	.reg .b32 	%f<419>;
	.reg .b64 	%rd<125>;
	// demoted variable
	.shared .align 4 .b8 _ZZN3cub18CUB_300001_SM_10006detail6reduce28DeviceReduceSingleTileKernelINS2_10policy_hubIfjN4cuda3std3__45minusIfEEE10Policy1000EPfSC_iS9_ffNS7_10__identityEEEvT0_T1_T2_T3_T4_T6_E12temp_storage[44];
	ld.param.u64 	%rd16, [_ZN3cub18CUB_300001_SM_10006detail6reduce28DeviceReduceSingleTileKernelINS2_10policy_hubIfjN4cuda3std3__45minusIfEEE10Policy1000EPfSC_iS9_ffNS7_10__identityEEEvT0_T1_T2_T3_T4_T6__param_0];
	ld.param.u64 	%rd17, [_ZN3cub18CUB_300001_SM_10006detail6reduce28DeviceReduceSingleTileKernelINS2_10policy_hubIfjN4cuda3std3__45minusIfEEE10Policy1000EPfSC_iS9_ffNS7_10__identityEEEvT0_T1_T2_T3_T4_T6__param_1];
	ld.param.u32 	%r67, [_ZN3cub18CUB_300001_SM_10006detail6reduce28DeviceReduceSingleTileKernelINS2_10policy_hubIfjN4cuda3std3__45minusIfEEE10Policy1000EPfSC_iS9_ffNS7_10__identityEEEvT0_T1_T2_T3_T4_T6__param_2];
	ld.param.f32 	%f58, [_ZN3cub18CUB_300001_SM_10006detail6reduce28DeviceReduceSingleTileKernelINS2_10policy_hubIfjN4cuda3std3__45minusIfEEE10Policy1000EPfSC_iS9_ffNS7_10__identityEEEvT0_T1_T2_T3_T4_T6__param_4];
	cvta.to.global.u64 	%rd1, %rd17;
	setp.ne.s32 	%p1, %r67, 0;
	@%p1 bra 	$L__BB9_3;
	mov.u32 	%r380, %tid.x;
	setp.ne.s32 	%p96, %r380, 0;
	@%p96 bra 	$L__BB9_74;
	st.global.f32 	[%rd1], %f58;
	bra.uni 	$L__BB9_74;
$L__BB9_3:
	and.b64  	%rd18, %rd16, 15;
	setp.ne.s64 	%p2, %rd18, 0;
	@%p2 bra 	$L__BB9_38;
	setp.gt.s32 	%p49, %r67, 4095;
	@%p49 bra 	$L__BB9_22;
	mov.u32 	%r1, %tid.x;
	setp.ge.s32 	%p66, %r1, %r67;
	mov.f32 	%f397, 0f00000000;
	mov.u32 	%r384, %r1;
	@%p66 bra 	$L__BB9_7;
	mul.wide.u32 	%rd113, %r1, 4;
	add.s64 	%rd112, %rd16, %rd113;
	// begin inline asm
	ld.global.nc.u32 %r300, [%rd112];
	// end inline asm
	mov.b32 	%f397, %r300;
	add.s32 	%r384, %r1, 256;
$L__BB9_7:
	setp.ge.s32 	%p67, %r384, %r67;
	@%p67 bra 	$L__BB9_13;
	not.b32 	%r301, %r384;
	add.s32 	%r4, %r67, %r301;
	and.b32  	%r302, %r4, 768;
	setp.eq.s32 	%p68, %r302, 768;
	@%p68 bra 	$L__BB9_11;
	mul.wide.u32 	%rd114, %r384, 4;
	add.s64 	%rd121, %rd16, %rd114;
	shr.u32 	%r303, %r4, 8;
	add.s32 	%r304, %r303, 1;
	and.b32  	%r305, %r304, 3;
	neg.s32 	%r382, %r305;
$L__BB9_10:
	.pragma "nounroll";
	// begin inline asm
	ld.global.nc.u32 %r306, [%rd121];
	// end inline asm
	mov.b32 	%f323, %r306;
	sub.f32 	%f397, %f397, %f323;
	add.s32 	%r384, %r384, 256;
	add.s64 	%rd121, %rd121, 1024;
	add.s32 	%r382, %r382, 1;
	setp.ne.s32 	%p69, %r382, 0;
	@%p69 bra 	$L__BB9_10;
$L__BB9_11:
	setp.lt.u32 	%p70, %r4, 768;
	@%p70 bra 	$L__BB9_13;
$L__BB9_12:
	mul.wide.s32 	%rd120, %r384, 4;
	add.s64 	%rd116, %rd16, %rd120;
	// begin inline asm
	ld.global.nc.u32 %r307, [%rd116];
	// end inline asm
	mov.b32 	%f324, %r307;
	sub.f32 	%f325, %f397, %f324;
	add.s64 	%rd117, %rd116, 1024;
	// begin inline asm
	ld.global.nc.u32 %r308, [%rd117];
	// end inline asm
	mov.b32 	%f326, %r308;
	sub.f32 	%f327, %f325, %f326;
	add.s64 	%rd118, %rd116, 2048;
	// begin inline asm
	ld.global.nc.u32 %r309, [%rd118];
	// end inline asm
	mov.b32 	%f328, %r309;
	sub.f32 	%f329, %f327, %f328;
	add.s64 	%rd119, %rd116, 3072;
	// begin inline asm
	ld.global.nc.u32 %r310, [%rd119];
	// end inline asm
	mov.b32 	%f330, %r310;
	sub.f32 	%f397, %f329, %f330;
	add.s32 	%r384, %r384, 1024;
	setp.lt.s32 	%p71, %r384, %r67;
	@%p71 bra 	$L__BB9_12;
$L__BB9_13:
	setp.lt.s32 	%p72, %r67, 256;
	@%p72 bra 	$L__BB9_18;
	// begin inline asm
	mov.u32 %r349, %laneid;
	// end inline asm
	mov.b32 	%r351, %f397;
	mov.b32 	%r352, 1;
	mov.b32 	%r373, 31;
	mov.b32 	%r374, -1;
	// begin inline asm
	shfl.sync.down.b32 %r350, %r351, %r352, %r373, %r374;
	// end inline asm
	setp.gt.s32 	%p88, %r349, 30;
	mov.b32 	%f365, %r350;
	sub.f32 	%f366, %f397, %f365;
	selp.f32 	%f367, %f397, %f366, %p88;
	mov.b32 	%r356, %f367;
	mov.b32 	%r357, 2;
	// begin inline asm
	shfl.sync.down.b32 %r355, %r356, %r357, %r373, %r374;
	// end inline asm
	setp.gt.s32 	%p89, %r349, 29;
	mov.b32 	%f368, %r355;
	sub.f32 	%f369, %f367, %f368;
	selp.f32 	%f370, %f367, %f369, %p89;
	mov.b32 	%r361, %f370;
	mov.b32 	%r362, 4;
	// begin inline asm
	shfl.sync.down.b32 %r360, %r361, %r362, %r373, %r374;
	// end inline asm
	setp.gt.s32 	%p90, %r349, 27;
	mov.b32 	%f371, %r360;
	sub.f32 	%f372, %f370, %f371;
	selp.f32 	%f373, %f370, %f372, %p90;
	mov.b32 	%r366, %f373;
	mov.b32 	%r367, 8;
	// begin inline asm
	shfl.sync.down.b32 %r365, %r366, %r367, %r373, %r374;
	// end inline asm
	setp.gt.s32 	%p91, %r349, 23;
	mov.b32 	%f374, %r365;
	sub.f32 	%f375, %f373, %f374;
	selp.f32 	%f376, %f373, %f375, %p91;
	mov.b32 	%r371, %f376;
	mov.b32 	%r372, 16;
	// begin inline asm
	shfl.sync.down.b32 %r370, %r371, %r372, %r373, %r374;
	// end inline asm
	setp.gt.s32 	%p92, %r349, 15;
	mov.b32 	%f377, %r370;
	sub.f32 	%f10, %f376, %f377;
	selp.f32 	%f418, %f376, %f10, %p92;
	setp.ne.s32 	%p93, %r349, 0;
	@%p93 bra 	$L__BB9_16;
	shr.u32 	%r375, %r1, 3;
	and.b32  	%r376, %r375, 124;
	mov.u32 	%r377, _ZZN3cub18CUB_300001_SM_10006detail6reduce28DeviceReduceSingleTileKernelINS2_10policy_hubIfjN4cuda3std3__45minusIfEEE10Policy1000EPfSC_iS9_ffNS7_10__identityEEEvT0_T1_T2_T3_T4_T6_E12temp_storage;
	add.s32 	%r378, %r377, %r376;
	st.shared.f32 	[%r378+8], %f10;
$L__BB9_16:
	bar.sync 	0;
	setp.ne.s32 	%p94, %r1, 0;
	@%p94 bra 	$L__BB9_72;
	ld.shared.f32 	%f378, [_ZZN3cub18CUB_300001_SM_10006detail6reduce28DeviceReduceSingleTileKernelINS2_10policy_hubIfjN4cuda3std3__45minusIfEEE10Policy1000EPfSC_iS9_ffNS7_10__identityEEEvT0_T1_T2_T3_T4_T6_E12temp_storage+12];
	sub.f32 	%f379, %f418, %f378;
	ld.shared.f32 	%f380, [_ZZN3cub18CUB_300001_SM_10006detail6reduce28DeviceReduceSingleTileKernelINS2_10policy_hubIfjN4cuda3std3__45minusIfEEE10Policy1000EPfSC_iS9_ffNS7_10__identityEEEvT0_T1_T2_T3_T4_T6_E12temp_storage+16];
	sub.f32 	%f381, %f379, %f380;
	ld.shared.f32 	%f382, [_ZZN3cub18CUB_300001_SM_10006detail6reduce28DeviceReduceSingleTileKernelINS2_10policy_hubIfjN4cuda3std3__45minusIfEEE10Policy1000EPfSC_iS9_ffNS7_10__identityEEEvT0_T1_T2_T3_T4_T6_E12temp_storage+20];
	sub.f32 	%f383, %f381, %f382;
	ld.shared.f32 	%f384, [_ZZN3cub18CUB_300001_SM_10006detail6reduce28DeviceReduceSingleTileKernelINS2_10policy_hubIfjN4cuda3std3__45minusIfEEE10Policy1000EPfSC_iS9_ffNS7_10__identityEEEvT0_T1_T2_T3_T4_T6_E12temp_storage+24];
	sub.f32 	%f385, %f383, %f384;
	ld.shared.f32 	%f386, [_ZZN3cub18CUB_300001_SM_10006detail6reduce28DeviceReduceSingleTileKernelINS2_10policy_hubIfjN4cuda3std3__45minusIfEEE10Policy1000EPfSC_iS9_ffNS7_10__identityEEEvT0_T1_T2_T3_T4_T6_E12temp_storage+28];
	sub.f32 	%f387, %f385, %f386;
	ld.shared.f32 	%f388, [_ZZN3cub18CUB_300001_SM_10006detail6reduce28DeviceReduceSingleTileKernelINS2_10policy_hubIfjN4cuda3std3__45minusIfEEE10Policy1000EPfSC_iS9_ffNS7_10__identityEEEvT0_T1_T2_T3_T4_T6_E12temp_storage+32];
	sub.f32 	%f389, %f387, %f388;
	ld.shared.f32 	%f390, [_ZZN3cub18CUB_300001_SM_10006detail6reduce28DeviceReduceSingleTileKernelINS2_10policy_hubIfjN4cuda3std3__45minusIfEEE10Policy1000EPfSC_iS9_ffNS7_10__identityEEEvT0_T1_T2_T3_T4_T6_E12temp_storage+36];
	sub.f32 	%f418, %f389, %f390;
	bra.uni 	$L__BB9_72;
$L__BB9_18:
	// begin inline asm
	mov.u32 %r311, %laneid;
	// end inline asm
	and.b32  	%r337, %r1, 992;
	add.s32 	%r338, %r337, 32;
	setp.gt.s32 	%p73, %r338, %r67;
	not.b32 	%r339, %r337;
	add.s32 	%r340, %r67, %r339;
	selp.b32 	%r335, %r340, 31, %p73;
	mov.b32 	%r313, %f397;
	mov.b32 	%r314, 1;
	mov.b32 	%r336, -1;
	// begin inline asm
	shfl.sync.down.b32 %r312, %r313, %r314, %r335, %r336;
	// end inline asm
	setp.lt.s32 	%p74, %r311, %r335;
	mov.b32 	%f331, %r312;
	sub.f32 	%f332, %f397, %f331;
	selp.f32 	%f333, %f332, %f397, %p74;
	mov.b32 	%r318, %f333;
	mov.b32 	%r319, 2;
	// begin inline asm
	shfl.sync.down.b32 %r317, %r318, %r319, %r335, %r336;
	// end inline asm
	add.s32 	%r341, %r311, 2;
	setp.gt.s32 	%p75, %r341, %r335;
	mov.b32 	%f334, %r317;
	sub.f32 	%f335, %f333, %f334;
	selp.f32 	%f336, %f333, %f335, %p75;
	mov.b32 	%r323, %f336;
	mov.b32 	%r324, 4;
	// begin inline asm
	shfl.sync.down.b32 %r322, %r323, %r324, %r335, %r336;
	// end inline asm
	add.s32 	%r342, %r311, 4;
	setp.gt.s32 	%p76, %r342, %r335;
	mov.b32 	%f337, %r322;
	sub.f32 	%f338, %f336, %f337;
	selp.f32 	%f339, %f336, %f338, %p76;
	mov.b32 	%r328, %f339;
	mov.b32 	%r329, 8;
	// begin inline asm
	shfl.sync.down.b32 %r327, %r328, %r329, %r335, %r336;
	// end inline asm
	add.s32 	%r343, %r311, 8;
	setp.gt.s32 	%p77, %r343, %r335;
	mov.b32 	%f340, %r327;
	sub.f32 	%f341, %f339, %f340;
	selp.f32 	%f342, %f339, %f341, %p77;
	mov.b32 	%r333, %f342;
	mov.b32 	%r334, 16;
	// begin inline asm
	shfl.sync.down.b32 %r332, %r333, %r334, %r335, %r336;
	// end inline asm
	add.s32 	%r344, %r311, 16;
	setp.gt.s32 	%p78, %r344, %r335;
	mov.b32 	%f343, %r332;
	sub.f32 	%f344, %f342, %f343;
	selp.f32 	%f418, %f342, %f344, %p78;
	setp.ne.s32 	%p79, %r311, 0;
	@%p79 bra 	$L__BB9_20;
	shr.u32 	%r345, %r1, 3;
	and.b32  	%r346, %r345, 124;
	mov.u32 	%r347, _ZZN3cub18CUB_300001_SM_10006detail6reduce28DeviceReduceSingleTileKernelINS2_10policy_hubIfjN4cuda3std3__45minusIfEEE10Policy1000EPfSC_iS9_ffNS7_10__identityEEEvT0_T1_T2_T3_T4_T6_E12temp_storage;
	add.s32 	%r348, %r347, %r346;
	st.shared.f32 	[%r348+8], %f418;
$L__BB9_20:
	bar.sync 	0;
	setp.ne.s32 	%p80, %r1, 0;
	@%p80 bra 	$L__BB9_72;
	setp.gt.s32 	%p81, %r67, 32;
	ld.shared.f32 	%f345, [_ZZN3cub18CUB_300001_SM_10006detail6reduce28DeviceReduceSingleTileKernelINS2_10policy_hubIfjN4cuda3std3__45minusIfEEE10Policy1000EPfSC_iS9_ffNS7_10__identityEEEvT0_T1_T2_T3_T4_T6_E12temp_storage+12];
	sub.f32 	%f346, %f418, %f345;
	selp.f32 	%f347, %f346, %f418, %p81;
	setp.gt.s32 	%p82, %r67, 64;
	ld.shared.f32 	%f348, [_ZZN3cub18CUB_300001_SM_10006detail6reduce28DeviceReduceSingleTileKernelINS2_10policy_hubIfjN4cuda3std3__45minusIfEEE10Policy1000EPfSC_iS9_ffNS7_10__identityEEEvT0_T1_T2_T3_T4_T6_E12temp_storage+16];
	sub.f32 	%f349, %f347, %f348;
	selp.f32 	%f350, %f349, %f347, %p82;
	setp.gt.s32 	%p83, %r67, 96;
	ld.shared.f32 	%f351, [_ZZN3cub18CUB_300001_SM_10006detail6reduce28DeviceReduceSingleTileKernelINS2_10policy_hubIfjN4cuda3std3__45minusIfEEE10Policy1000EPfSC_iS9_ffNS7_10__identityEEEvT0_T1_T2_T3_T4_T6_E12temp_storage+20];
	sub.f32 	%f352, %f350, %f351;
	selp.f32 	%f353, %f352, %f350, %p83;
	setp.gt.s32 	%p84, %r67, 128;
	ld.shared.f32 	%f354, [_ZZN3cub18CUB_300001_SM_10006detail6reduce28DeviceReduceSingleTileKernelINS2_10policy_hubIfjN4cuda3std3__45minusIfEEE10Policy1000EPfSC_iS9_ffNS7_10__identityEEEvT0_T1_T2_T3_T4_T6_E12temp_storage+24];
	sub.f32 	%f355, %f353, %f354;
	selp.f32 	%f356, %f355, %f353, %p84;
	setp.gt.s32 	%p85, %r67, 160;
	ld.shared.f32 	%f357, [_ZZN3cub18CUB_300001_SM_10006detail6reduce28DeviceReduceSingleTileKernelINS2_10policy_hubIfjN4cuda3std3__45minusIfEEE10Policy1000EPfSC_iS9_ffNS7_10__identityEEEvT0_T1_T2_T3_T4_T6_E12temp_storage+28];
	sub.f32 	%f358, %f356, %f357;
	selp.f32 	%f359, %f358, %f356, %p85;
	setp.gt.s32 	%p86, %r67, 192;
	ld.shared.f32 	%f360, [_ZZN3cub18CUB_300001_SM_10006detail6reduce28DeviceReduceSingleTileKernelINS2_10policy_hubIfjN4cuda3std3__45minusIfEEE10Policy1000EPfSC_iS9_ffNS7_10__identityEEEvT0_T1_T2_T3_T4_T6_E12temp_storage+32];
	sub.f32 	%f361, %f359, %f360;
	selp.f32 	%f362, %f361, %f359, %p86;
	setp.gt.s32 	%p87, %r67, 224;
	ld.shared.f32 	%f363, [_ZZN3cub18CUB_300001_SM_10006detail6reduce28DeviceReduceSingleTileKernelINS2_10policy_hubIfjN4cuda3std3__45minusIfEEE10Policy1000EPfSC_iS9_ffNS7_10__identityEEEvT0_T1_T2_T3_T4_T6_E12temp_storage+36];
	sub.f32 	%f364, %f362, %f363;
	selp.f32 	%f418, %f364, %f362, %p87;
	bra.uni 	$L__BB9_72;
$L__BB9_22:
	mov.u32 	%r13, %tid.x;
	shl.b32 	%r224, %r13, 2;
	mul.wide.u32 	%rd86, %r224, 4;
	add.s64 	%rd76, %rd16, %rd86;
	// begin inline asm
	ld.global.nc.v2.u64 {%rd74, %rd75}, [%rd76];
	// end inline asm
	mov.b64 	{%r225, %r226}, %rd75;
	mov.b64 	{%r227, %r228}, %rd74;
	mov.b32 	%f225, %r228;
	mov.b32 	%f226, %r227;
	mov.b32 	%f227, %r226;
	mov.b32 	%f228, %r225;
	add.s64 	%rd79, %rd76, 4096;
	// begin inline asm
	ld.global.nc.v2.u64 {%rd77, %rd78}, [%rd79];
	// end inline asm
	mov.b64 	{%r229, %r230}, %rd78;
	mov.b64 	{%r231, %r232}, %rd77;
	mov.b32 	%f229, %r232;
	mov.b32 	%f230, %r231;
	mov.b32 	%f231, %r230;
	mov.b32 	%f232, %r229;
	add.s64 	%rd82, %rd76, 8192;
	// begin inline asm
	ld.global.nc.v2.u64 {%rd80, %rd81}, [%rd82];
	// end inline asm
	mov.b64 	{%r233, %r234}, %rd81;
	mov.b64 	{%r235, %r236}, %rd80;
	mov.b32 	%f233, %r236;
	mov.b32 	%f234, %r235;
	mov.b32 	%f235, %r234;
	mov.b32 	%f236, %r233;
	add.s64 	%rd85, %rd76, 12288;
	// begin inline asm
	ld.global.nc.v2.u64 {%rd83, %rd84}, [%rd85];
	// end inline asm
	mov.b64 	{%r237, %r238}, %rd84;
	mov.b64 	{%r239, %r240}, %rd83;
	mov.b32 	%f237, %r240;
	mov.b32 	%f238, %r239;
	mov.b32 	%f239, %r238;
	mov.b32 	%f240, %r237;
	sub.f32 	%f241, %f226, %f225;
	sub.f32 	%f242, %f241, %f228;
	sub.f32 	%f243, %f242, %f227;
	sub.f32 	%f244, %f243, %f230;
	sub.f32 	%f245, %f244, %f229;
	sub.f32 	%f246, %f245, %f232;
	sub.f32 	%f247, %f246, %f231;
	sub.f32 	%f248, %f247, %f234;
	sub.f32 	%f249, %f248, %f233;
	sub.f32 	%f250, %f249, %f236;
	sub.f32 	%f251, %f250, %f235;
	sub.f32 	%f252, %f251, %f238;
	sub.f32 	%f253, %f252, %f237;
	sub.f32 	%f254, %f253, %f240;
	sub.f32 	%f404, %f254, %f239;
	setp.lt.u32 	%p50, %r67, 8192;
	mov.b32 	%r387, 4096;
	@%p50 bra 	$L__BB9_26;
	add.s32 	%r14, %r67, -4096;
	mov.b32 	%r387, 4096;
$L__BB9_24:
	mul.wide.s32 	%rd99, %r387, 4;
	add.s64 	%rd89, %rd76, %rd99;
	// begin inline asm
	ld.global.nc.v2.u64 {%rd87, %rd88}, [%rd89];
	// end inline asm
	mov.b64 	{%r242, %r243}, %rd88;
	mov.b64 	{%r244, %r245}, %rd87;
	mov.b32 	%f255, %r245;
	mov.b32 	%f256, %r244;
	mov.b32 	%f257, %r243;
	mov.b32 	%f258, %r242;
	add.s64 	%rd92, %rd89, 4096;
	// begin inline asm
	ld.global.nc.v2.u64 {%rd90, %rd91}, [%rd92];
	// end inline asm
	mov.b64 	{%r246, %r247}, %rd91;
	mov.b64 	{%r248, %r249}, %rd90;
	mov.b32 	%f259, %r249;
	mov.b32 	%f260, %r248;
	mov.b32 	%f261, %r247;
	mov.b32 	%f262, %r246;
	add.s64 	%rd95, %rd89, 8192;
	// begin inline asm
	ld.global.nc.v2.u64 {%rd93, %rd94}, [%rd95];
	// end inline asm
	mov.b64 	{%r250, %r251}, %rd94;
	mov.b64 	{%r252, %r253}, %rd93;
	mov.b32 	%f263, %r253;
	mov.b32 	%f264, %r252;
	mov.b32 	%f265, %r251;
	mov.b32 	%f266, %r250;
	add.s64 	%rd98, %rd89, 12288;
	// begin inline asm
	ld.global.nc.v2.u64 {%rd96, %rd97}, [%rd98];
	// end inline asm
	mov.b64 	{%r254, %r255}, %rd97;
	mov.b64 	{%r256, %r257}, %rd96;
	mov.b32 	%f267, %r257;
	mov.b32 	%f268, %r256;
	mov.b32 	%f269, %r255;
	mov.b32 	%f270, %r254;
	sub.f32 	%f271, %f404, %f256;
	sub.f32 	%f272, %f271, %f255;
	sub.f32 	%f273, %f272, %f258;
	sub.f32 	%f274, %f273, %f257;
	sub.f32 	%f275, %f274, %f260;
	sub.f32 	%f276, %f275, %f259;
	sub.f32 	%f277, %f276, %f262;
	sub.f32 	%f278, %f277, %f261;
	sub.f32 	%f279, %f278, %f264;
	sub.f32 	%f280, %f279, %f263;
	sub.f32 	%f281, %f280, %f266;
	sub.f32 	%f282, %f281, %f265;
	sub.f32 	%f283, %f282, %f268;
	sub.f32 	%f284, %f283, %f267;
	sub.f32 	%f285, %f284, %f270;
	sub.f32 	%f404, %f285, %f269;
	sub.s32 	%r258, %r67, %r387;
	setp.lt.s32 	%p51, %r258, 4096;
	@%p51 bra 	$L__BB9_34;
	add.s32 	%r387, %r387, 4096;
	setp.le.s32 	%p52, %r387, %r14;
	@%p52 bra 	$L__BB9_24;
$L__BB9_26:
	setp.le.s32 	%p53, %r67, %r387;
	@%p53 bra 	$L__BB9_34;
	sub.s32 	%r18, %r67, %r387;
	setp.ge.s32 	%p54, %r13, %r18;
	@%p54 bra 	$L__BB9_34;
	not.b32 	%r259, %r13;
	add.s32 	%r260, %r67, %r259;
	sub.s32 	%r19, %r260, %r387;
	and.b32  	%r261, %r19, 768;
	setp.eq.s32 	%p55, %r261, 768;
	mov.u32 	%r391, %r13;
	@%p55 bra 	$L__BB9_31;
	add.s32 	%r389, %r13, %r387;
	shr.u32 	%r262, %r19, 8;
	add.s32 	%r263, %r262, 1;
	and.b32  	%r264, %r263, 3;
	neg.s32 	%r388, %r264;
	mov.u32 	%r391, %r13;
$L__BB9_30:
	.pragma "nounroll";
	mul.wide.u32 	%rd101, %r389, 4;
	add.s64 	%rd100, %rd16, %rd101;
	// begin inline asm
	ld.global.nc.u32 %r265, [%rd100];
	// end inline asm
	mov.b32 	%f287, %r265;
	sub.f32 	%f404, %f404, %f287;
	add.s32 	%r391, %r391, 256;
	add.s32 	%r389, %r389, 256;
	add.s32 	%r388, %r388, 1;
	setp.ne.s32 	%p56, %r388, 0;
	@%p56 bra 	$L__BB9_30;
$L__BB9_31:
	setp.lt.u32 	%p57, %r19, 768;
	@%p57 bra 	$L__BB9_34;
	cvt.u64.u32 	%rd102, %r391;
	cvt.u64.u32 	%rd103, %r387;
	add.s64 	%rd104, %rd102, %rd103;
	shl.b64 	%rd105, %rd104, 2;
	add.s64 	%rd106, %rd105, %rd16;
	add.s64 	%rd122, %rd106, 2048;
	add.s32 	%r392, %r391, %r387;
$L__BB9_33:
	mul.wide.u32 	%rd111, %r392, 4;
	add.s64 	%rd107, %rd16, %rd111;
	// begin inline asm
	ld.global.nc.u32 %r266, [%rd107];
	// end inline asm
	mov.b32 	%f288, %r266;
	sub.f32 	%f289, %f404, %f288;
	add.s64 	%rd108, %rd122, -1024;
	// begin inline asm
	ld.global.nc.u32 %r267, [%rd108];
	// end inline asm
	mov.b32 	%f290, %r267;
	sub.f32 	%f291, %f289, %f290;
	// begin inline asm
	ld.global.nc.u32 %r268, [%rd122];
	// end inline asm
	mov.b32 	%f292, %r268;
	sub.f32 	%f293, %f291, %f292;
	add.s64 	%rd110, %rd122, 1024;
	// begin inline asm
	ld.global.nc.u32 %r269, [%rd110];
	// end inline asm
	mov.b32 	%f294, %r269;
	sub.f32 	%f404, %f293, %f294;
	add.s32 	%r391, %r391, 1024;
	add.s64 	%rd122, %rd122, 4096;
	add.s32 	%r392, %r392, 1024;
	setp.lt.s32 	%p58, %r391, %r18;
	@%p58 bra 	$L__BB9_33;
$L__BB9_34:
	// begin inline asm
	mov.u32 %r270, %laneid;
	// end inline asm
	mov.b32 	%r272, %f404;
	mov.b32 	%r273, 1;
	mov.b32 	%r294, 31;
	mov.b32 	%r295, -1;
	// begin inline asm
	shfl.sync.down.b32 %r271, %r272, %r273, %r294, %r295;
	// end inline asm
	setp.gt.s32 	%p59, %r270, 30;
	mov.b32 	%f295, %r271;
	sub.f32 	%f296, %f404, %f295;
	selp.f32 	%f297, %f404, %f296, %p59;
	mov.b32 	%r277, %f297;
	mov.b32 	%r278, 2;
	// begin inline asm
	shfl.sync.down.b32 %r276, %r277, %r278, %r294, %r295;
	// end inline asm
	setp.gt.s32 	%p60, %r270, 29;
	mov.b32 	%f298, %r276;
	sub.f32 	%f299, %f297, %f298;
	selp.f32 	%f300, %f297, %f299, %p60;
	mov.b32 	%r282, %f300;
	mov.b32 	%r283, 4;
	// begin inline asm
	shfl.sync.down.b32 %r281, %r282, %r283, %r294, %r295;
	// end inline asm
	setp.gt.s32 	%p61, %r270, 27;
	mov.b32 	%f301, %r281;
	sub.f32 	%f302, %f300, %f301;
	selp.f32 	%f303, %f300, %f302, %p61;
	mov.b32 	%r287, %f303;
	mov.b32 	%r288, 8;
	// begin inline asm
	shfl.sync.down.b32 %r286, %r287, %r288, %r294, %r295;
	// end inline asm
	setp.gt.s32 	%p62, %r270, 23;
	mov.b32 	%f304, %r286;
	sub.f32 	%f305, %f303, %f304;
	selp.f32 	%f306, %f303, %f305, %p62;
	mov.b32 	%r292, %f306;
	mov.b32 	%r293, 16;
	// begin inline asm
	shfl.sync.down.b32 %r291, %r292, %r293, %r294, %r295;
	// end inline asm
	setp.gt.s32 	%p63, %r270, 15;
	mov.b32 	%f307, %r291;
	sub.f32 	%f26, %f306, %f307;
	selp.f32 	%f418, %f306, %f26, %p63;
	setp.ne.s32 	%p64, %r270, 0;
	@%p64 bra 	$L__BB9_36;
	shr.u32 	%r296, %r13, 3;
	and.b32  	%r297, %r296, 124;
	mov.u32 	%r298, _ZZN3cub18CUB_300001_SM_10006detail6reduce28DeviceReduceSingleTileKernelINS2_10policy_hubIfjN4cuda3std3__45minusIfEEE10Policy1000EPfSC_iS9_ffNS7_10__identityEEEvT0_T1_T2_T3_T4_T6_E12temp_storage;
	add.s32 	%r299, %r298, %r297;
	st.shared.f32 	[%r299+8], %f26;
$L__BB9_36:
	bar.sync 	0;
	setp.ne.s32 	%p65, %r13, 0;
	@%p65 bra 	$L__BB9_72;
	ld.shared.f32 	%f308, [_ZZN3cub18CUB_300001_SM_10006detail6reduce28DeviceReduceSingleTileKernelINS2_10policy_hubIfjN4cuda3std3__45minusIfEEE10Policy1000EPfSC_iS9_ffNS7_10__identityEEEvT0_T1_T2_T3_T4_T6_E12temp_storage+12];
	sub.f32 	%f309, %f418, %f308;
	ld.shared.f32 	%f310, [_ZZN3cub18CUB_300001_SM_10006detail6reduce28DeviceReduceSingleTileKernelINS2_10policy_hubIfjN4cuda3std3__45minusIfEEE10Policy1000EPfSC_iS9_ffNS7_10__identityEEEvT0_T1_T2_T3_T4_T6_E12temp_storage+16];
	sub.f32 	%f311, %f309, %f310;
	ld.shared.f32 	%f312, [_ZZN3cub18CUB_300001_SM_10006detail6reduce28DeviceReduceSingleTileKernelINS2_10policy_hubIfjN4cuda3std3__45minusIfEEE10Policy1000EPfSC_iS9_ffNS7_10__identityEEEvT0_T1_T2_T3_T4_T6_E12temp_storage+20];
	sub.f32 	%f313, %f311, %f312;
	ld.shared.f32 	%f314, [_ZZN3cub18CUB_300001_SM_10006detail6reduce28DeviceReduceSingleTileKernelINS2_10policy_hubIfjN4cuda3std3__45minusIfEEE10Policy1000EPfSC_iS9_ffNS7_10__identityEEEvT0_T1_T2_T3_T4_T6_E12temp_storage+24];
	sub.f32 	%f315, %f313, %f314;
	ld.shared.f32 	%f316, [_ZZN3cub18CUB_300001_SM_10006detail6reduce28DeviceReduceSingleTileKernelINS2_10policy_hubIfjN4cuda3std3__45minusIfEEE10Policy1000EPfSC_iS9_ffNS7_10__identityEEEvT0_T1_T2_T3_T4_T6_E12temp_storage+28];
	sub.f32 	%f317, %f315, %f316;
	ld.shared.f32 	%f318, [_ZZN3cub18CUB_300001_SM_10006detail6reduce28DeviceReduceSingleTileKernelINS2_10policy_hubIfjN4cuda3std3__45minusIfEEE10Policy1000EPfSC_iS9_ffNS7_10__identityEEEvT0_T1_T2_T3_T4_T6_E12temp_storage+32];
	sub.f32 	%f319, %f317, %f318;
	ld.shared.f32 	%f320, [_ZZN3cub18CUB_300001_SM_10006detail6reduce28DeviceReduceSingleTileKernelINS2_10policy_hubIfjN4cuda3std3__45minusIfEEE10Policy1000EPfSC_iS9_ffNS7_10__identityEEEvT0_T1_T2_T3_T4_T6_E12temp_storage+36];
	sub.f32 	%f418, %f319, %f320;
	bra.uni 	$L__BB9_72;
$L__BB9_38:
	setp.gt.s32 	%p3, %r67, 4095;
	@%p3 bra 	$L__BB9_56;
	mov.u32 	%r34, %tid.x;
	setp.ge.s32 	%p20, %r34, %r67;
	mov.f32 	%f410, 0f00000000;
	mov.u32 	%r397, %r34;
	@%p20 bra 	$L__BB9_41;
	mul.wide.u32 	%rd66, %r34, 4;
	add.s64 	%rd65, %rd16, %rd66;
	// begin inline asm
	ld.global.nc.u32 %r144, [%rd65];
	// end inline asm
	mov.b32 	%f410, %r144;
	add.s32 	%r397, %r34, 256;
$L__BB9_41:
	setp.ge.s32 	%p21, %r397, %r67;
	@%p21 bra 	$L__BB9_47;
	not.b32 	%r145, %r397;
	add.s32 	%r37, %r67, %r145;
	and.b32  	%r146, %r37, 768;
	setp.eq.s32 	%p22, %r146, 768;
	@%p22 bra 	$L__BB9_45;
	mul.wide.u32 	%rd67, %r397, 4;
	add.s64 	%rd123, %rd16, %rd67;
	shr.u32 	%r147, %r37, 8;
	add.s32 	%r148, %r147, 1;
	and.b32  	%r149, %r148, 3;
	neg.s32 	%r395, %r149;
$L__BB9_44:
	.pragma "nounroll";
	// begin inline asm
	ld.global.nc.u32 %r150, [%rd123];
	// end inline asm
	mov.b32 	%f157, %r150;
	sub.f32 	%f410, %f410, %f157;
	add.s32 	%r397, %r397, 256;
	add.s64 	%rd123, %rd123, 1024;
	add.s32 	%r395, %r395, 1;
	setp.ne.s32 	%p23, %r395, 0;
	@%p23 bra 	$L__BB9_44;
$L__BB9_45:
	setp.lt.u32 	%p24, %r37, 768;
	@%p24 bra 	$L__BB9_47;
$L__BB9_46:
	mul.wide.s32 	%rd73, %r397, 4;
	add.s64 	%rd69, %rd16, %rd73;
	// begin inline asm
	ld.global.nc.u32 %r151, [%rd69];
	// end inline asm
	mov.b32 	%f158, %r151;
	sub.f32 	%f159, %f410, %f158;
	add.s64 	%rd70, %rd69, 1024;
	// begin inline asm
	ld.global.nc.u32 %r152, [%rd70];
	// end inline asm
	mov.b32 	%f160, %r152;
	sub.f32 	%f161, %f159, %f160;
	add.s64 	%rd71, %rd69, 2048;
	// begin inline asm
	ld.global.nc.u32 %r153, [%rd71];
	// end inline asm
	mov.b32 	%f162, %r153;
	sub.f32 	%f163, %f161, %f162;
	add.s64 	%rd72, %rd69, 3072;
	// begin inline asm
	ld.global.nc.u32 %r154, [%rd72];
	// end inline asm
	mov.b32 	%f164, %r154;
	sub.f32 	%f410, %f163, %f164;
	add.s32 	%r397, %r397, 1024;
	setp.lt.s32 	%p25, %r397, %r67;
	@%p25 bra 	$L__BB9_46;
$L__BB9_47:
	setp.lt.s32 	%p26, %r67, 256;
	@%p26 bra 	$L__BB9_52;
	// begin inline asm
	mov.u32 %r193, %laneid;
	// end inline asm
	mov.b32 	%r195, %f410;
	mov.b32 	%r196, 1;
	mov.b32 	%r217, 31;
	mov.b32 	%r218, -1;
	// begin inline asm
	shfl.sync.down.b32 %r194, %r195, %r196, %r217, %r218;
	// end inline asm
	setp.gt.s32 	%p42, %r193, 30;
	mov.b32 	%f199, %r194;
	sub.f32 	%f200, %f410, %f199;
	selp.f32 	%f201, %f410, %f200, %p42;
	mov.b32 	%r200, %f201;
	mov.b32 	%r201, 2;
	// begin inline asm
	shfl.sync.down.b32 %r199, %r200, %r201, %r217, %r218;
	// end inline asm
	setp.gt.s32 	%p43, %r193, 29;
	mov.b32 	%f202, %r199;
	sub.f32 	%f203, %f201, %f202;
	selp.f32 	%f204, %f201, %f203, %p43;
	mov.b32 	%r205, %f204;
	mov.b32 	%r206, 4;
	// begin inline asm
	shfl.sync.down.b32 %r204, %r205, %r206, %r217, %r218;
	// end inline asm
	setp.gt.s32 	%p44, %r193, 27;
	mov.b32 	%f205, %r204;
	sub.f32 	%f206, %f204, %f205;
	selp.f32 	%f207, %f204, %f206, %p44;
	mov.b32 	%r210, %f207;
	mov.b32 	%r211, 8;
	// begin inline asm
	shfl.sync.down.b32 %r209, %r210, %r211, %r217, %r218;
	// end inline asm
	setp.gt.s32 	%p45, %r193, 23;
	mov.b32 	%f208, %r209;
	sub.f32 	%f209, %f207, %f208;
	selp.f32 	%f210, %f207, %f209, %p45;
	mov.b32 	%r215, %f210;
	mov.b32 	%r216, 16;
	// begin inline asm
	shfl.sync.down.b32 %r214, %r215, %r216, %r217, %r218;
	// end inline asm
	setp.gt.s32 	%p46, %r193, 15;
	mov.b32 	%f211, %r214;
	sub.f32 	%f38, %f210, %f211;
	selp.f32 	%f418, %f210, %f38, %p46;
	setp.ne.s32 	%p47, %r193, 0;
	@%p47 bra 	$L__BB9_50;
	shr.u32 	%r219, %r34, 3;
	and.b32  	%r220, %r219, 124;
	mov.u32 	%r221, _ZZN3cub18CUB_300001_SM_10006detail6reduce28DeviceReduceSingleTileKernelINS2_10policy_hubIfjN4cuda3std3__45minusIfEEE10Policy1000EPfSC_iS9_ffNS7_10__identityEEEvT0_T1_T2_T3_T4_T6_E12temp_storage;
	add.s32 	%r222, %r221, %r220;
	st.shared.f32 	[%r222+8], %f38;
$L__BB9_50:
	bar.sync 	0;
	setp.ne.s32 	%p48, %r34, 0;
	@%p48 bra 	$L__BB9_72;
	ld.shared.f32 	%f212, [_ZZN3cub18CUB_300001_SM_10006detail6reduce28DeviceReduceSingleTileKernelINS2_10policy_hubIfjN4cuda3std3__45minusIfEEE10Policy1000EPfSC_iS9_ffNS7_10__identityEEEvT0_T1_T2_T3_T4_T6_E12temp_storage+12];
	sub.f32 	%f213, %f418, %f212;
	ld.shared.f32 	%f214, [_ZZN3cub18CUB_300001_SM_10006detail6reduce28DeviceReduceSingleTileKernelINS2_10policy_hubIfjN4cuda3std3__45minusIfEEE10Policy1000EPfSC_iS9_ffNS7_10__identityEEEvT0_T1_T2_T3_T4_T6_E12temp_storage+16];
	sub.f32 	%f215, %f213, %f214;
	ld.shared.f32 	%f216, [_ZZN3cub18CUB_300001_SM_10006detail6reduce28DeviceReduceSingleTileKernelINS2_10policy_hubIfjN4cuda3std3__45minusIfEEE10Policy1000EPfSC_iS9_ffNS7_10__identityEEEvT0_T1_T2_T3_T4_T6_E12temp_storage+20];
	sub.f32 	%f217, %f215, %f216;
	ld.shared.f32 	%f218, [_ZZN3cub18CUB_300001_SM_10006detail6reduce28DeviceReduceSingleTileKernelINS2_10policy_hubIfjN4cuda3std3__45minusIfEEE10Policy1000EPfSC_iS9_ffNS7_10__identityEEEvT0_T1_T2_T3_T4_T6_E12temp_storage+24];
	sub.f32 	%f219, %f217, %f218;
	ld.shared.f32 	%f220, [_ZZN3cub18CUB_300001_SM_10006detail6reduce28DeviceReduceSingleTileKernelINS2_10policy_hubIfjN4cuda3std3__45minusIfEEE10Policy1000EPfSC_iS9_ffNS7_10__identityEEEvT0_T1_T2_T3_T4_T6_E12temp_storage+28];
	sub.f32 	%f221, %f219, %f220;
	ld.shared.f32 	%f222, [_ZZN3cub18CUB_300001_SM_10006detail6reduce28DeviceReduceSingleTileKernelINS2_10policy_hubIfjN4cuda3std3__45minusIfEEE10Policy1000EPfSC_iS9_ffNS7_10__identityEEEvT0_T1_T2_T3_T4_T6_E12temp_storage+32];
	sub.f32 	%f223, %f221, %f222;
	ld.shared.f32 	%f224, [_ZZN3cub18CUB_300001_SM_10006detail6reduce28DeviceReduceSingleTileKernelINS2_10policy_hubIfjN4cuda3std3__45minusIfEEE10Policy1000EPfSC_iS9_ffNS7_10__identityEEEvT0_T1_T2_T3_T4_T6_E12temp_storage+36];
	sub.f32 	%f418, %f223, %f224;
	bra.uni 	$L__BB9_72;
$L__BB9_52:
	// begin inline asm
	mov.u32 %r155, %laneid;
	// end inline asm
	and.b32  	%r181, %r34, 992;
	add.s32 	%r182, %r181, 32;
	setp.gt.s32 	%p27, %r182, %r67;
	not.b32 	%r183, %r181;
	add.s32 	%r184, %r67, %r183;
	selp.b32 	%r179, %r184, 31, %p27;
	mov.b32 	%r157, %f410;
	mov.b32 	%r158, 1;
	mov.b32 	%r180, -1;
	// begin inline asm
	shfl.sync.down.b32 %r156, %r157, %r158, %r179, %r180;
	// end inline asm
	setp.lt.s32 	%p28, %r155, %r179;
	mov.b32 	%f165, %r156;
	sub.f32 	%f166, %f410, %f165;
	selp.f32 	%f167, %f166, %f410, %p28;
	mov.b32 	%r162, %f167;
	mov.b32 	%r163, 2;
	// begin inline asm
	shfl.sync.down.b32 %r161, %r162, %r163, %r179, %r180;
	// end inline asm
	add.s32 	%r185, %r155, 2;
	setp.gt.s32 	%p29, %r185, %r179;
	mov.b32 	%f168, %r161;
	sub.f32 	%f169, %f167, %f168;
	selp.f32 	%f170, %f167, %f169, %p29;
	mov.b32 	%r167, %f170;
	mov.b32 	%r168, 4;
	// begin inline asm
	shfl.sync.down.b32 %r166, %r167, %r168, %r179, %r180;
	// end inline asm
	add.s32 	%r186, %r155, 4;
	setp.gt.s32 	%p30, %r186, %r179;
	mov.b32 	%f171, %r166;
	sub.f32 	%f172, %f170, %f171;
	selp.f32 	%f173, %f170, %f172, %p30;
	mov.b32 	%r172, %f173;
	mov.b32 	%r173, 8;
	// begin inline asm
	shfl.sync.down.b32 %r171, %r172, %r173, %r179, %r180;
	// end inline asm
	add.s32 	%r187, %r155, 8;
	setp.gt.s32 	%p31, %r187, %r179;
	mov.b32 	%f174, %r171;
	sub.f32 	%f175, %f173, %f174;
	selp.f32 	%f176, %f173, %f175, %p31;
	mov.b32 	%r177, %f176;
	mov.b32 	%r178, 16;
	// begin inline asm
	shfl.sync.down.b32 %r176, %r177, %r178, %r179, %r180;
	// end inline asm
	add.s32 	%r188, %r155, 16;
	setp.gt.s32 	%p32, %r188, %r179;
	mov.b32 	%f177, %r176;
	sub.f32 	%f178, %f176, %f177;
	selp.f32 	%f418, %f176, %f178, %p32;
	setp.ne.s32 	%p33, %r155, 0;
	@%p33 bra 	$L__BB9_54;
	shr.u32 	%r189, %r34, 3;
	and.b32  	%r190, %r189, 124;
	mov.u32 	%r191, _ZZN3cub18CUB_300001_SM_10006detail6reduce28DeviceReduceSingleTileKernelINS2_10policy_hubIfjN4cuda3std3__45minusIfEEE10Policy1000EPfSC_iS9_ffNS7_10__identityEEEvT0_T1_T2_T3_T4_T6_E12temp_storage;
	add.s32 	%r192, %r191, %r190;
	st.shared.f32 	[%r192+8], %f418;
$L__BB9_54:
	bar.sync 	0;
	setp.ne.s32 	%p34, %r34, 0;
	@%p34 bra 	$L__BB9_72;
	setp.gt.s32 	%p35, %r67, 32;
	ld.shared.f32 	%f179, [_ZZN3cub18CUB_300001_SM_10006detail6reduce28DeviceReduceSingleTileKernelINS2_10policy_hubIfjN4cuda3std3__45minusIfEEE10Policy1000EPfSC_iS9_ffNS7_10__identityEEEvT0_T1_T2_T3_T4_T6_E12temp_storage+12];
	sub.f32 	%f180, %f418, %f179;
	selp.f32 	%f181, %f180, %f418, %p35;
	setp.gt.s32 	%p36, %r67, 64;
	ld.shared.f32 	%f182, [_ZZN3cub18CUB_300001_SM_10006detail6reduce28DeviceReduceSingleTileKernelINS2_10policy_hubIfjN4cuda3std3__45minusIfEEE10Policy1000EPfSC_iS9_ffNS7_10__identityEEEvT0_T1_T2_T3_T4_T6_E12temp_storage+16];
	sub.f32 	%f183, %f181, %f182;
	selp.f32 	%f184, %f183, %f181, %p36;
	setp.gt.s32 	%p37, %r67, 96;
	ld.shared.f32 	%f185, [_ZZN3cub18CUB_300001_SM_10006detail6reduce28DeviceReduceSingleTileKernelINS2_10policy_hubIfjN4cuda3std3__45minusIfEEE10Policy1000EPfSC_iS9_ffNS7_10__identityEEEvT0_T1_T2_T3_T4_T6_E12temp_storage+20];
	sub.f32 	%f186, %f184, %f185;
	selp.f32 	%f187, %f186, %f184, %p37;
	setp.gt.s32 	%p38, %r67, 128;
	ld.shared.f32 	%f188, [_ZZN3cub18CUB_300001_SM_10006detail6reduce28DeviceReduceSingleTileKernelINS2_10policy_hubIfjN4cuda3std3__45minusIfEEE10Policy1000EPfSC_iS9_ffNS7_10__identityEEEvT0_T1_T2_T3_T4_T6_E12temp_storage+24];
	sub.f32 	%f189, %f187, %f188;
	selp.f32 	%f190, %f189, %f187, %p38;
	setp.gt.s32 	%p39, %r67, 160;
	ld.shared.f32 	%f191, [_ZZN3cub18CUB_300001_SM_10006detail6reduce28DeviceReduceSingleTileKernelINS2_10policy_hubIfjN4cuda3std3__45minusIfEEE10Policy1000EPfSC_iS9_ffNS7_10__identityEEEvT0_T1_T2_T3_T4_T6_E12temp_storage+28];
	sub.f32 	%f192, %f190, %f191;
	selp.f32 	%f193, %f192, %f190, %p39;
	setp.gt.s32 	%p40, %r67, 192;
	ld.shared.f32 	%f194, [_ZZN3cub18CUB_300001_SM_10006detail6reduce28DeviceReduceSingleTileKernelINS2_10policy_hubIfjN4cuda3std3__45minusIfEEE10Policy1000EPfSC_iS9_ffNS7_10__identityEEEvT0_T1_T2_T3_T4_T6_E12temp_storage+32];
	sub.f32 	%f195, %f193, %f194;
	selp.f32 	%f196, %f195, %f193, %p40;
	setp.gt.s32 	%p41, %r67, 224;
	ld.shared.f32 	%f197, [_ZZN3cub18CUB_300001_SM_10006detail6reduce28DeviceReduceSingleTileKernelINS2_10policy_hubIfjN4cuda3std3__45minusIfEEE10Policy1000EPfSC_iS9_ffNS7_10__identityEEEvT0_T1_T2_T3_T4_T6_E12temp_storage+36];
	sub.f32 	%f198, %f196, %f197;
	selp.f32 	%f418, %f198, %f196, %p41;
	bra.uni 	$L__BB9_72;
$L__BB9_56:
	mov.u32 	%r46, %tid.x;
	mul.wide.u32 	%rd35, %r46, 4;
	add.s64 	%rd19, %rd16, %rd35;
	// begin inline asm
	ld.global.nc.u32 %r68, [%rd19];
	// end inline asm
	mov.b32 	%f59, %r68;
	add.s64 	%rd20, %rd19, 1024;
	// begin inline asm
	ld.global.nc.u32 %r69, [%rd20];
	// end inline asm
	mov.b32 	%f60, %r69;
	add.s64 	%rd21, %rd19, 2048;
	// begin inline asm
	ld.global.nc.u32 %r70, [%rd21];
	// end inline asm
	mov.b32 	%f61, %r70;
	add.s64 	%rd22, %rd19, 3072;
	// begin inline asm
	ld.global.nc.u32 %r71, [%rd22];
	// end inline asm
	mov.b32 	%f62, %r71;
	add.s64 	%rd23, %rd19, 4096;
	// begin inline asm
	ld.global.nc.u32 %r72, [%rd23];
	// end inline asm
	mov.b32 	%f63, %r72;
	add.s64 	%rd24, %rd19, 5120;
	// begin inline asm
	ld.global.nc.u32 %r73, [%rd24];
	// end inline asm
	mov.b32 	%f64, %r73;
	add.s64 	%rd25, %rd19, 6144;
	// begin inline asm
	ld.global.nc.u32 %r74, [%rd25];
	// end inline asm
	mov.b32 	%f65, %r74;
	add.s64 	%rd26, %rd19, 7168;
	// begin inline asm
	ld.global.nc.u32 %r75, [%rd26];
	// end inline asm
	mov.b32 	%f66, %r75;
	add.s64 	%rd27, %rd19, 8192;
	// begin inline asm
	ld.global.nc.u32 %r76, [%rd27];
	// end inline asm
	mov.b32 	%f67, %r76;
	add.s64 	%rd28, %rd19, 9216;
	// begin inline asm
	ld.global.nc.u32 %r77, [%rd28];
	// end inline asm
	mov.b32 	%f68, %r77;
	add.s64 	%rd29, %rd19, 10240;
	// begin inline asm
	ld.global.nc.u32 %r78, [%rd29];
	// end inline asm
	mov.b32 	%f69, %r78;
	add.s64 	%rd30, %rd19, 11264;
	// begin inline asm
	ld.global.nc.u32 %r79, [%rd30];
	// end inline asm
	mov.b32 	%f70, %r79;
	add.s64 	%rd31, %rd19, 12288;
	// begin inline asm
	ld.global.nc.u32 %r80, [%rd31];
	// end inline asm
	mov.b32 	%f71, %r80;
	add.s64 	%rd32, %rd19, 13312;
	// begin inline asm
	ld.global.nc.u32 %r81, [%rd32];
	// end inline asm
	mov.b32 	%f72, %r81;
	add.s64 	%rd33, %rd19, 14336;
	// begin inline asm
	ld.global.nc.u32 %r82, [%rd33];
	// end inline asm
	mov.b32 	%f73, %r82;
	add.s64 	%rd34, %rd19, 15360;
	// begin inline asm
	ld.global.nc.u32 %r83, [%rd34];
	// end inline asm
	mov.b32 	%f74, %r83;
	sub.f32 	%f75, %f59, %f60;
	sub.f32 	%f76, %f75, %f61;
	sub.f32 	%f77, %f76, %f62;
	sub.f32 	%f78, %f77, %f63;
	sub.f32 	%f79, %f78, %f64;
	sub.f32 	%f80, %f79, %f65;
	sub.f32 	%f81, %f80, %f66;
	sub.f32 	%f82, %f81, %f67;
	sub.f32 	%f83, %f82, %f68;
	sub.f32 	%f84, %f83, %f69;
	sub.f32 	%f85, %f84, %f70;
	sub.f32 	%f86, %f85, %f71;
	sub.f32 	%f87, %f86, %f72;
	sub.f32 	%f88, %f87, %f73;
	sub.f32 	%f417, %f88, %f74;
	setp.lt.u32 	%p4, %r67, 8192;
	mov.b32 	%r400, 4096;
	@%p4 bra 	$L__BB9_60;
	add.s32 	%r47, %r67, -4096;
	mov.b32 	%r400, 4096;
$L__BB9_58:
	mul.wide.s32 	%rd52, %r400, 4;
	add.s64 	%rd36, %rd19, %rd52;
	// begin inline asm
	ld.global.nc.u32 %r86, [%rd36];
	// end inline asm
	mov.b32 	%f89, %r86;
	add.s64 	%rd37, %rd36, 1024;
	// begin inline asm
	ld.global.nc.u32 %r87, [%rd37];
	// end inline asm
	mov.b32 	%f90, %r87;
	add.s64 	%rd38, %rd36, 2048;
	// begin inline asm
	ld.global.nc.u32 %r88, [%rd38];
	// end inline asm
	mov.b32 	%f91, %r88;
	add.s64 	%rd39, %rd36, 3072;
	// begin inline asm
	ld.global.nc.u32 %r89, [%rd39];
	// end inline asm
	mov.b32 	%f92, %r89;
	add.s64 	%rd40, %rd36, 4096;
	// begin inline asm
	ld.global.nc.u32 %r90, [%rd40];
	// end inline asm
	mov.b32 	%f93, %r90;
	add.s64 	%rd41, %rd36, 5120;
	// begin inline asm
	ld.global.nc.u32 %r91, [%rd41];
	// end inline asm
	mov.b32 	%f94, %r91;
	add.s64 	%rd42, %rd36, 6144;
	// begin inline asm
	ld.global.nc.u32 %r92, [%rd42];
	// end inline asm
	mov.b32 	%f95, %r92;
	add.s64 	%rd43, %rd36, 7168;
	// begin inline asm
	ld.global.nc.u32 %r93, [%rd43];
	// end inline asm
	mov.b32 	%f96, %r93;
	add.s64 	%rd44, %rd36, 8192;
	// begin inline asm
	ld.global.nc.u32 %r94, [%rd44];
	// end inline asm
	mov.b32 	%f97, %r94;
	add.s64 	%rd45, %rd36, 9216;
	// begin inline asm
	ld.global.nc.u32 %r95, [%rd45];
	// end inline asm
	mov.b32 	%f98, %r95;
	add.s64 	%rd46, %rd36, 10240;
	// begin inline asm
	ld.global.nc.u32 %r96, [%rd46];
	// end inline asm
	mov.b32 	%f99, %r96;
	add.s64 	%rd47, %rd36, 11264;
	// begin inline asm
	ld.global.nc.u32 %r97, [%rd47];
	// end inline asm
	mov.b32 	%f100, %r97;
	add.s64 	%rd48, %rd36, 12288;
	// begin inline asm
	ld.global.nc.u32 %r98, [%rd48];
	// end inline asm
	mov.b32 	%f101, %r98;
	add.s64 	%rd49, %rd36, 13312;
	// begin inline asm
	ld.global.nc.u32 %r99, [%rd49];
	// end inline asm
	mov.b32 	%f102, %r99;
	add.s64 	%rd50, %rd36, 14336;
	// begin inline asm
	ld.global.nc.u32 %r100, [%rd50];
	// end inline asm
	mov.b32 	%f103, %r100;
	add.s64 	%rd51, %rd36, 15360;
	// begin inline asm
	ld.global.nc.u32 %r101, [%rd51];
	// end inline asm
	mov.b32 	%f104, %r101;
	sub.f32 	%f105, %f417, %f89;
	sub.f32 	%f106, %f105, %f90;
	sub.f32 	%f107, %f106, %f91;
	sub.f32 	%f108, %f107, %f92;
	sub.f32 	%f109, %f108, %f93;
	sub.f32 	%f110, %f109, %f94;
	sub.f32 	%f111, %f110, %f95;
	sub.f32 	%f112, %f111, %f96;
	sub.f32 	%f113, %f112, %f97;
	sub.f32 	%f114, %f113, %f98;
	sub.f32 	%f115, %f114, %f99;
	sub.f32 	%f116, %f115, %f100;
	sub.f32 	%f117, %f116, %f101;
	sub.f32 	%f118, %f117, %f102;
	sub.f32 	%f119, %f118, %f103;
	sub.f32 	%f417, %f119, %f104;
	sub.s32 	%r102, %r67, %r400;
	setp.lt.s32 	%p5, %r102, 4096;
	@%p5 bra 	$L__BB9_68;
	add.s32 	%r400, %r400, 4096;
	setp.le.s32 	%p6, %r400, %r47;
	@%p6 bra 	$L__BB9_58;
$L__BB9_60:
	setp.le.s32 	%p7, %r67, %r400;
	@%p7 bra 	$L__BB9_68;
	sub.s32 	%r51, %r67, %r400;
	setp.ge.s32 	%p8, %r46, %r51;
	@%p8 bra 	$L__BB9_68;
	not.b32 	%r103, %r46;
	add.s32 	%r104, %r67, %r103;
	sub.s32 	%r52, %r104, %r400;
	and.b32  	%r105, %r52, 768;
	setp.eq.s32 	%p9, %r105, 768;
	mov.u32 	%r404, %r46;
	@%p9 bra 	$L__BB9_65;
	add.s32 	%r402, %r46, %r400;
	shr.u32 	%r106, %r52, 8;
	add.s32 	%r107, %r106, 1;
	and.b32  	%r108, %r107, 3;
	neg.s32 	%r401, %r108;
	mov.u32 	%r404, %r46;
$L__BB9_64:
	.pragma "nounroll";
	mul.wide.u32 	%rd54, %r402, 4;
	add.s64 	%rd53, %rd16, %rd54;
	// begin inline asm
	ld.global.nc.u32 %r109, [%rd53];
	// end inline asm
	mov.b32 	%f121, %r109;
	sub.f32 	%f417, %f417, %f121;
	add.s32 	%r404, %r404, 256;
	add.s32 	%r402, %r402, 256;
	add.s32 	%r401, %r401, 1;
	setp.ne.s32 	%p10, %r401, 0;
	@%p10 bra 	$L__BB9_64;
$L__BB9_65:
	setp.lt.u32 	%p11, %r52, 768;
	@%p11 bra 	$L__BB9_68;
	cvt.u64.u32 	%rd55, %r404;
	cvt.u64.u32 	%rd56, %r400;
	add.s64 	%rd57, %rd55, %rd56;
	shl.b64 	%rd58, %rd57, 2;
	add.s64 	%rd59, %rd58, %rd16;
	add.s64 	%rd124, %rd59, 2048;
	add.s32 	%r405, %r404, %r400;
$L__BB9_67:
	mul.wide.u32 	%rd64, %r405, 4;
	add.s64 	%rd60, %rd16, %rd64;
	// begin inline asm
	ld.global.nc.u32 %r110, [%rd60];
	// end inline asm
	mov.b32 	%f122, %r110;
	sub.f32 	%f123, %f417, %f122;
	add.s64 	%rd61, %rd124, -1024;
	// begin inline asm
	ld.global.nc.u32 %r111, [%rd61];
	// end inline asm
	mov.b32 	%f124, %r111;
	sub.f32 	%f125, %f123, %f124;
	// begin inline asm
	ld.global.nc.u32 %r112, [%rd124];
	// end inline asm
	mov.b32 	%f126, %r112;
	sub.f32 	%f127, %f125, %f126;
	add.s64 	%rd63, %rd124, 1024;
	// begin inline asm
	ld.global.nc.u32 %r113, [%rd63];
	// end inline asm
	mov.b32 	%f128, %r113;
	sub.f32 	%f417, %f127, %f128;
	add.s32 	%r404, %r404, 1024;
	add.s64 	%rd124, %rd124, 4096;
	add.s32 	%r405, %r405, 1024;
	setp.lt.s32 	%p12, %r404, %r51;
	@%p12 bra 	$L__BB9_67;
$L__BB9_68:
	// begin inline asm
	mov.u32 %r114, %laneid;
	// end inline asm
	mov.b32 	%r116, %f417;
	mov.b32 	%r117, 1;
	mov.b32 	%r138, 31;
	mov.b32 	%r139, -1;
	// begin inline asm
	shfl.sync.down.b32 %r115, %r116, %r117, %r138, %r139;
	// end inline asm
	setp.gt.s32 	%p13, %r114, 30;
	mov.b32 	%f129, %r115;
	sub.f32 	%f130, %f417, %f129;
	selp.f32 	%f131, %f417, %f130, %p13;
	mov.b32 	%r121, %f131;
	mov.b32 	%r122, 2;
	// begin inline asm
	shfl.sync.down.b32 %r120, %r121, %r122, %r138, %r139;
	// end inline asm
	setp.gt.s32 	%p14, %r114, 29;
	mov.b32 	%f132, %r120;
	sub.f32 	%f133, %f131, %f132;
	selp.f32 	%f134, %f131, %f133, %p14;
	mov.b32 	%r126, %f134;
	mov.b32 	%r127, 4;
	// begin inline asm
	shfl.sync.down.b32 %r125, %r126, %r127, %r138, %r139;
	// end inline asm
	setp.gt.s32 	%p15, %r114, 27;
	mov.b32 	%f135, %r125;
	sub.f32 	%f136, %f134, %f135;
	selp.f32 	%f137, %f134, %f136, %p15;
	mov.b32 	%r131, %f137;
	mov.b32 	%r132, 8;
	// begin inline asm
	shfl.sync.down.b32 %r130, %r131, %r132, %r138, %r139;
	// end inline asm
	setp.gt.s32 	%p16, %r114, 23;
	mov.b32 	%f138, %r130;
	sub.f32 	%f139, %f137, %f138;
	selp.f32 	%f140, %f137, %f139, %p16;
	mov.b32 	%r136, %f140;
	mov.b32 	%r137, 16;
	// begin inline asm
	shfl.sync.down.b32 %r135, %r136, %r137, %r138, %r139;
	// end inline asm
	setp.gt.s32 	%p17, %r114, 15;
	mov.b32 	%f141, %r135;
	sub.f32 	%f54, %f140, %f141;
	selp.f32 	%f418, %f140, %f54, %p17;
	setp.ne.s32 	%p18, %r114, 0;
	@%p18 bra 	$L__BB9_70;
	shr.u32 	%r140, %r46, 3;
	and.b32  	%r141, %r140, 124;
	mov.u32 	%r142, _ZZN3cub18CUB_300001_SM_10006detail6reduce28DeviceReduceSingleTileKernelINS2_10policy_hubIfjN4cuda3std3__45minusIfEEE10Policy1000EPfSC_iS9_ffNS7_10__identityEEEvT0_T1_T2_T3_T4_T6_E12temp_storage;
	add.s32 	%r143, %r142, %r141;
	st.shared.f32 	[%r143+8], %f54;
$L__BB9_70:
	bar.sync 	0;
	setp.ne.s32 	%p19, %r46, 0;
	@%p19 bra 	$L__BB9_72;
	ld.shared.f32 	%f142, [_ZZN3cub18CUB_300001_SM_10006detail6reduce28DeviceReduceSingleTileKernelINS2_10policy_hubIfjN4cuda3std3__45minusIfEEE10Policy1000EPfSC_iS9_ffNS7_10__identityEEEvT0_T1_T2_T3_T4_T6_E12temp_storage+12];
	sub.f32 	%f143, %f418, %f142;
	ld.shared.f32 	%f144, [_ZZN3cub18CUB_300001_SM_10006detail6reduce28DeviceReduceSingleTileKernelINS2_10policy_hubIfjN4cuda3std3__45minusIfEEE10Policy1000EPfSC_iS9_ffNS7_10__identityEEEvT0_T1_T2_T3_T4_T6_E12temp_storage+16];
	sub.f32 	%f145, %f143, %f144;
	ld.shared.f32 	%f146, [_ZZN3cub18CUB_300001_SM_10006detail6reduce28DeviceReduceSingleTileKernelINS2_10policy_hubIfjN4cuda3std3__45minusIfEEE10Policy1000EPfSC_iS9_ffNS7_10__identityEEEvT0_T1_T2_T3_T4_T6_E12temp_storage+20];
	sub.f32 	%f147, %f145, %f146;
	ld.shared.f32 	%f148, [_ZZN3cub18CUB_300001_SM_10006detail6reduce28DeviceReduceSingleTileKernelINS2_10policy_hubIfjN4cuda3std3__45minusIfEEE10Policy1000EPfSC_iS9_ffNS7_10__identityEEEvT0_T1_T2_T3_T4_T6_E12temp_storage+24];
	sub.f32 	%f149, %f147, %f148;
	ld.shared.f32 	%f150, [_ZZN3cub18CUB_300001_SM_10006detail6reduce28DeviceReduceSingleTileKernelINS2_10policy_hubIfjN4cuda3std3__45minusIfEEE10Policy1000EPfSC_iS9_ffNS7_10__identityEEEvT0_T1_T2_T3_T4_T6_E12temp_storage+28];
	sub.f32 	%f151, %f149, %f150;
	ld.shared.f32 	%f152, [_ZZN3cub18CUB_300001_SM_10006detail6reduce28DeviceReduceSingleTileKernelINS2_10policy_hubIfjN4cuda3std3__45minusIfEEE10Policy1000EPfSC_iS9_ffNS7_10__identityEEEvT0_T1_T2_T3_T4_T6_E12temp_storage+32];
	sub.f32 	%f153, %f151, %f152;
	ld.shared.f32 	%f154, [_ZZN3cub18CUB_300001_SM_10006detail6reduce28DeviceReduceSingleTileKernelINS2_10policy_hubIfjN4cuda3std3__45minusIfEEE10Policy1000EPfSC_iS9_ffNS7_10__identityEEEvT0_T1_T2_T3_T4_T6_E12temp_storage+36];
	sub.f32 	%f418, %f153, %f154;
$L__BB9_72:
	mov.u32 	%r379, %tid.x;
	setp.ne.s32 	%p95, %r379, 0;
	@%p95 bra 	$L__BB9_74;
	sub.f32 	%f391, %f58, %f418;
	st.global.f32 	[%rd1], %f391;
$L__BB9_74:
	ret;

}
	// .globl	_ZN3cub18CUB_300001_SM_10006detail6reduce28DeviceReduceSingleTileKernelINS2_10policy_hubIfyN4cuda3std3__45minusIfEEE10Policy1000EN6thrust24THRUST_300001_SM_1000_NS6detail15normal_iteratorINSD_10device_ptrIfEEEEPfyS9_ffNS7_10__identityEEEvT0_T1_T2_T3_T4_T6_
.visible .entry _ZN3cub18CUB_300001_SM_10006detail6reduce28DeviceReduceSingleTileKernelINS2_10policy_hubIfyN4cuda3std3__45minusIfEEE10Policy1000EN6thrust24THRUST_300001_SM_1000_NS6detail15normal_iteratorINSD_10device_ptrIfEEEEPfyS9_ffNS7_10__identityEEEvT0_T1_T2_T3_T4_T6_(
	.param .align 8 .b8 _ZN3cub18CUB_300001_SM_10006detail6reduce28DeviceReduceSingleTileKernelINS2_10policy_hubIfyN4cuda3std3__45minusIfEEE10Policy1000EN6thrust24THRUST_300001_SM_1000_NS6detail15normal_iteratorINSD_10device_ptrIfEEEEPfyS9_ffNS7_10__identityEEEvT0_T1_T2_T3_T4_T6__param_0[8],
	.param .u64 .ptr .align 1 _ZN3cub18CUB_300001_SM_10006detail6reduce28DeviceReduceSingleTileKernelINS2_10policy_hubIfyN4cuda3std3__45minusIfEEE10Policy1000EN6thrust24THRUST_300001_SM_1000_NS6detail15normal_iteratorINSD_10device_ptrIfEEEEPfyS9_ffNS7_10__identityEEEvT0_T1_T2_T3_T4_T6__param_1,
	.param .u64 _ZN3cub18CUB_300001_SM_10006detail6reduce28DeviceReduceSingleTileKernelINS2_10policy_hubIfyN4cuda3std3__45minusIfEEE10Policy1000EN6thrust24THRUST_300001_SM_1000_NS6detail15normal_iteratorINSD_10device_ptrIfEEEEPfyS9_ffNS7_10__identityEEEvT0_T1_T2_T3_T4_T6__param_2,
	.param .align 1 .b8 _ZN3cub18CUB_300001_SM_10006detail6reduce28DeviceReduceSingleTileKernelINS2_10policy_hubIfyN4cuda3std3__45minusIfEEE10Policy1000EN6thrust24THRUST_300001_SM_1000_NS6detail15normal_iteratorINSD_10device_ptrIfEEEEPfyS9_ffNS7_10__identityEEEvT0_T1_T2_T3_T4_T6__param_3[1],
	.param .f32 _ZN3cub18CUB_300001_SM_10006detail6reduce28DeviceReduceSingleTileKernelINS2_10policy_hubIfyN4cuda3std3__45minusIfEEE10Policy1000EN6thrust24THRUST_300001_SM_1000_NS6detail15normal_iteratorINSD_10device_ptrIfEEEEPfyS9_ffNS7_10__identityEEEvT0_T1_T2_T3_T4_T6__param_4,
	.param .align 1 .b8 _ZN3cub18CUB_300001_SM_10006detail6reduce28DeviceReduceSingleTileKernelINS2_10policy_hubIfyN4cuda3std3__45minusIfEEE10Policy1000EN6thrust24THRUST_300001_SM_1000_NS6detail15normal_iteratorINSD_10device_ptrIfEEEEPfyS9_ffNS7_10__identityEEEvT0_T1_T2_T3_T4_T6__param_5[1]
)
.maxntid 256
.minnctapersm 1
{
	.reg .pred 	%p<59>;
	.reg .b32 	%r<171>;
	.reg .b32 	%f<328>;
	.reg .b64 	%rd<56>;
	// demoted variable
	.shared .align 4 .b8 _ZZN3cub18CUB_300001_SM_10006detail6reduce28DeviceReduceSingleTileKernelINS2_10policy_hubIfyN4cuda3std3__45minusIfEEE10Policy1000EN6thrust24THRUST_300001_SM_1000_NS6detail15normal_iteratorINSD_10device_ptrIfEEEEPfyS9_ffNS7_10__identityEEEvT0_T1_T2_T3_T4_T6_E12temp_storage[44];
	ld.param.u64 	%rd18, [_ZN3cub18CUB_300001_SM_10006detail6reduce28DeviceReduceSingleTileKernelINS2_10policy_hubIfyN4cuda3std3__45minusIfEEE10Policy1000EN6thrust24THRUST_300001_SM_1000_NS6detail15normal_iteratorINSD_10device_ptrIfEEEEPfyS9_ffNS7_10__identityEEEvT0_T1_T2_T3_T4_T6__param_0];
	ld.param.u64 	%rd20, [_ZN3cub18CUB_300001_SM_10006detail6reduce28DeviceReduceSingleTileKernelINS2_10policy_hubIfyN4cuda3std3__45minusIfEEE10Policy1000EN6thrust24THRUST_300001_SM_1000_NS6detail15normal_iteratorINSD_10device_ptrIfEEEEPfyS9_ffNS7_10__identityEEEvT0_T1_T2_T3_T4_T6__param_1];
	ld.param.u64 	%rd19, [_ZN3cub18CUB_300001_SM_10006detail6reduce28DeviceReduceSingleTileKernelINS2_10policy_hubIfyN4cuda3std3__45minusIfEEE10Policy1000EN6thrust24THRUST_300001_SM_1000_NS6detail15normal_iteratorINSD_10device_ptrIfEEEEPfyS9_ffNS7_10__identityEEEvT0_T1_T2_T3_T4_T6__param_2];
	ld.param.f32 	%f42, [_ZN3cub18CUB_300001_SM_10006detail6reduce28DeviceReduceSingleTileKernelINS2_10policy_hubIfyN4cuda3std3__45minusIfEEE10Policy1000EN6thrust24THRUST_300001_SM_1000_NS6detail15normal_iteratorINSD_10device_ptrIfEEEEPfyS9_ffNS7_10__identityEEEvT0_T1_T2_T3_T4_T6__param_4];
	cvta.to.global.u64 	%rd1, %rd20;
	setp.ne.s64 	%p1, %rd19, 0;
	@%p1 bra 	$L__BB10_3;
	mov.u32 	%r156, %tid.x;
	setp.ne.s32 	%p58, %r156, 0;
	@%p58 bra 	$L__BB10_51;
	st.global.f32 	[%rd1], %f42;
	bra.uni 	$L__BB10_51;
$L__BB10_3:
	cvta.to.global.u64 	%rd2, %rd18;
	setp.gt.u64 	%p2, %rd19, 4095;
	@%p2 bra 	$L__BB10_28;
	cvt.u32.u64 	%r1, %rd19;
	mov.u32 	%r2, %tid.x;
	setp.ge.u32 	%p24, %r2, %r1;
	mov.f32 	%f315, 0f00000000;
	mov.u32 	%r160, %r2;
	@%p24 bra 	$L__BB10_6;
	mul.wide.u32 	%rd41, %r2, 4;
	add.s64 	%rd42, %rd2, %rd41;
	ld.global.f32 	%f315, [%rd42];
	add.s32 	%r160, %r2, 256;
$L__BB10_6:
	setp.ge.u32 	%p25, %r160, %r1;
	@%p25 bra 	$L__BB10_19;
	not.b32 	%r83, %r160;
	add.s32 	%r84, %r83, %r1;
	shr.u32 	%r85, %r84, 8;
	add.s32 	%r5, %r85, 1;
	and.b32  	%r6, %r5, 15;
	setp.lt.u32 	%p26, %r84, 3840;
	@%p26 bra 	$L__BB10_10;
	and.b32  	%r86, %r5, 33554416;
	neg.s32 	%r158, %r86;
	mul.wide.u32 	%rd43, %r160, 4;
	add.s64 	%rd44, %rd43, %rd2;
	add.s64 	%rd51, %rd44, 8192;
$L__BB10_9:
	.pragma "nounroll";
	ld.global.f32 	%f189, [%rd51+-8192];
	sub.f32 	%f190, %f315, %f189;
	ld.global.f32 	%f191, [%rd51+-7168];
	sub.f32 	%f192, %f190, %f191;
	ld.global.f32 	%f193, [%rd51+-6144];
	sub.f32 	%f194, %f192, %f193;
	ld.global.f32 	%f195, [%rd51+-5120];
	sub.f32 	%f196, %f194, %f195;
	ld.global.f32 	%f197, [%rd51+-4096];
	sub.f32 	%f198, %f196, %f197;
	ld.global.f32 	%f199, [%rd51+-3072];
	sub.f32 	%f200, %f198, %f199;
	ld.global.f32 	%f201, [%rd51+-2048];
	sub.f32 	%f202, %f200, %f201;
	ld.global.f32 	%f203, [%rd51+-1024];
	sub.f32 	%f204, %f202, %f203;
	ld.global.f32 	%f205, [%rd51];
	sub.f32 	%f206, %f204, %f205;
	ld.global.f32 	%f207, [%rd51+1024];
	sub.f32 	%f208, %f206, %f207;
	ld.global.f32 	%f209, [%rd51+2048];
	sub.f32 	%f210, %f208, %f209;
	ld.global.f32 	%f211, [%rd51+3072];
	sub.f32 	%f212, %f210, %f211;
	ld.global.f32 	%f213, [%rd51+4096];
	sub.f32 	%f214, %f212, %f213;
	ld.global.f32 	%f215, [%rd51+5120];
	sub.f32 	%f216, %f214, %f215;
	ld.global.f32 	%f217, [%rd51+6144];
	sub.f32 	%f218, %f216, %f217;
	ld.global.f32 	%f219, [%rd51+7168];
	sub.f32 	%f315, %f218, %f219;
	add.s32 	%r160, %r160, 4096;
	add.s32 	%r158, %r158, 16;
	add.s64 	%rd51, %rd51, 16384;
	setp.ne.s32 	%p27, %r158, 0;
	@%p27 bra 	$L__BB10_9;
$L__BB10_10:
	setp.eq.s32 	%p28, %r6, 0;
	@%p28 bra 	$L__BB10_19;
	and.b32  	%r13, %r5, 7;
	setp.lt.u32 	%p29, %r6, 8;
	@%p29 bra 	$L__BB10_13;
	mul.wide.s32 	%rd45, %r160, 4;
	add.s64 	%rd46, %rd2, %rd45;
	ld.global.f32 	%f221, [%rd46];
	sub.f32 	%f222, %f315, %f221;
	ld.global.f32 	%f223, [%rd46+1024];
	sub.f32 	%f224, %f222, %f223;
	ld.global.f32 	%f225, [%rd46+2048];
	sub.f32 	%f226, %f224, %f225;
	ld.global.f32 	%f227, [%rd46+3072];
	sub.f32 	%f228, %f226, %f227;
	ld.global.f32 	%f229, [%rd46+4096];
	sub.f32 	%f230, %f228, %f229;
	ld.global.f32 	%f231, [%rd46+5120];
	sub.f32 	%f232, %f230, %f231;
	ld.global.f32 	%f233, [%rd46+6144];
	sub.f32 	%f234, %f232, %f233;
	ld.global.f32 	%f235, [%rd46+7168];
	sub.f32 	%f315, %f234, %f235;
	add.s32 	%r160, %r160, 2048;
$L__BB10_13:
	setp.eq.s32 	%p30, %r13, 0;
	@%p30 bra 	$L__BB10_19;
	and.b32  	%r16, %r5, 3;
	setp.lt.u32 	%p31, %r13, 4;
	@%p31 bra 	$L__BB10_16;
	mul.wide.s32 	%rd47, %r160, 4;
	add.s64 	%rd48, %rd2, %rd47;
	ld.global.f32 	%f237, [%rd48];
	sub.f32 	%f238, %f315, %f237;
	ld.global.f32 	%f239, [%rd48+1024];
	sub.f32 	%f240, %f238, %f239;
	ld.global.f32 	%f241, [%rd48+2048];
	sub.f32 	%f242, %f240, %f241;
	ld.global.f32 	%f243, [%rd48+3072];
	sub.f32 	%f315, %f242, %f243;
	add.s32 	%r160, %r160, 1024;
$L__BB10_16:
	setp.eq.s32 	%p32, %r16, 0;
	@%p32 bra 	$L__BB10_19;
	neg.s32 	%r163, %r16;
$L__BB10_18:
	.pragma "nounroll";
	mul.wide.s32 	%rd49, %r160, 4;
	add.s64 	%rd50, %rd2, %rd49;
	ld.global.f32 	%f244, [%rd50];
	sub.f32 	%f315, %f315, %f244;
	add.s32 	%r160, %r160, 256;
	add.s32 	%r163, %r163, 1;
	setp.ne.s32 	%p33, %r163, 0;
	@%p33 bra 	$L__BB10_18;
$L__BB10_19:
	setp.lt.u64 	%p34, %rd19, 256;
	@%p34 bra 	$L__BB10_24;
	// begin inline asm
	mov.u32 %r125, %laneid;
	// end inline asm
	mov.b32 	%r127, %f315;
	mov.b32 	%r128, 1;
	mov.b32 	%r149, 31;
	mov.b32 	%r150, -1;
	// begin inline asm
	shfl.sync.down.b32 %r126, %r127, %r128, %r149, %r150;
	// end inline asm
	setp.gt.s32 	%p50, %r125, 30;
	mov.b32 	%f279, %r126;
	sub.f32 	%f280, %f315, %f279;
	selp.f32 	%f281, %f315, %f280, %p50;
	mov.b32 	%r132, %f281;
	mov.b32 	%r133, 2;
	// begin inline asm
	shfl.sync.down.b32 %r131, %r132, %r133, %r149, %r150;
	// end inline asm
	setp.gt.s32 	%p51, %r125, 29;
	mov.b32 	%f282, %r131;
	sub.f32 	%f283, %f281, %f282;
	selp.f32 	%f284, %f281, %f283, %p51;
	mov.b32 	%r137, %f284;
	mov.b32 	%r138, 4;
	// begin inline asm
	shfl.sync.down.b32 %r136, %r137, %r138, %r149, %r150;
	// end inline asm
	setp.gt.s32 	%p52, %r125, 27;
	mov.b32 	%f285, %r136;
	sub.f32 	%f286, %f284, %f285;
	selp.f32 	%f287, %f284, %f286, %p52;
	mov.b32 	%r142, %f287;
	mov.b32 	%r143, 8;
	// begin inline asm
	shfl.sync.down.b32 %r141, %r142, %r143, %r149, %r150;
	// end inline asm
	setp.gt.s32 	%p53, %r125, 23;
	mov.b32 	%f288, %r141;
	sub.f32 	%f289, %f287, %f288;
	selp.f32 	%f290, %f287, %f289, %p53;
	mov.b32 	%r147, %f290;
	mov.b32 	%r148, 16;
	// begin inline asm
	shfl.sync.down.b32 %r146, %r147, %r148, %r149, %r150;
	// end inline asm
	setp.gt.s32 	%p54, %r125, 15;
	mov.b32 	%f291, %r146;
	sub.f32 	%f16, %f290, %f291;
	selp.f32 	%f327, %f290, %f16, %p54;
	setp.ne.s32 	%p55, %r125, 0;
	@%p55 bra 	$L__BB10_22;
	shr.u32 	%r151, %r2, 3;
	and.b32  	%r152, %r151, 124;
	mov.u32 	%r153, _ZZN3cub18CUB_300001_SM_10006detail6reduce28DeviceReduceSingleTileKernelINS2_10policy_hubIfyN4cuda3std3__45minusIfEEE10Policy1000EN6thrust24THRUST_300001_SM_1000_NS6detail15normal_iteratorINSD_10device_ptrIfEEEEPfyS9_ffNS7_10__identityEEEvT0_T1_T2_T3_T4_T6_E12temp_storage;
	add.s32 	%r154, %r153, %r152;
	st.shared.f32 	[%r154+8], %f16;
$L__BB10_22:
	bar.sync 	0;
	setp.ne.s32 	%p56, %r2, 0;
	@%p56 bra 	$L__BB10_49;
	ld.shared.f32 	%f292, [_ZZN3cub18CUB_300001_SM_10006detail6reduce28DeviceReduceSingleTileKernelINS2_10policy_hubIfyN4cuda3std3__45minusIfEEE10Policy1000EN6thrust24THRUST_300001_SM_1000_NS6detail15normal_iteratorINSD_10device_ptrIfEEEEPfyS9_ffNS7_10__identityEEEvT0_T1_T2_T3_T4_T6_E12temp_storage+12];
	sub.f32 	%f293, %f327, %f292;
	ld.shared.f32 	%f294, [_ZZN3cub18CUB_300001_SM_10006detail6reduce28DeviceReduceSingleTileKernelINS2_10policy_hubIfyN4cuda3std3__45minusIfEEE10Policy1000EN6thrust24THRUST_300001_SM_1000_NS6detail15normal_iteratorINSD_10device_ptrIfEEEEPfyS9_ffNS7_10__identityEEEvT0_T1_T2_T3_T4_T6_E12temp_storage+16];
	sub.f32 	%f295, %f293, %f294;
	ld.shared.f32 	%f296, [_ZZN3cub18CUB_300001_SM_10006detail6reduce28DeviceReduceSingleTileKernelINS2_10policy_hubIfyN4cuda3std3__45minusIfEEE10Policy1000EN6thrust24THRUST_300001_SM_1000_NS6detail15normal_iteratorINSD_10device_ptrIfEEEEPfyS9_ffNS7_10__identityEEEvT0_T1_T2_T3_T4_T6_E12temp_storage+20];
	sub.f32 	%f297, %f295, %f296;
	ld.shared.f32 	%f298, [_ZZN3cub18CUB_300001_SM_10006detail6reduce28DeviceReduceSingleTileKernelINS2_10policy_hubIfyN4cuda3std3__45minusIfEEE10Policy1000EN6thrust24THRUST_300001_SM_1000_NS6detail15normal_iteratorINSD_10device_ptrIfEEEEPfyS9_ffNS7_10__identityEEEvT0_T1_T2_T3_T4_T6_E12temp_storage+24];
	sub.f32 	%f299, %f297, %f298;
	ld.shared.f32 	%f300, [_ZZN3cub18CUB_300001_SM_10006detail6reduce28DeviceReduceSingleTileKernelINS2_10policy_hubIfyN4cuda3std3__45minusIfEEE10Policy1000EN6thrust24THRUST_300001_SM_1000_NS6detail15normal_iteratorINSD_10device_ptrIfEEEEPfyS9_ffNS7_10__identityEEEvT0_T1_T2_T3_T4_T6_E12temp_storage+28];
	sub.f32 	%f301, %f299, %f300;
	ld.shared.f32 	%f302, [_ZZN3cub18CUB_300001_SM_10006detail6reduce28DeviceReduceSingleTileKernelINS2_10policy_hubIfyN4cuda3std3__45minusIfEEE10Policy1000EN6thrust24THRUST_300001_SM_1000_NS6detail15normal_iteratorINSD_10device_ptrIfEEEEPfyS9_ffNS7_10__identityEEEvT0_T1_T2_T3_T4_T6_E12temp_storage+32];
	sub.f32 	%f303, %f301, %f302;
	ld.shared.f32 	%f304, [_ZZN3cub18CUB_300001_SM_10006detail6reduce28DeviceReduceSingleTileKernelINS2_10policy_hubIfyN4cuda3std3__45minusIfEEE10Policy1000EN6thrust24THRUST_300001_SM_1000_NS6detail15normal_iteratorINSD_10device_ptrIfEEEEPfyS9_ffNS7_10__identityEEEvT0_T1_T2_T3_T4_T6_E12temp_storage+36];
	sub.f32 	%f327, %f303, %f304;
	bra.uni 	$L__BB10_49;
$L__BB10_24:
	// begin inline asm
	mov.u32 %r87, %laneid;
	// end inline asm
	and.b32  	%r113, %r2, 992;
	add.s32 	%r114, %r113, 32;
	setp.gt.u32 	%p35, %r114, %r1;
	not.b32 	%r115, %r113;
	add.s32 	%r116, %r1, %r115;
	selp.b32 	%r111, %r116, 31, %p35;
	mov.b32 	%r89, %f315;
	mov.b32 	%r90, 1;
	mov.b32 	%r112, -1;
	// begin inline asm
	shfl.sync.down.b32 %r88, %r89, %r90, %r111, %r112;
	// end inline asm
	setp.lt.s32 	%p36, %r87, %r111;
	mov.b32 	%f245, %r88;
	sub.f32 	%f246, %f315, %f245;
	selp.f32 	%f247, %f246, %f315, %p36;
	mov.b32 	%r94, %f247;
	mov.b32 	%r95, 2;
	// begin inline asm
	shfl.sync.down.b32 %r93, %r94, %r95, %r111, %r112;
	// end inline asm
	add.s32 	%r117, %r87, 2;
	setp.gt.s32 	%p37, %r117, %r111;
	mov.b32 	%f248, %r93;
	sub.f32 	%f249, %f247, %f248;
	selp.f32 	%f250, %f247, %f249, %p37;
	mov.b32 	%r99, %f250;
	mov.b32 	%r100, 4;
	// begin inline asm
	shfl.sync.down.b32 %r98, %r99, %r100, %r111, %r112;
	// end inline asm
	add.s32 	%r118, %r87, 4;
	setp.gt.s32 	%p38, %r118, %r111;
	mov.b32 	%f251, %r98;
	sub.f32 	%f252, %f250, %f251;
	selp.f32 	%f253, %f250, %f252, %p38;
	mov.b32 	%r104, %f253;
	mov.b32 	%r105, 8;
	// begin inline asm
	shfl.sync.down.b32 %r103, %r104, %r105, %r111, %r112;
	// end inline asm
	add.s32 	%r119, %r87, 8;
	setp.gt.s32 	%p39, %r119, %r111;
	mov.b32 	%f254, %r103;
	sub.f32 	%f255, %f253, %f254;
	selp.f32 	%f256, %f253, %f255, %p39;
	mov.b32 	%r109, %f256;
	mov.b32 	%r110, 16;
	// begin inline asm
	shfl.sync.down.b32 %r108, %r109, %r110, %r111, %r112;
	// end inline asm
	add.s32 	%r120, %r87, 16;
	setp.gt.s32 	%p40, %r120, %r111;
	mov.b32 	%f257, %r108;
	sub.f32 	%f258, %f256, %f257;
	selp.f32 	%f327, %f256, %f258, %p40;
	setp.ne.s32 	%p41, %r87, 0;
	@%p41 bra 	$L__BB10_26;
	shr.u32 	%r121, %r2, 3;
	and.b32  	%r122, %r121, 124;
	mov.u32 	%r123, _ZZN3cub18CUB_300001_SM_10006detail6reduce28DeviceReduceSingleTileKernelINS2_10policy_hubIfyN4cuda3std3__45minusIfEEE10Policy1000EN6thrust24THRUST_300001_SM_1000_NS6detail15normal_iteratorINSD_10device_ptrIfEEEEPfyS9_ffNS7_10__identityEEEvT0_T1_T2_T3_T4_T6_E12temp_storage;
	add.s32 	%r124, %r123, %r122;
	st.shared.f32 	[%r124+8], %f327;
$L__BB10_26:
	bar.sync 	0;
	setp.ne.s32 	%p42, %r2, 0;
	@%p42 bra 	$L__BB10_49;
	setp.gt.u64 	%p43, %rd19, 32;
	ld.shared.f32 	%f259, [_ZZN3cub18CUB_300001_SM_10006detail6reduce28DeviceReduceSingleTileKernelINS2_10policy_hubIfyN4cuda3std3__45minusIfEEE10Policy1000EN6thrust24THRUST_300001_SM_1000_NS6detail15normal_iteratorINSD_10device_ptrIfEEEEPfyS9_ffNS7_10__identityEEEvT0_T1_T2_T3_T4_T6_E12temp_storage+12];
	sub.f32 	%f260, %f327, %f259;
	selp.f32 	%f261, %f260, %f327, %p43;
	setp.gt.u64 	%p44, %rd19, 64;
	ld.shared.f32 	%f262, [_ZZN3cub18CUB_300001_SM_10006detail6reduce28DeviceReduceSingleTileKernelINS2_10policy_hubIfyN4cuda3std3__45minusIfEEE10Policy1000EN6thrust24THRUST_300001_SM_1000_NS6detail15normal_iteratorINSD_10device_ptrIfEEEEPfyS9_ffNS7_10__identityEEEvT0_T1_T2_T3_T4_T6_E12temp_storage+16];
	sub.f32 	%f263, %f261, %f262;
	selp.f32 	%f264, %f263, %f261, %p44;
	setp.gt.u64 	%p45, %rd19, 96;
	ld.shared.f32 	%f265, [_ZZN3cub18CUB_300001_SM_10006detail6reduce28DeviceReduceSingleTileKernelINS2_10policy_hubIfyN4cuda3std3__45minusIfEEE10Policy1000EN6thrust24THRUST_300001_SM_1000_NS6detail15normal_iteratorINSD_10device_ptrIfEEEEPfyS9_ffNS7_10__identityEEEvT0_T1_T2_T3_T4_T6_E12temp_storage+20];
	sub.f32 	%f266, %f264, %f265;
	selp.f32 	%f267, %f266, %f264, %p45;
	setp.gt.u64 	%p46, %rd19, 128;
	ld.shared.f32 	%f268, [_ZZN3cub18CUB_300001_SM_10006detail6reduce28DeviceReduceSingleTileKernelINS2_10policy_hubIfyN4cuda3std3__45minusIfEEE10Policy1000EN6thrust24THRUST_300001_SM_1000_NS6detail15normal_iteratorINSD_10device_ptrIfEEEEPfyS9_ffNS7_10__identityEEEvT0_T1_T2_T3_T4_T6_E12temp_storage+24];
	sub.f32 	%f269, %f267, %f268;
	selp.f32 	%f270, %f269, %f267, %p46;
	setp.gt.u64 	%p47, %rd19, 160;
	ld.shared.f32 	%f271, [_ZZN3cub18CUB_300001_SM_10006detail6reduce28DeviceReduceSingleTileKernelINS2_10policy_hubIfyN4cuda3std3__45minusIfEEE10Policy1000EN6thrust24THRUST_300001_SM_1000_NS6detail15normal_iteratorINSD_10device_ptrIfEEEEPfyS9_ffNS7_10__identityEEEvT0_T1_T2_T3_T4_T6_E12temp_storage+28];
	sub.f32 	%f272, %f270, %f271;
	selp.f32 	%f273, %f272, %f270, %p47;
	setp.gt.u64 	%p48, %rd19, 192;
	ld.shared.f32 	%f274, [_ZZN3cub18CUB_300001_SM_10006detail6reduce28DeviceReduceSingleTileKernelINS2_10policy_hubIfyN4cuda3std3__45minusIfEEE10Policy1000EN6thrust24THRUST_300001_SM_1000_NS6detail15normal_iteratorINSD_10device_ptrIfEEEEPfyS9_ffNS7_10__identityEEEvT0_T1_T2_T3_T4_T6_E12temp_storage+32];
	sub.f32 	%f275, %f273, %f274;
	selp.f32 	%f276, %f275, %f273, %p48;
	setp.gt.u64 	%p49, %rd19, 224;
	ld.shared.f32 	%f277, [_ZZN3cub18CUB_300001_SM_10006detail6reduce28DeviceReduceSingleTileKernelINS2_10policy_hubIfyN4cuda3std3__45minusIfEEE10Policy1000EN6thrust24THRUST_300001_SM_1000_NS6detail15normal_iteratorINSD_10device_ptrIfEEEEPfyS9_ffNS7_10__identityEEEvT0_T1_T2_T3_T4_T6_E12temp_storage+36];
	sub.f32 	%f278, %f276, %f277;
	selp.f32 	%f327, %f278, %f276, %p49;
	bra.uni 	$L__BB10_49;
$L__BB10_28:
	mov.u32 	%r24, %tid.x;
	cvt.u64.u32 	%rd6, %r24;
	mul.wide.u32 	%rd22, %r24, 4;
	add.s64 	%rd7, %rd2, %rd22;
	ld.global.f32 	%f43, [%rd7];
	ld.global.f32 	%f44, [%rd7+1024];
	ld.global.f32 	%f45, [%rd7+2048];
	ld.global.f32 	%f46, [%rd7+3072];
	ld.global.f32 	%f47, [%rd7+4096];
	ld.global.f32 	%f48, [%rd7+5120];
	ld.global.f32 	%f49, [%rd7+6144];
	ld.global.f32 	%f50, [%rd7+7168];
	ld.global.f32 	%f51, [%rd7+8192];
	ld.global.f32 	%f52, [%rd7+9216];
	ld.global.f32 	%f53, [%rd7+10240];
	ld.global.f32 	%f54, [%rd7+11264];
	ld.global.f32 	%f55, [%rd7+12288];
	ld.global.f32 	%f56, [%rd7+13312];
	ld.global.f32 	%f57, [%rd7+14336];
	ld.global.f32 	%f58, [%rd7+15360];
	sub.f32 	%f59, %f43, %f44;
	sub.f32 	%f60, %f59, %f45;
	sub.f32 	%f61, %f60, %f46;
	sub.f32 	%f62, %f61, %f47;
	sub.f32 	%f63, %f62, %f48;
	sub.f32 	%f64, %f63, %f49;
	sub.f32 	%f65, %f64, %f50;
	sub.f32 	%f66, %f65, %f51;
	sub.f32 	%f67, %f66, %f52;
	sub.f32 	%f68, %f67, %f53;
	sub.f32 	%f69, %f68, %f54;
	sub.f32 	%f70, %f69, %f55;
	sub.f32 	%f71, %f70, %f56;
	sub.f32 	%f72, %f71, %f57;
	sub.f32 	%f326, %f72, %f58;
	add.s64 	%rd8, %rd19, -4096;
	setp.lt.u64 	%p3, %rd8, 4096;
	mov.b64 	%rd53, 4096;
	@%p3 bra 	$L__BB10_32;
	mov.b64 	%rd53, 4096;
$L__BB10_30:
	shl.b64 	%rd24, %rd53, 2;
	add.s64 	%rd25, %rd7, %rd24;
	ld.global.f32 	%f73, [%rd25];
	ld.global.f32 	%f74, [%rd25+1024];
	ld.global.f32 	%f75, [%rd25+2048];
	ld.global.f32 	%f76, [%rd25+3072];
	ld.global.f32 	%f77, [%rd25+4096];
	ld.global.f32 	%f78, [%rd25+5120];
	ld.global.f32 	%f79, [%rd25+6144];
	ld.global.f32 	%f80, [%rd25+7168];
	ld.global.f32 	%f81, [%rd25+8192];
	ld.global.f32 	%f82, [%rd25+9216];
	ld.global.f32 	%f83, [%rd25+10240];
	ld.global.f32 	%f84, [%rd25+11264];
	ld.global.f32 	%f85, [%rd25+12288];
	ld.global.f32 	%f86, [%rd25+13312];
	ld.global.f32 	%f87, [%rd25+14336];
	ld.global.f32 	%f88, [%rd25+15360];
	sub.f32 	%f89, %f326, %f73;
	sub.f32 	%f90, %f89, %f74;
	sub.f32 	%f91, %f90, %f75;
	sub.f32 	%f92, %f91, %f76;
	sub.f32 	%f93, %f92, %f77;
	sub.f32 	%f94, %f93, %f78;
	sub.f32 	%f95, %f94, %f79;
	sub.f32 	%f96, %f95, %f80;
	sub.f32 	%f97, %f96, %f81;
	sub.f32 	%f98, %f97, %f82;
	sub.f32 	%f99, %f98, %f83;
	sub.f32 	%f100, %f99, %f84;
	sub.f32 	%f101, %f100, %f85;
	sub.f32 	%f102, %f101, %f86;
	sub.f32 	%f103, %f102, %f87;
	sub.f32 	%f326, %f103, %f88;
	sub.s64 	%rd26, %rd19, %rd53;
	setp.lt.u64 	%p4, %rd26, 4096;
	@%p4 bra 	$L__BB10_45;
	add.s64 	%rd53, %rd53, 4096;
	setp.le.u64 	%p5, %rd53, %rd8;
	@%p5 bra 	$L__BB10_30;
$L__BB10_32:
	setp.le.u64 	%p6, %rd19, %rd53;
	cvt.u32.u64 	%r42, %rd53;
	cvt.u32.u64 	%r43, %rd19;
	sub.s32 	%r44, %r43, %r42;
	setp.ge.s32 	%p7, %r24, %r44;
	or.pred  	%p8, %p6, %p7;
	@%p8 bra 	$L__BB10_45;
	not.b32 	%r47, %r24;
	add.s32 	%r48, %r47, %r43;
	sub.s32 	%r50, %r48, %r42;
	shr.u32 	%r51, %r50, 8;
	add.s32 	%r25, %r51, 1;
	and.b32  	%r26, %r25, 15;
	setp.lt.u32 	%p9, %r50, 3840;
	mov.u32 	%r167, %r24;
	@%p9 bra 	$L__BB10_36;
	and.b32  	%r52, %r25, 33554416;
	neg.s32 	%r165, %r52;
	add.s64 	%rd27, %rd53, %rd6;
	shl.b64 	%rd28, %rd27, 2;
	add.s64 	%rd29, %rd28, %rd2;
	add.s64 	%rd54, %rd29, 8192;
	mov.u32 	%r167, %r24;
$L__BB10_35:
	.pragma "nounroll";
	ld.global.f32 	%f105, [%rd54+-8192];
	sub.f32 	%f106, %f326, %f105;
	ld.global.f32 	%f107, [%rd54+-7168];
	sub.f32 	%f108, %f106, %f107;
	ld.global.f32 	%f109, [%rd54+-6144];
	sub.f32 	%f110, %f108, %f109;
	ld.global.f32 	%f111, [%rd54+-5120];
	sub.f32 	%f112, %f110, %f111;
	ld.global.f32 	%f113, [%rd54+-4096];
	sub.f32 	%f114, %f112, %f113;
	ld.global.f32 	%f115, [%rd54+-3072];
	sub.f32 	%f116, %f114, %f115;
	ld.global.f32 	%f117, [%rd54+-2048];
	sub.f32 	%f118, %f116, %f117;
	ld.global.f32 	%f119, [%rd54+-1024];
	sub.f32 	%f120, %f118, %f119;
	ld.global.f32 	%f121, [%rd54];
	sub.f32 	%f122, %f120, %f121;
	ld.global.f32 	%f123, [%rd54+1024];
	sub.f32 	%f124, %f122, %f123;
	ld.global.f32 	%f125, [%rd54+2048];
	sub.f32 	%f126, %f124, %f125;
	ld.global.f32 	%f127, [%rd54+3072];
	sub.f32 	%f128, %f126, %f127;
	ld.global.f32 	%f129, [%rd54+4096];
	sub.f32 	%f130, %f128, %f129;
	ld.global.f32 	%f131, [%rd54+5120];
	sub.f32 	%f132, %f130, %f131;
	ld.global.f32 	%f133, [%rd54+6144];
	sub.f32 	%f134, %f132, %f133;
	ld.global.f32 	%f135, [%rd54+7168];
	sub.f32 	%f326, %f134, %f135;
	add.s32 	%r167, %r167, 4096;
	add.s32 	%r165, %r165, 16;
	add.s64 	%rd54, %rd54, 16384;
	setp.ne.s32 	%p10, %r165, 0;
	@%p10 bra 	$L__BB10_35;
$L__BB10_36:
	setp.eq.s32 	%p11, %r26, 0;
	@%p11 bra 	$L__BB10_45;
	and.b32  	%r33, %r25, 7;
	setp.lt.u32 	%p12, %r26, 8;
	@%p12 bra 	$L__BB10_39;
	cvt.u64.u32 	%rd30, %r167;
	add.s64 	%rd31, %rd53, %rd30;
	shl.b64 	%rd32, %rd31, 2;
	add.s64 	%rd33, %rd2, %rd32;
	ld.global.f32 	%f137, [%rd33];
	sub.f32 	%f138, %f326, %f137;
	ld.global.f32 	%f139, [%rd33+1024];
	sub.f32 	%f140, %f138, %f139;
	ld.global.f32 	%f141, [%rd33+2048];
	sub.f32 	%f142, %f140, %f141;
	ld.global.f32 	%f143, [%rd33+3072];
	sub.f32 	%f144, %f142, %f143;
	ld.global.f32 	%f145, [%rd33+4096];
	sub.f32 	%f146, %f144, %f145;
	ld.global.f32 	%f147, [%rd33+5120];
	sub.f32 	%f148, %f146, %f147;
	ld.global.f32 	%f149, [%rd33+6144];
	sub.f32 	%f150, %f148, %f149;
	ld.global.f32 	%f151, [%rd33+7168];
	sub.f32 	%f326, %f150, %f151;
	add.s32 	%r167, %r167, 2048;
$L__BB10_39:
	setp.eq.s32 	%p13, %r33, 0;
	@%p13 bra 	$L__BB10_45;
	and.b32  	%r36, %r25, 3;
	setp.lt.u32 	%p14, %r33, 4;
	@%p14 bra 	$L__BB10_42;
	cvt.u64.u32 	%rd34, %r167;
	add.s64 	%rd35, %rd53, %rd34;
	shl.b64 	%rd36, %rd35, 2;
	add.s64 	%rd37, %rd2, %rd36;
	ld.global.f32 	%f153, [%rd37];
	sub.f32 	%f154, %f326, %f153;
	ld.global.f32 	%f155, [%rd37+1024];
	sub.f32 	%f156, %f154, %f155;
	ld.global.f32 	%f157, [%rd37+2048];
	sub.f32 	%f158, %f156, %f157;
	ld.global.f32 	%f159, [%rd37+3072];
	sub.f32 	%f326, %f158, %f159;
	add.s32 	%r167, %r167, 1024;
$L__BB10_42:
	setp.eq.s32 	%p15, %r36, 0;
	@%p15 bra 	$L__BB10_45;
	cvt.u64.u32 	%rd38, %r167;
	add.s64 	%rd39, %rd53, %rd38;
	shl.b64 	%rd40, %rd39, 2;
	add.s64 	%rd55, %rd2, %rd40;
	neg.s32 	%r170, %r36;
$L__BB10_44:
	.pragma "nounroll";
	ld.global.f32 	%f160, [%rd55];
	sub.f32 	%f326, %f326, %f160;
	add.s64 	%rd55, %rd55, 1024;
	add.s32 	%r170, %r170, 1;
	setp.ne.s32 	%p16, %r170, 0;
	@%p16 bra 	$L__BB10_44;
$L__BB10_45:
	// begin inline asm
	mov.u32 %r53, %laneid;
	// end inline asm
	mov.b32 	%r55, %f326;
	mov.b32 	%r56, 1;
	mov.b32 	%r77, 31;
	mov.b32 	%r78, -1;
	// begin inline asm
	shfl.sync.down.b32 %r54, %r55, %r56, %r77, %r78;
	// end inline asm
	setp.gt.s32 	%p17, %r53, 30;
	mov.b32 	%f161, %r54;
	sub.f32 	%f162, %f326, %f161;
	selp.f32 	%f163, %f326, %f162, %p17;
	mov.b32 	%r60, %f163;
	mov.b32 	%r61, 2;
	// begin inline asm
	shfl.sync.down.b32 %r59, %r60, %r61, %r77, %r78;
	// end inline asm
	setp.gt.s32 	%p18, %r53, 29;
	mov.b32 	%f164, %r59;
	sub.f32 	%f165, %f163, %f164;
	selp.f32 	%f166, %f163, %f165, %p18;
	mov.b32 	%r65, %f166;
	mov.b32 	%r66, 4;
	// begin inline asm
	shfl.sync.down.b32 %r64, %r65, %r66, %r77, %r78;
	// end inline asm
	setp.gt.s32 	%p19, %r53, 27;
	mov.b32 	%f167, %r64;
	sub.f32 	%f168, %f166, %f167;
	selp.f32 	%f169, %f166, %f168, %p19;
	mov.b32 	%r70, %f169;
	mov.b32 	%r71, 8;
	// begin inline asm
	shfl.sync.down.b32 %r69, %r70, %r71, %r77, %r78;
	// end inline asm
	setp.gt.s32 	%p20, %r53, 23;
	mov.b32 	%f170, %r69;
	sub.f32 	%f171, %f169, %f170;
	selp.f32 	%f172, %f169, %f171, %p20;
	mov.b32 	%r75, %f172;
	mov.b32 	%r76, 16;
	// begin inline asm
	shfl.sync.down.b32 %r74, %r75, %r76, %r77, %r78;
	// end inline asm
	setp.gt.s32 	%p21, %r53, 15;
	mov.b32 	%f173, %r74;
	sub.f32 	%f38, %f172, %f173;
	selp.f32 	%f327, %f172, %f38, %p21;
	setp.ne.s32 	%p22, %r53, 0;
	@%p22 bra 	$L__BB10_47;
	shr.u32 	%r79, %r24, 3;
	and.b32  	%r80, %r79, 124;
	mov.u32 	%r81, _ZZN3cub18CUB_300001_SM_10006detail6reduce28DeviceReduceSingleTileKernelINS2_10policy_hubIfyN4cuda3std3__45minusIfEEE10Policy1000EN6thrust24THRUST_300001_SM_1000_NS6detail15normal_iteratorINSD_10device_ptrIfEEEEPfyS9_ffNS7_10__identityEEEvT0_T1_T2_T3_T4_T6_E12temp_storage;
	add.s32 	%r82, %r81, %r80;
	st.shared.f32 	[%r82+8], %f38;
$L__BB10_47:
	bar.sync 	0;
	setp.ne.s32 	%p23, %r24, 0;
	@%p23 bra 	$L__BB10_49;
	ld.shared.f32 	%f174, [_ZZN3cub18CUB_300001_SM_10006detail6reduce28DeviceReduceSingleTileKernelINS2_10policy_hubIfyN4cuda3std3__45minusIfEEE10Policy1000EN6thrust24THRUST_300001_SM_1000_NS6detail15normal_iteratorINSD_10device_ptrIfEEEEPfyS9_ffNS7_10__identityEEEvT0_T1_T2_T3_T4_T6_E12temp_storage+12];
	sub.f32 	%f175, %f327, %f174;
	ld.shared.f32 	%f176, [_ZZN3cub18CUB_300001_SM_10006detail6reduce28DeviceReduceSingleTileKernelINS2_10policy_hubIfyN4cuda3std3__45minusIfEEE10Policy1000EN6thrust24THRUST_300001_SM_1000_NS6detail15normal_iteratorINSD_10device_ptrIfEEEEPfyS9_ffNS7_10__identityEEEvT0_T1_T2_T3_T4_T6_E12temp_storage+16];
	sub.f32 	%f177, %f175, %f176;
	ld.shared.f32 	%f178, [_ZZN3cub18CUB_300001_SM_10006detail6reduce28DeviceReduceSingleTileKernelINS2_10policy_hubIfyN4cuda3std3__45minusIfEEE10Policy1000EN6thrust24THRUST_300001_SM_1000_NS6detail15normal_iteratorINSD_10device_ptrIfEEEEPfyS9_ffNS7_10__identityEEEvT0_T1_T2_T3_T4_T6_E12temp_storage+20];
	sub.f32 	%f179, %f177, %f178;
	ld.shared.f32 	%f180, [_ZZN3cub18CUB_300001_SM_10006detail6reduce28DeviceReduceSingleTileKernelINS2_10policy_hubIfyN4cuda3std3__45minusIfEEE10Policy1000EN6thrust24THRUST_300001_SM_1000_NS6detail15normal_iteratorINSD_10device_ptrIfEEEEPfyS9_ffNS7_10__identityEEEvT0_T1_T2_T3_T4_T6_E12temp_storage+24];
	sub.f32 	%f181, %f179, %f180;
	ld.shared.f32 	%f182, [_ZZN3cub18CUB_300001_SM_10006detail6reduce28DeviceReduceSingleTileKernelINS2_10policy_hubIfyN4cuda3std3__45minusIfEEE10Policy1000EN6thrust24THRUST_300001_SM_1000_NS6detail15normal_iteratorINSD_10device_ptrIfEEEEPfyS9_ffNS7_10__identityEEEvT0_T1_T2_T3_T4_T6_E12temp_storage+28];
	sub.f32 	%f183, %f181, %f182;
	ld.shared.f32 	%f184, [_ZZN3cub18CUB_300001_SM_10006detail6reduce28DeviceReduceSingleTileKernelINS2_10policy_hubIfyN4cuda3std3__45minusIfEEE10Policy1000EN6thrust24THRUST_300001_SM_1000_NS6detail15normal_iteratorINSD_10device_ptrIfEEEEPfyS9_ffNS7_10__identityEEEvT0_T1_T2_T3_T4_T6_E12temp_storage+32];
	sub.f32 	%f185, %f183, %f184;
	ld.shared.f32 	%f186, [_ZZN3cub18CUB_300001_SM_10006detail6reduce28DeviceReduceSingleTileKernelINS2_10policy_hubIfyN4cuda3std3__45minusIfEEE10Policy1000EN6thrust24THRUST_300001_SM_1000_NS6detail15normal_iteratorINSD_10device_ptrIfEEEEPfyS9_ffNS7_10__identityEEEvT0_T1_T2_T3_T4_T6_E12temp_storage+36];
	sub.f32 	%f327, %f185, %f186;
$L__BB10_49:
	mov.u32 	%r155, %tid.x;
	setp.ne.s32 	%p57, %r155, 0;
	@%p57 bra 	$L__BB10_51;
	sub.f32 	%f305, %f42, %f327;
	st.global.f32 	[%rd1], %f305;
$L__BB10_51:
	ret;

}
	// .globl	_ZN3cub18CUB_300001_SM_10006detail6reduce18DeviceReduceKernelINS2_10policy_hubIfyN4cuda3std3__45minusIfEEE10Policy1000EN6thrust24THRUST_300001_SM_1000_NS6detail15normal_iteratorINSD_10device_ptrIfEEEEyS9_fNS7_10__identityEEEvT0_PT3_T1_NS0_13GridEvenShareISN_EET2_T4_
.visible .entry _ZN3cub18CUB_300001_SM_10006detail6reduce18DeviceReduceKernelINS2_10policy_hubIfyN4cuda3std3__45minusIfEEE10Policy1000EN6thrust24THRUST_300001_SM_1000_NS6detail15normal_iteratorINSD_10device_ptrIfEEEEyS9_fNS7_10__identityEEEvT0_PT3_T1_NS0_13GridEvenShareISN_EET2_T4_(
	.param .align 8 .b8 _ZN3cub18CUB_300001_SM_10006detail6reduce18DeviceReduceKernelINS2_10policy_hubIfyN4cuda3std3__45minusIfEEE10Policy1000EN6thrust24THRUST_300001_SM_1000_NS6detail15normal_iteratorINSD_10device_ptrIfEEEEyS9_fNS7_10__identityEEEvT0_PT3_T1_NS0_13GridEvenShareISN_EET2_T4__param_0[8],
	.param .u64 .ptr .align 1 _ZN3cub18CUB_300001_SM_10006detail6reduce18DeviceReduceKernelINS2_10policy_hubIfyN4cuda3std3__45minusIfEEE10Policy1000EN6thrust24THRUST_300001_SM_1000_NS6detail15normal_iteratorINSD_10device_ptrIfEEEEyS9_fNS7_10__identityEEEvT0_PT3_T1_NS0_13GridEvenShareISN_EET2_T4__param_1,
	.param .u64 _ZN3cub18CUB_300001_SM_10006detail6reduce18DeviceReduceKernelINS2_10policy_hubIfyN4cuda3std3__45minusIfEEE10Policy1000EN6thrust24THRUST_300001_SM_1000_NS6detail15normal_iteratorINSD_10device_ptrIfEEEEyS9_fNS7_10__identityEEEvT0_PT3_T1_NS0_13GridEvenShareISN_EET2_T4__param_2,
	.param .align 8 .b8 _ZN3cub18CUB_300001_SM_10006detail6reduce18DeviceReduceKernelINS2_10policy_hubIfyN4cuda3std3__45minusIfEEE10Policy1000EN6thrust24THRUST_300001_SM_1000_NS6detail15normal_iteratorINSD_10device_ptrIfEEEEyS9_fNS7_10__identityEEEvT0_PT3_T1_NS0_13GridEvenShareISN_EET2_T4__param_3[72],
	.param .align 1 .b8 _ZN3cub18CUB_300001_SM_10006detail6reduce18DeviceReduceKernelINS2_10policy_hubIfyN4cuda3std3__45minusIfEEE10Policy1000EN6thrust24THRUST_300001_SM_1000_NS6detail15normal_iteratorINSD_10device_ptrIfEEEEyS9_fNS7_10__identityEEEvT0_PT3_T1_NS0_13GridEvenShareISN_EET2_T4__param_4[1],
	.param .align 1 .b8 _ZN3cub18CUB_300001_SM_10006detail6reduce18DeviceReduceKernelINS2_10policy_hubIfyN4cuda3std3__45minusIfEEE10Policy1000EN6thrust24THRUST_300001_SM_1000_NS6detail15normal_iteratorINSD_10device_ptrIfEEEEyS9_fNS7_10__identityEEEvT0_PT3_T1_NS0_13GridEvenShareISN_EET2_T4__param_5[1]
)
.maxntid 256
{
	.reg .pred 	%p<57>;
	.reg .b16 	%rs<4>;
	.reg .b32 	%r<206>;
	.reg .b32 	%f<324>;
	.reg .b64 	%rd<78>;
	// demoted variable
	.shared .align 4 .b8 _ZZN3cub18CUB_300001_SM_10006detail6reduce18DeviceReduceKernelINS2_10policy_hubIfyN4cuda3std3__45minusIfEEE10Policy1000EN6thrust24THRUST_300001_SM_1000_NS6detail15normal_iteratorINSD_10device_ptrIfEEEEyS9_fNS7_10__identityEEEvT0_PT3_T1_NS0_13GridEvenShareISN_EET2_T4_E12temp_storage[44];
	ld.param.u64 	%rd1, [_ZN3cub18CUB_300001_SM_10006detail6reduce18DeviceReduceKernelINS2_10policy_hubIfyN4cuda3std3__45minusIfEEE10Policy1000EN6thrust24THRUST_300001_SM_1000_NS6detail15normal_iteratorINSD_10device_ptrIfEEEEyS9_fNS7_10__identityEEEvT0_PT3_T1_NS0_13GridEvenShareISN_EET2_T4__param_3+32];
	ld.param.u32 	%r1, [_ZN3cub18CUB_300001_SM_10006detail6reduce18DeviceReduceKernelINS2_10policy_hubIfyN4cuda3std3__45minusIfEEE10Policy1000EN6thrust24THRUST_300001_SM_1000_NS6detail15normal_iteratorINSD_10device_ptrIfEEEEyS9_fNS7_10__identityEEEvT0_PT3_T1_NS0_13GridEvenShareISN_EET2_T4__param_3+40];
	ld.param.u64 	%rd25, [_ZN3cub18CUB_300001_SM_10006detail6reduce18DeviceReduceKernelINS2_10policy_hubIfyN4cuda3std3__45minusIfEEE10Policy1000EN6thrust24THRUST_300001_SM_1000_NS6detail15normal_iteratorINSD_10device_ptrIfEEEEyS9_fNS7_10__identityEEEvT0_PT3_T1_NS0_13GridEvenShareISN_EET2_T4__param_0];
	cvta.to.global.u64 	%rd2, %rd25;
	mov.u32 	%r2, %ctaid.x;
	shl.b32 	%r50, %r1, 12;
	cvt.s64.s32 	%rd3, %r50;
	shl.b32 	%r51, %r2, 12;
	cvt.u64.u32 	%rd4, %r51;
	sub.s64 	%rd5, %rd1, %rd4;
	setp.gt.u64 	%p1, %rd5, 4095;
	@%p1 bra 	$L__BB11_25;
	cvt.u32.u64 	%r112, %rd4;
	cvt.u32.u64 	%r3, %rd1;
	sub.s32 	%r4, %r3, %r112;
	mov.u32 	%r5, %tid.x;
	setp.ge.s32 	%p23, %r5, %r4;
	mov.f32 	%f312, 0f00000000;
	mov.u32 	%r193, %r5;
	@%p23 bra 	$L__BB11_3;
	add.s32 	%r114, %r112, %r5;
	mul.wide.u32 	%rd51, %r114, 4;
	add.s64 	%rd52, %rd2, %rd51;
	ld.global.f32 	%f312, [%rd52];
	add.s32 	%r193, %r5, 256;
$L__BB11_3:
	setp.ge.s32 	%p24, %r193, %r4;
	@%p24 bra 	$L__BB11_16;
	not.b32 	%r116, %r193;
	add.s32 	%r117, %r116, %r3;
	sub.s32 	%r118, %r117, %r112;
	shr.u32 	%r119, %r118, 8;
	add.s32 	%r8, %r119, 1;
	and.b32  	%r9, %r8, 15;
	setp.lt.u32 	%p25, %r118, 3840;
	@%p25 bra 	$L__BB11_7;
	and.b32  	%r120, %r8, 33554416;
	neg.s32 	%r191, %r120;
	mul.wide.u32 	%rd53, %r2, 16384;
	mul.wide.u32 	%rd54, %r193, 4;
	or.b64  	%rd55, %rd53, %rd54;
	add.s64 	%rd56, %rd55, %rd2;
	add.s64 	%rd72, %rd56, 8192;
$L__BB11_6:
	.pragma "nounroll";
	ld.global.f32 	%f187, [%rd72+-8192];
	sub.f32 	%f188, %f312, %f187;
	ld.global.f32 	%f189, [%rd72+-7168];
	sub.f32 	%f190, %f188, %f189;
	ld.global.f32 	%f191, [%rd72+-6144];
	sub.f32 	%f192, %f190, %f191;
	ld.global.f32 	%f193, [%rd72+-5120];
	sub.f32 	%f194, %f192, %f193;
	ld.global.f32 	%f195, [%rd72+-4096];
	sub.f32 	%f196, %f194, %f195;
	ld.global.f32 	%f197, [%rd72+-3072];
	sub.f32 	%f198, %f196, %f197;
	ld.global.f32 	%f199, [%rd72+-2048];
	sub.f32 	%f200, %f198, %f199;
	ld.global.f32 	%f201, [%rd72+-1024];
	sub.f32 	%f202, %f200, %f201;
	ld.global.f32 	%f203, [%rd72];
	sub.f32 	%f204, %f202, %f203;
	ld.global.f32 	%f205, [%rd72+1024];
	sub.f32 	%f206, %f204, %f205;
	ld.global.f32 	%f207, [%rd72+2048];
	sub.f32 	%f208, %f206, %f207;
	ld.global.f32 	%f209, [%rd72+3072];
	sub.f32 	%f210, %f208, %f209;
	ld.global.f32 	%f211, [%rd72+4096];
	sub.f32 	%f212, %f210, %f211;
	ld.global.f32 	%f213, [%rd72+5120];
	sub.f32 	%f214, %f212, %f213;
	ld.global.f32 	%f215, [%rd72+6144];
	sub.f32 	%f216, %f214, %f215;
	ld.global.f32 	%f217, [%rd72+7168];
	sub.f32 	%f312, %f216, %f217;
	add.s32 	%r193, %r193, 4096;
	add.s32 	%r191, %r191, 16;
	add.s64 	%rd72, %rd72, 16384;
	setp.ne.s32 	%p26, %r191, 0;
	@%p26 bra 	$L__BB11_6;
$L__BB11_7:
	setp.eq.s32 	%p27, %r9, 0;
	@%p27 bra 	$L__BB11_16;
	and.b32  	%r16, %r8, 7;
	setp.lt.u32 	%p28, %r9, 8;
	@%p28 bra 	$L__BB11_10;
	cvt.s64.s32 	%rd57, %r193;
	add.s64 	%rd58, %rd57, %rd4;
	shl.b64 	%rd59, %rd58, 2;
	add.s64 	%rd60, %rd2, %rd59;
	ld.global.f32 	%f219, [%rd60];
	sub.f32 	%f220, %f312, %f219;
	ld.global.f32 	%f221, [%rd60+1024];
	sub.f32 	%f222, %f220, %f221;
	ld.global.f32 	%f223, [%rd60+2048];
	sub.f32 	%f224, %f222, %f223;
	ld.global.f32 	%f225, [%rd60+3072];
	sub.f32 	%f226, %f224, %f225;
	ld.global.f32 	%f227, [%rd60+4096];
	sub.f32 	%f228, %f226, %f227;
	ld.global.f32 	%f229, [%rd60+5120];
	sub.f32 	%f230, %f228, %f229;
	ld.global.f32 	%f231, [%rd60+6144];
	sub.f32 	%f232, %f230, %f231;
	ld.global.f32 	%f233, [%rd60+7168];
	sub.f32 	%f312, %f232, %f233;
	add.s32 	%r193, %r193, 2048;
$L__BB11_10:
	setp.eq.s32 	%p29, %r16, 0;
	@%p29 bra 	$L__BB11_16;
	and.b32  	%r19, %r8, 3;
	setp.lt.u32 	%p30, %r16, 4;
	@%p30 bra 	$L__BB11_13;
	cvt.s64.s32 	%rd61, %r193;
	add.s64 	%rd62, %rd61, %rd4;
	shl.b64 	%rd63, %rd62, 2;
	add.s64 	%rd64, %rd2, %rd63;
	ld.global.f32 	%f235, [%rd64];
	sub.f32 	%f236, %f312, %f235;
	ld.global.f32 	%f237, [%rd64+1024];
	sub.f32 	%f238, %f236, %f237;
	ld.global.f32 	%f239, [%rd64+2048];
	sub.f32 	%f240, %f238, %f239;
	ld.global.f32 	%f241, [%rd64+3072];
	sub.f32 	%f312, %f240, %f241;
	add.s32 	%r193, %r193, 1024;
$L__BB11_13:
	setp.eq.s32 	%p31, %r19, 0;
	@%p31 bra 	$L__BB11_16;
	mul.wide.u32 	%rd65, %r2, 16384;
	add.s64 	%rd9, %rd2, %rd65;
	neg.s32 	%r196, %r19;
$L__BB11_15:
	.pragma "nounroll";
	mul.wide.s32 	%rd66, %r193, 4;
	add.s64 	%rd67, %rd9, %rd66;
	ld.global.f32 	%f242, [%rd67];
	sub.f32 	%f312, %f312, %f242;
	add.s32 	%r193, %r193, 256;
	add.s32 	%r196, %r196, 1;
	setp.ne.s32 	%p32, %r196, 0;
	@%p32 bra 	$L__BB11_15;
$L__BB11_16:
	setp.lt.s32 	%p33, %r4, 256;
	@%p33 bra 	$L__BB11_21;
	// begin inline asm
	mov.u32 %r159, %laneid;
	// end inline asm
	mov.b32 	%r161, %f312;
	mov.b32 	%r162, 1;
	mov.b32 	%r183, 31;
	mov.b32 	%r184, -1;
	// begin inline asm
	shfl.sync.down.b32 %r160, %r161, %r162, %r183, %r184;
	// end inline asm
	setp.gt.s32 	%p49, %r159, 30;
	mov.b32 	%f277, %r160;
	sub.f32 	%f278, %f312, %f277;
	selp.f32 	%f279, %f312, %f278, %p49;
	mov.b32 	%r166, %f279;
	mov.b32 	%r167, 2;
	// begin inline asm
	shfl.sync.down.b32 %r165, %r166, %r167, %r183, %r184;
	// end inline asm
	setp.gt.s32 	%p50, %r159, 29;
	mov.b32 	%f280, %r165;
	sub.f32 	%f281, %f279, %f280;
	selp.f32 	%f282, %f279, %f281, %p50;
	mov.b32 	%r171, %f282;
	mov.b32 	%r172, 4;
	// begin inline asm
	shfl.sync.down.b32 %r170, %r171, %r172, %r183, %r184;
	// end inline asm
	setp.gt.s32 	%p51, %r159, 27;
	mov.b32 	%f283, %r170;
	sub.f32 	%f284, %f282, %f283;
	selp.f32 	%f285, %f282, %f284, %p51;
	mov.b32 	%r176, %f285;
	mov.b32 	%r177, 8;
	// begin inline asm
	shfl.sync.down.b32 %r175, %r176, %r177, %r183, %r184;
	// end inline asm
	setp.gt.s32 	%p52, %r159, 23;
	mov.b32 	%f286, %r175;
	sub.f32 	%f287, %f285, %f286;
	selp.f32 	%f288, %f285, %f287, %p52;
	mov.b32 	%r181, %f288;
	mov.b32 	%r182, 16;
	// begin inline asm
	shfl.sync.down.b32 %r180, %r181, %r182, %r183, %r184;
	// end inline asm
	setp.gt.s32 	%p53, %r159, 15;
	mov.b32 	%f289, %r180;
	sub.f32 	%f16, %f288, %f289;
	selp.f32 	%f323, %f288, %f16, %p53;
	setp.ne.s32 	%p54, %r159, 0;
	@%p54 bra 	$L__BB11_19;
	shr.u32 	%r185, %r5, 3;
	and.b32  	%r186, %r185, 124;
	mov.u32 	%r187, _ZZN3cub18CUB_300001_SM_10006detail6reduce18DeviceReduceKernelINS2_10policy_hubIfyN4cuda3std3__45minusIfEEE10Policy1000EN6thrust24THRUST_300001_SM_1000_NS6detail15normal_iteratorINSD_10device_ptrIfEEEEyS9_fNS7_10__identityEEEvT0_PT3_T1_NS0_13GridEvenShareISN_EET2_T4_E12temp_storage;
	add.s32 	%r188, %r187, %r186;
	st.shared.f32 	[%r188+8], %f16;
$L__BB11_19:
	bar.sync 	0;
	setp.ne.s32 	%p55, %r5, 0;
	@%p55 bra 	$L__BB11_46;
	ld.shared.f32 	%f290, [_ZZN3cub18CUB_300001_SM_10006detail6reduce18DeviceReduceKernelINS2_10policy_hubIfyN4cuda3std3__45minusIfEEE10Policy1000EN6thrust24THRUST_300001_SM_1000_NS6detail15normal_iteratorINSD_10device_ptrIfEEEEyS9_fNS7_10__identityEEEvT0_PT3_T1_NS0_13GridEvenShareISN_EET2_T4_E12temp_storage+12];
	sub.f32 	%f291, %f323, %f290;
	ld.shared.f32 	%f292, [_ZZN3cub18CUB_300001_SM_10006detail6reduce18DeviceReduceKernelINS2_10policy_hubIfyN4cuda3std3__45minusIfEEE10Policy1000EN6thrust24THRUST_300001_SM_1000_NS6detail15normal_iteratorINSD_10device_ptrIfEEEEyS9_fNS7_10__identityEEEvT0_PT3_T1_NS0_13GridEvenShareISN_EET2_T4_E12temp_storage+16];
	sub.f32 	%f293, %f291, %f292;
	ld.shared.f32 	%f294, [_ZZN3cub18CUB_300001_SM_10006detail6reduce18DeviceReduceKernelINS2_10policy_hubIfyN4cuda3std3__45minusIfEEE10Policy1000EN6thrust24THRUST_300001_SM_1000_NS6detail15normal_iteratorINSD_10device_ptrIfEEEEyS9_fNS7_10__identityEEEvT0_PT3_T1_NS0_13GridEvenShareISN_EET2_T4_E12temp_storage+20];
	sub.f32 	%f295, %f293, %f294;
	ld.shared.f32 	%f296, [_ZZN3cub18CUB_300001_SM_10006detail6reduce18DeviceReduceKernelINS2_10policy_hubIfyN4cuda3std3__45minusIfEEE10Policy1000EN6thrust24THRUST_300001_SM_1000_NS6detail15normal_iteratorINSD_10device_ptrIfEEEEyS9_fNS7_10__identityEEEvT0_PT3_T1_NS0_13GridEvenShareISN_EET2_T4_E12temp_storage+24];
	sub.f32 	%f297, %f295, %f296;
	ld.shared.f32 	%f298, [_ZZN3cub18CUB_300001_SM_10006detail6reduce18DeviceReduceKernelINS2_10policy_hubIfyN4cuda3std3__45minusIfEEE10Policy1000EN6thrust24THRUST_300001_SM_1000_NS6detail15normal_iteratorINSD_10device_ptrIfEEEEyS9_fNS7_10__identityEEEvT0_PT3_T1_NS0_13GridEvenShareISN_EET2_T4_E12temp_storage+28];
	sub.f32 	%f299, %f297, %f298;
	ld.shared.f32 	%f300, [_ZZN3cub18CUB_300001_SM_10006detail6reduce18DeviceReduceKernelINS2_10policy_hubIfyN4cuda3std3__45minusIfEEE10Policy1000EN6thrust24THRUST_300001_SM_1000_NS6detail15normal_iteratorINSD_10device_ptrIfEEEEyS9_fNS7_10__identityEEEvT0_PT3_T1_NS0_13GridEvenShareISN_EET2_T4_E12temp_storage+32];
	sub.f32 	%f301, %f299, %f300;
	ld.shared.f32 	%f302, [_ZZN3cub18CUB_300001_SM_10006detail6reduce18DeviceReduceKernelINS2_10policy_hubIfyN4cuda3std3__45minusIfEEE10Policy1000EN6thrust24THRUST_300001_SM_1000_NS6detail15normal_iteratorINSD_10device_ptrIfEEEEyS9_fNS7_10__identityEEEvT0_PT3_T1_NS0_13GridEvenShareISN_EET2_T4_E12temp_storage+36];
	sub.f32 	%f323, %f301, %f302;
	bra.uni 	$L__BB11_46;
$L__BB11_21:
	// begin inline asm
	mov.u32 %r121, %laneid;
	// end inline asm
	and.b32  	%r147, %r5, 992;
	add.s32 	%r148, %r147, 32;
	setp.gt.s32 	%p34, %r148, %r4;
	not.b32 	%r149, %r147;
	add.s32 	%r150, %r4, %r149;
	selp.b32 	%r145, %r150, 31, %p34;
	mov.b32 	%r123, %f312;
	mov.b32 	%r124, 1;
	mov.b32 	%r146, -1;
	// begin inline asm
	shfl.sync.down.b32 %r122, %r123, %r124, %r145, %r146;
	// end inline asm
	setp.lt.s32 	%p35, %r121, %r145;
	mov.b32 	%f243, %r122;
	sub.f32 	%f244, %f312, %f243;
	selp.f32 	%f245, %f244, %f312, %p35;
	mov.b32 	%r128, %f245;
	mov.b32 	%r129, 2;
	// begin inline asm
	shfl.sync.down.b32 %r127, %r128, %r129, %r145, %r146;
	// end inline asm
	add.s32 	%r151, %r121, 2;
	setp.gt.s32 	%p36, %r151, %r145;
	mov.b32 	%f246, %r127;
	sub.f32 	%f247, %f245, %f246;
	selp.f32 	%f248, %f245, %f247, %p36;
	mov.b32 	%r133, %f248;
	mov.b32 	%r134, 4;
	// begin inline asm
	shfl.sync.down.b32 %r132, %r133, %r134, %r145, %r146;
	// end inline asm
	add.s32 	%r152, %r121, 4;
	setp.gt.s32 	%p37, %r152, %r145;
	mov.b32 	%f249, %r132;
	sub.f32 	%f250, %f248, %f249;
	selp.f32 	%f251, %f248, %f250, %p37;
	mov.b32 	%r138, %f251;
	mov.b32 	%r139, 8;
	// begin inline asm
	shfl.sync.down.b32 %r137, %r138, %r139, %r145, %r146;
	// end inline asm
	add.s32 	%r153, %r121, 8;
	setp.gt.s32 	%p38, %r153, %r145;
	mov.b32 	%f252, %r137;
	sub.f32 	%f253, %f251, %f252;
	selp.f32 	%f254, %f251, %f253, %p38;
	mov.b32 	%r143, %f254;
	mov.b32 	%r144, 16;
	// begin inline asm
	shfl.sync.down.b32 %r142, %r143, %r144, %r145, %r146;
	// end inline asm
	add.s32 	%r154, %r121, 16;
	setp.gt.s32 	%p39, %r154, %r145;
	mov.b32 	%f255, %r142;
	sub.f32 	%f256, %f254, %f255;
	selp.f32 	%f323, %f254, %f256, %p39;
	setp.ne.s32 	%p40, %r121, 0;
	@%p40 bra 	$L__BB11_23;
	shr.u32 	%r155, %r5, 3;
	and.b32  	%r156, %r155, 124;
	mov.u32 	%r157, _ZZN3cub18CUB_300001_SM_10006detail6reduce18DeviceReduceKernelINS2_10policy_hubIfyN4cuda3std3__45minusIfEEE10Policy1000EN6thrust24THRUST_300001_SM_1000_NS6detail15normal_iteratorINSD_10device_ptrIfEEEEyS9_fNS7_10__identityEEEvT0_PT3_T1_NS0_13GridEvenShareISN_EET2_T4_E12temp_storage;
	add.s32 	%r158, %r157, %r156;
	st.shared.f32 	[%r158+8], %f323;
$L__BB11_23:
	bar.sync 	0;
	setp.ne.s32 	%p41, %r5, 0;
	@%p41 bra 	$L__BB11_46;
	setp.gt.s32 	%p42, %r4, 32;
	ld.shared.f32 	%f257, [_ZZN3cub18CUB_300001_SM_10006detail6reduce18DeviceReduceKernelINS2_10policy_hubIfyN4cuda3std3__45minusIfEEE10Policy1000EN6thrust24THRUST_300001_SM_1000_NS6detail15normal_iteratorINSD_10device_ptrIfEEEEyS9_fNS7_10__identityEEEvT0_PT3_T1_NS0_13GridEvenShareISN_EET2_T4_E12temp_storage+12];
	sub.f32 	%f258, %f323, %f257;
	selp.f32 	%f259, %f258, %f323, %p42;
	setp.gt.s32 	%p43, %r4, 64;
	ld.shared.f32 	%f260, [_ZZN3cub18CUB_300001_SM_10006detail6reduce18DeviceReduceKernelINS2_10policy_hubIfyN4cuda3std3__45minusIfEEE10Policy1000EN6thrust24THRUST_300001_SM_1000_NS6detail15normal_iteratorINSD_10device_ptrIfEEEEyS9_fNS7_10__identityEEEvT0_PT3_T1_NS0_13GridEvenShareISN_EET2_T4_E12temp_storage+16];
	sub.f32 	%f261, %f259, %f260;
	selp.f32 	%f262, %f261, %f259, %p43;
	setp.gt.s32 	%p44, %r4, 96;
	ld.shared.f32 	%f263, [_ZZN3cub18CUB_300001_SM_10006detail6reduce18DeviceReduceKernelINS2_10policy_hubIfyN4cuda3std3__45minusIfEEE10Policy1000EN6thrust24THRUST_300001_SM_1000_NS6detail15normal_iteratorINSD_10device_ptrIfEEEEyS9_fNS7_10__identityEEEvT0_PT3_T1_NS0_13GridEvenShareISN_EET2_T4_E12temp_storage+20];
	sub.f32 	%f264, %f262, %f263;
	selp.f32 	%f265, %f264, %f262, %p44;
	setp.gt.s32 	%p45, %r4, 128;
	ld.shared.f32 	%f266, [_ZZN3cub18CUB_300001_SM_10006detail6reduce18DeviceReduceKernelINS2_10policy_hubIfyN4cuda3std3__45minusIfEEE10Policy1000EN6thrust24THRUST_300001_SM_1000_NS6detail15normal_iteratorINSD_10device_ptrIfEEEEyS9_fNS7_10__identityEEEvT0_PT3_T1_NS0_13GridEvenShareISN_EET2_T4_E12temp_storage+24];
	sub.f32 	%f267, %f265, %f266;
	selp.f32 	%f268, %f267, %f265, %p45;
	setp.gt.s32 	%p46, %r4, 160;
	ld.shared.f32 	%f269, [_ZZN3cub18CUB_300001_SM_10006detail6reduce18DeviceReduceKernelINS2_10policy_hubIfyN4cuda3std3__45minusIfEEE10Policy1000EN6thrust24THRUST_300001_SM_1000_NS6detail15normal_iteratorINSD_10device_ptrIfEEEEyS9_fNS7_10__identityEEEvT0_PT3_T1_NS0_13GridEvenShareISN_EET2_T4_E12temp_storage+28];
	sub.f32 	%f270, %f268, %f269;
	selp.f32 	%f271, %f270, %f268, %p46;
	setp.gt.s32 	%p47, %r4, 192;
	ld.shared.f32 	%f272, [_ZZN3cub18CUB_300001_SM_10006detail6reduce18DeviceReduceKernelINS2_10policy_hubIfyN4cuda3std3__45minusIfEEE10Policy1000EN6thrust24THRUST_300001_SM_1000_NS6detail15normal_iteratorINSD_10device_ptrIfEEEEyS9_fNS7_10__identityEEEvT0_PT3_T1_NS0_13GridEvenShareISN_EET2_T4_E12temp_storage+32];
	sub.f32 	%f273, %f271, %f272;
	selp.f32 	%f274, %f273, %f271, %p47;
	setp.gt.s32 	%p48, %r4, 224;
	ld.shared.f32 	%f275, [_ZZN3cub18CUB_300001_SM_10006detail6reduce18DeviceReduceKernelINS2_10policy_hubIfyN4cuda3std3__45minusIfEEE10Policy1000EN6thrust24THRUST_300001_SM_1000_NS6detail15normal_iteratorINSD_10device_ptrIfEEEEyS9_fNS7_10__identityEEEvT0_PT3_T1_NS0_13GridEvenShareISN_EET2_T4_E12temp_storage+36];
	sub.f32 	%f276, %f274, %f275;
	selp.f32 	%f323, %f276, %f274, %p48;
	bra.uni 	$L__BB11_46;
$L__BB11_25:
	cvt.u32.u64 	%r52, %rd4;
	mov.u32 	%r27, %tid.x;
	add.s32 	%r53, %r27, %r52;
	mul.wide.u32 	%rd26, %r53, 4;
	add.s64 	%rd27, %rd2, %rd26;
	ld.global.f32 	%f41, [%rd27];
	ld.global.f32 	%f42, [%rd27+1024];
	ld.global.f32 	%f43, [%rd27+2048];
	ld.global.f32 	%f44, [%rd27+3072];
	ld.global.f32 	%f45, [%rd27+4096];
	ld.global.f32 	%f46, [%rd27+5120];
	ld.global.f32 	%f47, [%rd27+6144];
	ld.global.f32 	%f48, [%rd27+7168];
	ld.global.f32 	%f49, [%rd27+8192];
	ld.global.f32 	%f50, [%rd27+9216];
	ld.global.f32 	%f51, [%rd27+10240];
	ld.global.f32 	%f52, [%rd27+11264];
	ld.global.f32 	%f53, [%rd27+12288];
	ld.global.f32 	%f54, [%rd27+13312];
	ld.global.f32 	%f55, [%rd27+14336];
	ld.global.f32 	%f56, [%rd27+15360];
	sub.f32 	%f57, %f41, %f42;
	sub.f32 	%f58, %f57, %f43;
	sub.f32 	%f59, %f58, %f44;
	sub.f32 	%f60, %f59, %f45;
	sub.f32 	%f61, %f60, %f46;
	sub.f32 	%f62, %f61, %f47;
	sub.f32 	%f63, %f62, %f48;
	sub.f32 	%f64, %f63, %f49;
	sub.f32 	%f65, %f64, %f50;
	sub.f32 	%f66, %f65, %f51;
	sub.f32 	%f67, %f66, %f52;
	sub.f32 	%f68, %f67, %f53;
	sub.f32 	%f69, %f68, %f54;
	sub.f32 	%f70, %f69, %f55;
	sub.f32 	%f322, %f70, %f56;
	setp.lt.u64 	%p2, %rd5, %rd3;
	@%p2 bra 	$L__BB11_42;
	cvt.u32.u64 	%r55, %rd3;
	cvt.u64.u32 	%rd28, %r27;
	add.s64 	%rd74, %rd4, %rd3;
	cvt.u32.u64 	%r28, %rd1;
	not.b32 	%r57, %r27;
	add.s32 	%r58, %r57, %r28;
	sub.s32 	%r59, %r58, %r55;
	sub.s32 	%r198, %r59, %r52;
	add.s64 	%rd29, %rd74, %rd28;
	shl.b64 	%rd30, %rd29, 2;
	add.s64 	%rd31, %rd30, %rd2;
	add.s64 	%rd73, %rd31, 8192;
	mov.b32 	%r199, 0;
	shl.b32 	%r60, %r1, 12;
	mov.u64 	%rd75, %rd4;
$L__BB11_27:
	cvt.s64.s32 	%rd15, %r60;
	add.s64 	%rd75, %rd75, %rd15;
	add.s64 	%rd32, %rd1, -4096;
	setp.gt.u64 	%p3, %rd75, %rd32;
	@%p3 bra 	$L__BB11_29;
	shl.b32 	%r61, %r1, 12;
	cvt.s64.s32 	%rd33, %r61;
	cvt.u64.u32 	%rd34, %r27;
	add.s64 	%rd35, %rd75, %rd34;
	shl.b64 	%rd36, %rd35, 2;
	add.s64 	%rd37, %rd2, %rd36;
	ld.global.f32 	%f71, [%rd37];
	ld.global.f32 	%f72, [%rd37+1024];
	ld.global.f32 	%f73, [%rd37+2048];
	ld.global.f32 	%f74, [%rd37+3072];
	ld.global.f32 	%f75, [%rd37+4096];
	ld.global.f32 	%f76, [%rd37+5120];
	ld.global.f32 	%f77, [%rd37+6144];
	ld.global.f32 	%f78, [%rd37+7168];
	ld.global.f32 	%f79, [%rd37+8192];
	ld.global.f32 	%f80, [%rd37+9216];
	ld.global.f32 	%f81, [%rd37+10240];
	ld.global.f32 	%f82, [%rd37+11264];
	ld.global.f32 	%f83, [%rd37+12288];
	ld.global.f32 	%f84, [%rd37+13312];
	ld.global.f32 	%f85, [%rd37+14336];
	ld.global.f32 	%f86, [%rd37+15360];
	sub.f32 	%f87, %f322, %f71;
	sub.f32 	%f88, %f87, %f72;
	sub.f32 	%f89, %f88, %f73;
	sub.f32 	%f90, %f89, %f74;
	sub.f32 	%f91, %f90, %f75;
	sub.f32 	%f92, %f91, %f76;
	sub.f32 	%f93, %f92, %f77;
	sub.f32 	%f94, %f93, %f78;
	sub.f32 	%f95, %f94, %f79;
	sub.f32 	%f96, %f95, %f80;
	sub.f32 	%f97, %f96, %f81;
	sub.f32 	%f98, %f97, %f82;
	sub.f32 	%f99, %f98, %f83;
	sub.f32 	%f100, %f99, %f84;
	sub.f32 	%f101, %f100, %f85;
	sub.f32 	%f322, %f101, %f86;
	sub.s64 	%rd38, %rd1, %rd75;
	setp.lt.u64 	%p4, %rd38, %rd33;
	add.s32 	%r199, %r199, 1;
	add.s64 	%rd74, %rd74, %rd33;
	sub.s32 	%r198, %r198, %r61;
	mul.wide.s32 	%rd39, %r61, 4;
	add.s64 	%rd73, %rd73, %rd39;
	@%p4 bra 	$L__BB11_42;
	bra.uni 	$L__BB11_27;
$L__BB11_29:
	setp.le.u64 	%p5, %rd1, %rd75;
	cvt.u32.u64 	%r62, %rd75;
	cvt.u32.u64 	%r63, %rd1;
	sub.s32 	%r64, %r63, %r62;
	setp.ge.s32 	%p6, %r27, %r64;
	or.pred  	%p7, %p5, %p6;
	@%p7 bra 	$L__BB11_42;
	cvt.u32.u64 	%r66, %rd15;
	cvt.u32.u64 	%r67, %rd4;
	not.b32 	%r68, %r27;
	add.s32 	%r69, %r68, %r28;
	add.s32 	%r70, %r66, %r67;
	sub.s32 	%r71, %r69, %r70;
	mul.lo.s32 	%r72, %r1, %r199;
	shl.b32 	%r73, %r72, 12;
	sub.s32 	%r74, %r71, %r73;
	shr.u32 	%r75, %r74, 8;
	add.s32 	%r34, %r75, 1;
	and.b32  	%r35, %r34, 15;
	setp.lt.u32 	%p8, %r74, 3840;
	mov.u32 	%r202, %r27;
	@%p8 bra 	$L__BB11_33;
	shr.u32 	%r76, %r198, 8;
	add.s32 	%r77, %r76, 1;
	and.b32  	%r78, %r77, 33554416;
	neg.s32 	%r200, %r78;
	mov.u32 	%r202, %r27;
$L__BB11_32:
	.pragma "nounroll";
	ld.global.f32 	%f103, [%rd73+-8192];
	sub.f32 	%f104, %f322, %f103;
	ld.global.f32 	%f105, [%rd73+-7168];
	sub.f32 	%f106, %f104, %f105;
	ld.global.f32 	%f107, [%rd73+-6144];
	sub.f32 	%f108, %f106, %f107;
	ld.global.f32 	%f109, [%rd73+-5120];
	sub.f32 	%f110, %f108, %f109;
	ld.global.f32 	%f111, [%rd73+-4096];
	sub.f32 	%f112, %f110, %f111;
	ld.global.f32 	%f113, [%rd73+-3072];
	sub.f32 	%f114, %f112, %f113;
	ld.global.f32 	%f115, [%rd73+-2048];
	sub.f32 	%f116, %f114, %f115;
	ld.global.f32 	%f117, [%rd73+-1024];
	sub.f32 	%f118, %f116, %f117;
	ld.global.f32 	%f119, [%rd73];
	sub.f32 	%f120, %f118, %f119;
	ld.global.f32 	%f121, [%rd73+1024];
	sub.f32 	%f122, %f120, %f121;
	ld.global.f32 	%f123, [%rd73+2048];
	sub.f32 	%f124, %f122, %f123;
	ld.global.f32 	%f125, [%rd73+3072];
	sub.f32 	%f126, %f124, %f125;
	ld.global.f32 	%f127, [%rd73+4096];
	sub.f32 	%f128, %f126, %f127;
	ld.global.f32 	%f129, [%rd73+5120];
	sub.f32 	%f130, %f128, %f129;
	ld.global.f32 	%f131, [%rd73+6144];
	sub.f32 	%f132, %f130, %f131;
	ld.global.f32 	%f133, [%rd73+7168];
	sub.f32 	%f322, %f132, %f133;
	add.s32 	%r202, %r202, 4096;
	add.s32 	%r200, %r200, 16;
	add.s64 	%rd73, %rd73, 16384;
	setp.ne.s32 	%p9, %r200, 0;
	@%p9 bra 	$L__BB11_32;
$L__BB11_33:
	setp.eq.s32 	%p10, %r35, 0;
	@%p10 bra 	$L__BB11_42;
	and.b32  	%r42, %r34, 7;
	setp.lt.u32 	%p11, %r35, 8;
	@%p11 bra 	$L__BB11_36;
	cvt.u64.u32 	%rd40, %r202;
	add.s64 	%rd41, %rd75, %rd40;
	shl.b64 	%rd42, %rd41, 2;
	add.s64 	%rd43, %rd2, %rd42;
	ld.global.f32 	%f135, [%rd43];
	sub.f32 	%f136, %f322, %f135;
	ld.global.f32 	%f137, [%rd43+1024];
	sub.f32 	%f138, %f136, %f137;
	ld.global.f32 	%f139, [%rd43+2048];
	sub.f32 	%f140, %f138, %f139;
	ld.global.f32 	%f141, [%rd43+3072];
	sub.f32 	%f142, %f140, %f141;
	ld.global.f32 	%f143, [%rd43+4096];
	sub.f32 	%f144, %f142, %f143;
	ld.global.f32 	%f145, [%rd43+5120];
	sub.f32 	%f146, %f144, %f145;
	ld.global.f32 	%f147, [%rd43+6144];
	sub.f32 	%f148, %f146, %f147;
	ld.global.f32 	%f149, [%rd43+7168];
	sub.f32 	%f322, %f148, %f149;
	add.s32 	%r202, %r202, 2048;
$L__BB11_36:
	setp.eq.s32 	%p12, %r42, 0;
	@%p12 bra 	$L__BB11_42;
	setp.lt.u32 	%p13, %r42, 4;
	@%p13 bra 	$L__BB11_39;
	cvt.u64.u32 	%rd44, %r202;
	add.s64 	%rd45, %rd75, %rd44;
	shl.b64 	%rd46, %rd45, 2;
	add.s64 	%rd47, %rd2, %rd46;
	ld.global.f32 	%f151, [%rd47];
	sub.f32 	%f152, %f322, %f151;
	ld.global.f32 	%f153, [%rd47+1024];
	sub.f32 	%f154, %f152, %f153;
	ld.global.f32 	%f155, [%rd47+2048];
	sub.f32 	%f156, %f154, %f155;
	ld.global.f32 	%f157, [%rd47+3072];
	sub.f32 	%f322, %f156, %f157;
	add.s32 	%r202, %r202, 1024;
$L__BB11_39:
	and.b32  	%r79, %r34, 3;
	setp.eq.s32 	%p14, %r79, 0;
	@%p14 bra 	$L__BB11_42;
	cvt.u64.u32 	%rd48, %r202;
	add.s64 	%rd49, %rd48, %rd74;
	shl.b64 	%rd50, %rd49, 2;
	add.s64 	%rd77, %rd2, %rd50;
	cvt.u16.u32 	%rs1, %r198;
	shr.u16 	%rs2, %rs1, 8;
	add.s16 	%rs3, %rs2, 1;
	cvt.u32.u16 	%r80, %rs3;
	and.b32  	%r81, %r80, 3;
	neg.s32 	%r205, %r81;
$L__BB11_41:
	.pragma "nounroll";
	ld.global.f32 	%f158, [%rd77];
	sub.f32 	%f322, %f322, %f158;
	add.s64 	%rd77, %rd77, 1024;
	add.s32 	%r205, %r205, 1;
	setp.ne.s32 	%p15, %r205, 0;
	@%p15 bra 	$L__BB11_41;
$L__BB11_42:
	// begin inline asm
	mov.u32 %r82, %laneid;
	// end inline asm
	mov.b32 	%r84, %f322;
	mov.b32 	%r85, 1;
	mov.b32 	%r106, 31;
	mov.b32 	%r107, -1;
	// begin inline asm
	shfl.sync.down.b32 %r83, %r84, %r85, %r106, %r107;
	// end inline asm
	setp.gt.s32 	%p16, %r82, 30;
	mov.b32 	%f159, %r83;
	sub.f32 	%f160, %f322, %f159;
	selp.f32 	%f161, %f322, %f160, %p16;
	mov.b32 	%r89, %f161;
	mov.b32 	%r90, 2;
	// begin inline asm
	shfl.sync.down.b32 %r88, %r89, %r90, %r106, %r107;
	// end inline asm
	setp.gt.s32 	%p17, %r82, 29;
	mov.b32 	%f162, %r88;
	sub.f32 	%f163, %f161, %f162;
	selp.f32 	%f164, %f161, %f163, %p17;
	mov.b32 	%r94, %f164;
	mov.b32 	%r95, 4;
	// begin inline asm
	shfl.sync.down.b32 %r93, %r94, %r95, %r106, %r107;
	// end inline asm
	setp.gt.s32 	%p18, %r82, 27;
	mov.b32 	%f165, %r93;
	sub.f32 	%f166, %f164, %f165;
	selp.f32 	%f167, %f164, %f166, %p18;
	mov.b32 	%r99, %f167;
	mov.b32 	%r100, 8;
	// begin inline asm
	shfl.sync.down.b32 %r98, %r99, %r100, %r106, %r107;
	// end inline asm
	setp.gt.s32 	%p19, %r82, 23;
	mov.b32 	%f168, %r98;
	sub.f32 	%f169, %f167, %f168;
	selp.f32 	%f170, %f167, %f169, %p19;
	mov.b32 	%r104, %f170;
	mov.b32 	%r105, 16;
	// begin inline asm
	shfl.sync.down.b32 %r103, %r104, %r105, %r106, %r107;
	// end inline asm
	setp.gt.s32 	%p20, %r82, 15;
	mov.b32 	%f171, %r103;
	sub.f32 	%f37, %f170, %f171;
	selp.f32 	%f323, %f170, %f37, %p20;
	setp.ne.s32 	%p21, %r82, 0;
	@%p21 bra 	$L__BB11_44;
	shr.u32 	%r108, %r27, 3;
	and.b32  	%r109, %r108, 124;
	mov.u32 	%r110, _ZZN3cub18CUB_300001_SM_10006detail6reduce18DeviceReduceKernelINS2_10policy_hubIfyN4cuda3std3__45minusIfEEE10Policy1000EN6thrust24THRUST_300001_SM_1000_NS6detail15normal_iteratorINSD_10device_ptrIfEEEEyS9_fNS7_10__identityEEEvT0_PT3_T1_NS0_13GridEvenShareISN_EET2_T4_E12temp_storage;
	add.s32 	%r111, %r110, %r109;
	st.shared.f32 	[%r111+8], %f37;
$L__BB11_44:
	bar.sync 	0;
	setp.ne.s32 	%p22, %r27, 0;
	@%p22 bra 	$L__BB11_46;
	ld.shared.f32 	%f172, [_ZZN3cub18CUB_300001_SM_10006detail6reduce18DeviceReduceKernelINS2_10policy_hubIfyN4cuda3std3__45minusIfEEE10Policy1000EN6thrust24THRUST_300001_SM_1000_NS6detail15normal_iteratorINSD_10device_ptrIfEEEEyS9_fNS7_10__identityEEEvT0_PT3_T1_NS0_13GridEvenShareISN_EET2_T4_E12temp_storage+12];
	sub.f32 	%f173, %f323, %f172;
	ld.shared.f32 	%f174, [_ZZN3cub18CUB_300001_SM_10006detail6reduce18DeviceReduceKernelINS2_10policy_hubIfyN4cuda3std3__45minusIfEEE10Policy1000EN6thrust24THRUST_300001_SM_1000_NS6detail15normal_iteratorINSD_10device_ptrIfEEEEyS9_fNS7_10__identityEEEvT0_PT3_T1_NS0_13GridEvenShareISN_EET2_T4_E12temp_storage+16];
	sub.f32 	%f175, %f173, %f174;
	ld.shared.f32 	%f176, [_ZZN3cub18CUB_300001_SM_10006detail6reduce18DeviceReduceKernelINS2_10policy_hubIfyN4cuda3std3__45minusIfEEE10Policy1000EN6thrust24THRUST_300001_SM_1000_NS6detail15normal_iteratorINSD_10device_ptrIfEEEEyS9_fNS7_10__identityEEEvT0_PT3_T1_NS0_13GridEvenShareISN_EET2_T4_E12temp_storage+20];
	sub.f32 	%f177, %f175, %f176;
	ld.shared.f32 	%f178, [_ZZN3cub18CUB_300001_SM_10006detail6reduce18DeviceReduceKernelINS2_10policy_hubIfyN4cuda3std3__45minusIfEEE10Policy1000EN6thrust24THRUST_300001_SM_1000_NS6detail15normal_iteratorINSD_10device_ptrIfEEEEyS9_fNS7_10__identityEEEvT0_PT3_T1_NS0_13GridEvenShareISN_EET2_T4_E12temp_storage+24];
	sub.f32 	%f179, %f177, %f178;
	ld.shared.f32 	%f180, [_ZZN3cub18CUB_300001_SM_10006detail6reduce18DeviceReduceKernelINS2_10policy_hubIfyN4cuda3std3__45minusIfEEE10Policy1000EN6thrust24THRUST_300001_SM_1000_NS6detail15normal_iteratorINSD_10device_ptrIfEEEEyS9_fNS7_10__identityEEEvT0_PT3_T1_NS0_13GridEvenShareISN_EET2_T4_E12temp_storage+28];
	sub.f32 	%f181, %f179, %f180;
	ld.shared.f32 	%f182, [_ZZN3cub18CUB_300001_SM_10006detail6reduce18DeviceReduceKernelINS2_10policy_hubIfyN4cuda3std3__45minusIfEEE10Policy1000EN6thrust24THRUST_300001_SM_1000_NS6detail15normal_iteratorINSD_10device_ptrIfEEEEyS9_fNS7_10__identityEEEvT0_PT3_T1_NS0_13GridEvenShareISN_EET2_T4_E12temp_storage+32];
	sub.f32 	%f183, %f181, %f182;
	ld.shared.f32 	%f184, [_ZZN3cub18CUB_300001_SM_10006detail6reduce18DeviceReduceKernelINS2_10policy_hubIfyN4cuda3std3__45minusIfEEE10Policy1000EN6thrust24THRUST_300001_SM_1000_NS6detail15normal_iteratorINSD_10device_ptrIfEEEEyS9_fNS7_10__identityEEEvT0_PT3_T1_NS0_13GridEvenShareISN_EET2_T4_E12temp_storage+36];
	sub.f32 	%f323, %f183, %f184;
$L__BB11_46:
	mov.u32 	%r189, %tid.x;
	setp.ne.s32 	%p56, %r189, 0;
	@%p56 bra 	$L__BB11_48;
	ld.param.u64 	%rd71, [_ZN3cub18CUB_300001_SM_10006detail6reduce18DeviceReduceKernelINS2_10policy_hubIfyN4cuda3std3__45minusIfEEE10Policy1000EN6thrust24THRUST_300001_SM_1000_NS6detail15normal_iteratorINSD_10device_ptrIfEEEEyS9_fNS7_10__identityEEEvT0_PT3_T1_NS0_13GridEvenShareISN_EET2_T4__param_1];
	cvta.to.global.u64 	%rd68, %rd71;
	mul.wide.u32 	%rd69, %r2, 4;
	add.s64 	%rd70, %rd68, %rd69;
	st.global.f32 	[%rd70], %f323;
$L__BB11_48:
	ret;

}
	// .globl	_ZN3cub18CUB_300001_SM_10006detail6reduce28DeviceReduceSingleTileKernelINS2_10policy_hubIfyN4cuda3std3__45minusIfEEE10Policy1000EPfSC_iS9_ffNS7_10__identityEEEvT0_T1_T2_T3_T4_T6_
.visible .entry _ZN3cub18CUB_300001_SM_10006detail6reduce28DeviceReduceSingleTileKernelINS2_10policy_hubIfyN4cuda3std3__45minusIfEEE10Policy1000EPfSC_iS9_ffNS7_10__identityEEEvT0_T1_T2_T3_T4_T6_(
	.param .u64 .ptr .align 1 _ZN3cub18CUB_300001_SM_10006detail6reduce28DeviceReduceSingleTileKernelINS2_10policy_hubIfyN4cuda3std3__45minusIfEEE10Policy1000EPfSC_iS9_ffNS7_10__identityEEEvT0_T1_T2_T3_T4_T6__param_0,
	.param .u64 .ptr .align 1 _ZN3cub18CUB_300001_SM_10006detail6reduce28DeviceReduceSingleTileKernelINS2_10policy_hubIfyN4cuda3std3__45minusIfEEE10Policy1000EPfSC_iS9_ffNS7_10__identityEEEvT0_T1_T2_T3_T4_T6__param_1,
	.param .u32 _ZN3cub18CUB_300001_SM_10006detail6reduce28DeviceReduceSingleTileKernelINS2_10policy_hubIfyN4cuda3std3__45minusIfEEE10Policy1000EPfSC_iS9_ffNS7_10__identityEEEvT0_T1_T2_T3_T4_T6__param_2,
	.param .align 1 .b8 _ZN3cub18CUB_300001_SM_10006detail6reduce28DeviceReduceSingleTileKernelINS2_10policy_hubIfyN4cuda3std3__45minusIfEEE10Policy1000EPfSC_iS9_ffNS7_10__identityEEEvT0_T1_T2_T3_T4_T6__param_3[1],
	.param .f32 _ZN3cub18CUB_300001_SM_10006detail6reduce28DeviceReduceSingleTileKernelINS2_10policy_hubIfyN4cuda3std3__45minusIfEEE10Policy1000EPfSC_iS9_ffNS7_10__identityEEEvT0_T1_T2_T3_T4_T6__param_4,
	.param .align 1 .b8 _ZN3cub18CUB_300001_SM_10006detail6reduce28DeviceReduceSingleTileKernelINS2_10policy_hubIfyN4cuda3std3__45minusIfEEE10Policy1000EPfSC_iS9_ffNS7_10__identityEEEvT0_T1_T2_T3_T4_T6__param_5[1]
)
.maxntid 256
.minnctapersm 1
{
	.reg .pred 	%p<97>;
	.reg .b32 	%r<407>;
	.reg .b32 	%f<419>;
	.reg .b64 	%rd<125>;
	// demoted variable
	.shared .align 4 .b8 _ZZN3cub18CUB_300001_SM_10006detail6reduce28DeviceReduceSingleTileKernelINS2_10policy_hubIfyN4cuda3std3__45minusIfEEE10Policy1000EPfSC_iS9_ffNS7_10__identityEEEvT0_T1_T2_T3_T4_T6_E12temp_storage[44];
	ld.param.u64 	%rd16, [_ZN3cub18CUB_300001_SM_10006detail6reduce28DeviceReduceSingleTileKernelINS2_10policy_hubIfyN4cuda3std3__45minusIfEEE10Policy1000EPfSC_iS9_ffNS7_10__identityEEEvT0_T1_T2_T3_T4_T6__param_0];
	ld.param.u64 	%rd17, [_ZN3cub18CUB_300001_SM_10006detail6reduce28DeviceReduceSingleTileKernelINS2_10policy_hubIfyN4cuda3std3__45minusIfEEE10Policy1000EPfSC_iS9_ffNS7_10__identityEEEvT0_T1_T2_T3_T4_T6__param_1];
	ld.param.u32 	%r67, [_ZN3cub18CUB_300001_SM_10006detail6reduce28DeviceReduceSingleTileKernelINS2_10policy_hubIfyN4cuda3std3__45minusIfEEE10Policy1000EPfSC_iS9_ffNS7_10__identityEEEvT0_T1_T2_T3_T4_T6__param_2];
	ld.param.f32 	%f58, [_ZN3cub18CUB_300001_SM_10006detail6reduce28DeviceReduceSingleTileKernelINS2_10policy_hubIfyN4cuda3std3__45minusIfEEE10Policy1000EPfSC_iS9_ffNS7_10__identityEEEvT0_T1_T2_T3_T4_T6__param_4];
	cvta.to.global.u64 	%rd1, %rd17;
	setp.ne.s32 	%p1, %r67, 0;
	@%p1 bra 	$L__BB12_3;
	mov.u32 	%r380, %tid.x;
	setp.ne.s32 	%p96, %r380, 0;
	@%p96 bra 	$L__BB12_74;
	st.global.f32 	[%rd1], %f58;
	bra.uni 	$L__BB12_74;
$L__BB12_3:
	and.b64  	%rd18, %rd16, 15;
	setp.ne.s64 	%p2, %rd18, 0;
	@%p2 bra 	$L__BB12_38;
	setp.gt.s32 	%p49, %r67, 4095;
	@%p49 bra 	$L__BB12_22;
	mov.u32 	%r1, %tid.x;
	setp.ge.s32 	%p66, %r1, %r67;
	mov.f32 	%f397, 0f00000000;
	mov.u32 	%r384, %r1;
	@%p66 bra 	$L__BB12_7;
	mul.wide.u32 	%rd113, %r1, 4;
	add.s64 	%rd112, %rd16, %rd113;
	// begin inline asm
	ld.global.nc.u32 %r300, [%rd112];
	// end inline asm
	mov.b32 	%f397, %r300;
	add.s32 	%r384, %r1, 256;
$L__BB12_7:
	setp.ge.s32 	%p67, %r384, %r67;
	@%p67 bra 	$L__BB12_13;
	not.b32 	%r301, %r384;
	add.s32 	%r4, %r67, %r301;
	and.b32  	%r302, %r4, 768;
	setp.eq.s32 	%p68, %r302, 768;
	@%p68 bra 	$L__BB12_11;
	mul.wide.u32 	%rd114, %r384, 4;
	add.s64 	%rd121, %rd16, %rd114;
	shr.u32 	%r303, %r4, 8;
	add.s32 	%r304, %r303, 1;
	and.b32  	%r305, %r304, 3;
	neg.s32 	%r382, %r305;
$L__BB12_10:
	.pragma "nounroll";
	// begin inline asm
	ld.global.nc.u32 %r306, [%rd121];
	// end inline asm
	mov.b32 	%f323, %r306;
	sub.f32 	%f397, %f397, %f323;
	add.s32 	%r384, %r384, 256;
	add.s64 	%rd121, %rd121, 1024;
	add.s32 	%r382, %r382, 1;
	setp.ne.s32 	%p69, %r382, 0;
	@%p69 bra 	$L__BB12_10;
$L__BB12_11:
	setp.lt.u32 	%p70, %r4, 768;
	@%p70 bra 	$L__BB12_13;
$L__BB12_12:
	mul.wide.s32 	%rd120, %r384, 4;
	add.s64 	%rd116, %rd16, %rd120;
	// begin inline asm
	ld.global.nc.u32 %r307, [%rd116];
	// end inline asm
	mov.b32 	%f324, %r307;
	sub.f32 	%f325, %f397, %f324;
	add.s64 	%rd117, %rd116, 1024;
	// begin inline asm
	ld.global.nc.u32 %r308, [%rd117];
	// end inline asm
	mov.b32 	%f326, %r308;
	sub.f32 	%f327, %f325, %f326;
	add.s64 	%rd118, %rd116, 2048;
	// begin inline asm
	ld.global.nc.u32 %r309, [%rd118];
	// end inline asm
	mov.b32 	%f328, %r309;
	sub.f32 	%f329, %f327, %f328;
	add.s64 	%rd119, %rd116, 3072;
	// begin inline asm
	ld.global.nc.u32 %r310, [%rd119];
	// end inline asm
	mov.b32 	%f330, %r310;
	sub.f32 	%f397, %f329, %f330;
	add.s32 	%r384, %r384, 1024;
	setp.lt.s32 	%p71, %r384, %r67;
	@%p71 bra 	$L__BB12_12;
$L__BB12_13:
	setp.lt.s32 	%p72, %r67, 256;
	@%p72 bra 	$L__BB12_18;
	// begin inline asm
	mov.u32 %r349, %laneid;
	// end inline asm
	mov.b32 	%r351, %f397;
	mov.b32 	%r352, 1;
	mov.b32 	%r373, 31;
	mov.b32 	%r374, -1;
	// begin inline asm
	shfl.sync.down.b32 %r350, %r351, %r352, %r373, %r374;
	// end inline asm
	setp.gt.s32 	%p88, %r349, 30;
	mov.b32 	%f365, %r350;
	sub.f32 	%f366, %f397, %f365;
	selp.f32 	%f367, %f397, %f366, %p88;
	mov.b32 	%r356, %f367;
	mov.b32 	%r357, 2;
	// begin inline asm
	shfl.sync.down.b32 %r355, %r356, %r357, %r373, %r374;
	// end inline asm
	setp.gt.s32 	%p89, %r349, 29;
	mov.b32 	%f368, %r355;
	sub.f32 	%f369, %f367, %f368;
	selp.f32 	%f370, %f367, %f369, %p89;
	mov.b32 	%r361, %f370;
	mov.b32 	%r362, 4;
	// begin inline asm
	shfl.sync.down.b32 %r360, %r361, %r362, %r373, %r374;
	// end inline asm
	setp.gt.s32 	%p90, %r349, 27;
	mov.b32 	%f371, %r360;
	sub.f32 	%f372, %f370, %f371;
	selp.f32 	%f373, %f370, %f372, %p90;
	mov.b32 	%r366, %f373;
	mov.b32 	%r367, 8;
	// begin inline asm
	shfl.sync.down.b32 %r365, %r366, %r367, %r373, %r374;
	// end inline asm
	setp.gt.s32 	%p91, %r349, 23;
	mov.b32 	%f374, %r365;
	sub.f32 	%f375, %f373, %f374;
	selp.f32 	%f376, %f373, %f375, %p91;
	mov.b32 	%r371, %f376;
	mov.b32 	%r372, 16;
	// begin inline asm
	shfl.sync.down.b32 %r370, %r371, %r372, %r373, %r374;
	// end inline asm
	setp.gt.s32 	%p92, %r349, 15;
	mov.b32 	%f377, %r370;
	sub.f32 	%f10, %f376, %f377;
	selp.f32 	%f418, %f376, %f10, %p92;
	setp.ne.s32 	%p93, %r349, 0;
	@%p93 bra 	$L__BB12_16;
	shr.u32 	%r375, %r1, 3;
	and.b32  	%r376, %r375, 124;
	mov.u32 	%r377, _ZZN3cub18CUB_300001_SM_10006detail6reduce28DeviceReduceSingleTileKernelINS2_10policy_hubIfyN4cuda3std3__45minusIfEEE10Policy1000EPfSC_iS9_ffNS7_10__identityEEEvT0_T1_T2_T3_T4_T6_E12temp_storage;
	add.s32 	%r378, %r377, %r376;
	st.shared.f32 	[%r378+8], %f10;
$L__BB12_16:
	bar.sync 	0;
	setp.ne.s32 	%p94, %r1, 0;
	@%p94 bra 	$L__BB12_72;
	ld.shared.f32 	%f378, [_ZZN3cub18CUB_300001_SM_10006detail6reduce28DeviceReduceSingleTileKernelINS2_10policy_hubIfyN4cuda3std3__45minusIfEEE10Policy1000EPfSC_iS9_ffNS7_10__identityEEEvT0_T1_T2_T3_T4_T6_E12temp_storage+12];
	sub.f32 	%f379, %f418, %f378;
	ld.shared.f32 	%f380, [_ZZN3cub18CUB_300001_SM_10006detail6reduce28DeviceReduceSingleTileKernelINS2_10policy_hubIfyN4cuda3std3__45minusIfEEE10Policy1000EPfSC_iS9_ffNS7_10__identityEEEvT0_T1_T2_T3_T4_T6_E12temp_storage+16];
	sub.f32 	%f381, %f379, %f380;
	ld.shared.f32 	%f382, [_ZZN3cub18CUB_300001_SM_10006detail6reduce28DeviceReduceSingleTileKernelINS2_10policy_hubIfyN4cuda3std3__45minusIfEEE10Policy1000EPfSC_iS9_ffNS7_10__identityEEEvT0_T1_T2_T3_T4_T6_E12temp_storage+20];
	sub.f32 	%f383, %f381, %f382;
	ld.shared.f32 	%f384, [_ZZN3cub18CUB_300001_SM_10006detail6reduce28DeviceReduceSingleTileKernelINS2_10policy_hubIfyN4cuda3std3__45minusIfEEE10Policy1000EPfSC_iS9_ffNS7_10__identityEEEvT0_T1_T2_T3_T4_T6_E12temp_storage+24];
	sub.f32 	%f385, %f383, %f384;
	ld.shared.f32 	%f386, [_ZZN3cub18CUB_300001_SM_10006detail6reduce28DeviceReduceSingleTileKernelINS2_10policy_hubIfyN4cuda3std3__45minusIfEEE10Policy1000EPfSC_iS9_ffNS7_10__identityEEEvT0_T1_T2_T3_T4_T6_E12temp_storage+28];
	sub.f32 	%f387, %f385, %f386;
	ld.shared.f32 	%f388, [_ZZN3cub18CUB_300001_SM_10006detail6reduce28DeviceReduceSingleTileKernelINS2_10policy_hubIfyN4cuda3std3__45minusIfEEE10Policy1000EPfSC_iS9_ffNS7_10__identityEEEvT0_T1_T2_T3_T4_T6_E12temp_storage+32];
	sub.f32 	%f389, %f387, %f388;
	ld.shared.f32 	%f390, [_ZZN3cub18CUB_300001_SM_10006detail6reduce28DeviceReduceSingleTileKernelINS2_10policy_hubIfyN4cuda3std3__45minusIfEEE10Policy1000EPfSC_iS9_ffNS7_10__identityEEEvT0_T1_T2_T3_T4_T6_E12temp_storage+36];
	sub.f32 	%f418, %f389, %f390;
	bra.uni 	$L__BB12_72;
$L__BB12_18:
	// begin inline asm
	mov.u32 %r311, %laneid;
	// end inline asm
	and.b32  	%r337, %r1, 992;
	add.s32 	%r338, %r337, 32;
	setp.gt.s32 	%p73, %r338, %r67;
	not.b32 	%r339, %r337;
	add.s32 	%r340, %r67, %r339;
	selp.b32 	%r335, %r340, 31, %p73;
	mov.b32 	%r313, %f397;
	mov.b32 	%r314, 1;
	mov.b32 	%r336, -1;
	// begin inline asm
	shfl.sync.down.b32 %r312, %r313, %r314, %r335, %r336;
	// end inline asm
	setp.lt.s32 	%p74, %r311, %r335;
	mov.b32 	%f331, %r312;
	sub.f32 	%f332, %f397, %f331;
	selp.f32 	%f333, %f332, %f397, %p74;
	mov.b32 	%r318, %f333;
	mov.b32 	%r319, 2;
	// begin inline asm
	shfl.sync.down.b32 %r317, %r318, %r319, %r335, %r336;
	// end inline asm
	add.s32 	%r341, %r311, 2;
	setp.gt.s32 	%p75, %r341, %r335;
	mov.b32 	%f334, %r317;
	sub.f32 	%f335, %f333, %f334;
	selp.f32 	%f336, %f333, %f335, %p75;
	mov.b32 	%r323, %f336;
	mov.b32 	%r324, 4;
	// begin inline asm
	shfl.sync.down.b32 %r322, %r323, %r324, %r335, %r336;
	// end inline asm
	add.s32 	%r342, %r311, 4;
	setp.gt.s32 	%p76, %r342, %r335;
	mov.b32 	%f337, %r322;
	sub.f32 	%f338, %f336, %f337;
	selp.f32 	%f339, %f336, %f338, %p76;
	mov.b32 	%r328, %f339;
	mov.b32 	%r329, 8;
	// begin inline asm
	shfl.sync.down.b32 %r327, %r328, %r329, %r335, %r336;
	// end inline asm
	add.s32 	%r343, %r311, 8;
	setp.gt.s32 	%p77, %r343, %r335;
	mov.b32 	%f340, %r327;
	sub.f32 	%f341, %f339, %f340;
	selp.f32 	%f342, %f339, %f341, %p77;
	mov.b32 	%r333, %f342;
	mov.b32 	%r334, 16;
	// begin inline asm
	shfl.sync.down.b32 %r332, %r333, %r334, %r335, %r336;
	// end inline asm
	add.s32 	%r344, %r311, 16;
	setp.gt.s32 	%p78, %r344, %r335;
	mov.b32 	%f343, %r332;
	sub.f32 	%f344, %f342, %f343;
	selp.f32 	%f418, %f342, %f344, %p78;
	setp.ne.s32 	%p79, %r311, 0;
	@%p79 bra 	$L__BB12_20;
	shr.u32 	%r345, %r1, 3;
	and.b32  	%r346, %r345, 124;
	mov.u32 	%r347, _ZZN3cub18CUB_300001_SM_10006detail6reduce28DeviceReduceSingleTileKernelINS2_10policy_hubIfyN4cuda3std3__45minusIfEEE10Policy1000EPfSC_iS9_ffNS7_10__identityEEEvT0_T1_T2_T3_T4_T6_E12temp_storage;
	add.s32 	%r348, %r347, %r346;
	st.shared.f32 	[%r348+8], %f418;
$L__BB12_20:
	bar.sync 	0;
	setp.ne.s32 	%p80, %r1, 0;
	@%p80 bra 	$L__BB12_72;
	setp.gt.s32 	%p81, %r67, 32;
	ld.shared.f32 	%f345, [_ZZN3cub18CUB_300001_SM_10006detail6reduce28DeviceReduceSingleTileKernelINS2_10policy_hubIfyN4cuda3std3__45minusIfEEE10Policy1000EPfSC_iS9_ffNS7_10__identityEEEvT0_T1_T2_T3_T4_T6_E12temp_storage+12];
	sub.f32 	%f346, %f418, %f345;
	selp.f32 	%f347, %f346, %f418, %p81;
	setp.gt.s32 	%p82, %r67, 64;
	ld.shared.f32 	%f348, [_ZZN3cub18CUB_300001_SM_10006detail6reduce28DeviceReduceSingleTileKernelINS2_10policy_hubIfyN4cuda3std3__45minusIfEEE10Policy1000EPfSC_iS9_ffNS7_10__identityEEEvT0_T1_T2_T3_T4_T6_E12temp_storage+16];
	sub.f32 	%f349, %f347, %f348;
	selp.f32 	%f350, %f349, %f347, %p82;
	setp.gt.s32 	%p83, %r67, 96;
	ld.shared.f32 	%f351, [_ZZN3cub18CUB_300001_SM_10006detail6reduce28DeviceReduceSingleTileKernelINS2_10policy_hubIfyN4cuda3std3__45minusIfEEE10Policy1000EPfSC_iS9_ffNS7_10__identityEEEvT0_T1_T2_T3_T4_T6_E12temp_storage+20];
	sub.f32 	%f352, %f350, %f351;
	selp.f32 	%f353, %f352, %f350, %p83;
	setp.gt.s32 	%p84, %r67, 128;
	ld.shared.f32 	%f354, [_ZZN3cub18CUB_300001_SM_10006detail6reduce28DeviceReduceSingleTileKernelINS2_10policy_hubIfyN4cuda3std3__45minusIfEEE10Policy1000EPfSC_iS9_ffNS7_10__identityEEEvT0_T1_T2_T3_T4_T6_E12temp_storage+24];
	sub.f32 	%f355, %f353, %f354;
	selp.f32 	%f356, %f355, %f353, %p84;
	setp.gt.s32 	%p85, %r67, 160;
	ld.shared.f32 	%f357, [_ZZN3cub18CUB_300001_SM_10006detail6reduce28DeviceReduceSingleTileKernelINS2_10policy_hubIfyN4cuda3std3__45minusIfEEE10Policy1000EPfSC_iS9_ffNS7_10__identityEEEvT0_T1_T2_T3_T4_T6_E12temp_storage+28];
	sub.f32 	%f358, %f356, %f357;
	selp.f32 	%f359, %f358, %f356, %p85;
	setp.gt.s32 	%p86, %r67, 192;
	ld.shared.f32 	%f360, [_ZZN3cub18CUB_300001_SM_10006detail6reduce28DeviceReduceSingleTileKernelINS2_10policy_hubIfyN4cuda3std3__45minusIfEEE10Policy1000EPfSC_iS9_ffNS7_10__identityEEEvT0_T1_T2_T3_T4_T6_E12temp_storage+32];
	sub.f32 	%f361, %f359, %f360;
	selp.f32 	%f362, %f361, %f359, %p86;
	setp.gt.s32 	%p87, %r67, 224;
	ld.shared.f32 	%f363, [_ZZN3cub18CUB_300001_SM_10006detail6reduce28DeviceReduceSingleTileKernelINS2_10policy_hubIfyN4cuda3std3__45minusIfEEE10Policy1000EPfSC_iS9_ffNS7_10__identityEEEvT0_T1_T2_T3_T4_T6_E12temp_storage+36];
	sub.f32 	%f364, %f362, %f363;
	selp.f32 	%f418, %f364, %f362, %p87;
	bra.uni 	$L__BB12_72;
$L__BB12_22:
	mov.u32 	%r13, %tid.x;
	shl.b32 	%r224, %r13, 2;
	mul.wide.u32 	%rd86, %r224, 4;
	add.s64 	%rd76, %rd16, %rd86;
	// begin inline asm
	ld.global.nc.v2.u64 {%rd74, %rd75}, [%rd76];
	// end inline asm
	mov.b64 	{%r225, %r226}, %rd75;
	mov.b64 	{%r227, %r228}, %rd74;
	mov.b32 	%f225, %r228;
	mov.b32 	%f226, %r227;
	mov.b32 	%f227, %r226;
	mov.b32 	%f228, %r225;
	add.s64 	%rd79, %rd76, 4096;
	// begin inline asm
	ld.global.nc.v2.u64 {%rd77, %rd78}, [%rd79];
	// end inline asm
	mov.b64 	{%r229, %r230}, %rd78;
	mov.b64 	{%r231, %r232}, %rd77;
	mov.b32 	%f229, %r232;
	mov.b32 	%f230, %r231;
	mov.b32 	%f231, %r230;
	mov.b32 	%f232, %r229;
	add.s64 	%rd82, %rd76, 8192;
	// begin inline asm
	ld.global.nc.v2.u64 {%rd80, %rd81}, [%rd82];
	// end inline asm
	mov.b64 	{%r233, %r234}, %rd81;
	mov.b64 	{%r235, %r236}, %rd80;
	mov.b32 	%f233, %r236;
	mov.b32 	%f234, %r235;
	mov.b32 	%f235, %r234;
	mov.b32 	%f236, %r233;
	add.s64 	%rd85, %rd76, 12288;
	// begin inline asm
	ld.global.nc.v2.u64 {%rd83, %rd84}, [%rd85];
	// end inline asm
	mov.b64 	{%r237, %r238}, %rd84;
	mov.b64 	{%r239, %r240}, %rd83;
	mov.b32 	%f237, %r240;
	mov.b32 	%f238, %r239;
	mov.b32 	%f239, %r238;
	mov.b32 	%f240, %r237;
	sub.f32 	%f241, %f226, %f225;
	sub.f32 	%f242, %f241, %f228;
	sub.f32 	%f243, %f242, %f227;
	sub.f32 	%f244, %f243, %f230;
	sub.f32 	%f245, %f244, %f229;
	sub.f32 	%f246, %f245, %f232;
	sub.f32 	%f247, %f246, %f231;
	sub.f32 	%f248, %f247, %f234;
	sub.f32 	%f249, %f248, %f233;
	sub.f32 	%f250, %f249, %f236;
	sub.f32 	%f251, %f250, %f235;
	sub.f32 	%f252, %f251, %f238;
	sub.f32 	%f253, %f252, %f237;
	sub.f32 	%f254, %f253, %f240;
	sub.f32 	%f404, %f254, %f239;
	setp.lt.u32 	%p50, %r67, 8192;
	mov.b32 	%r387, 4096;
	@%p50 bra 	$L__BB12_26;
	add.s32 	%r14, %r67, -4096;
	mov.b32 	%r387, 4096;
$L__BB12_24:
	mul.wide.s32 	%rd99, %r387, 4;
	add.s64 	%rd89, %rd76, %rd99;
	// begin inline asm
	ld.global.nc.v2.u64 {%rd87, %rd88}, [%rd89];
	// end inline asm
	mov.b64 	{%r242, %r243}, %rd88;
	mov.b64 	{%r244, %r245}, %rd87;
	mov.b32 	%f255, %r245;
	mov.b32 	%f256, %r244;
	mov.b32 	%f257, %r243;
	mov.b32 	%f258, %r242;
	add.s64 	%rd92, %rd89, 4096;
	// begin inline asm
	ld.global.nc.v2.u64 {%rd90, %rd91}, [%rd92];
	// end inline asm
	mov.b64 	{%r246, %r247}, %rd91;
	mov.b64 	{%r248, %r249}, %rd90;
	mov.b32 	%f259, %r249;
	mov.b32 	%f260, %r248;
	mov.b32 	%f261, %r247;
	mov.b32 	%f262, %r246;
	add.s64 	%rd95, %rd89, 8192;
	// begin inline asm
	ld.global.nc.v2.u64 {%rd93, %rd94}, [%rd95];
	// end inline asm
	mov.b64 	{%r250, %r251}, %rd94;
	mov.b64 	{%r252, %r253}, %rd93;
	mov.b32 	%f263, %r253;
	mov.b32 	%f264, %r252;
	mov.b32 	%f265, %r251;
	mov.b32 	%f266, %r250;
	add.s64 	%rd98, %rd89, 12288;
	// begin inline asm
	ld.global.nc.v2.u64 {%rd96, %rd97}, [%rd98];
	// end inline asm
	mov.b64 	{%r254, %r255}, %rd97;
	mov.b64 	{%r256, %r257}, %rd96;
	mov.b32 	%f267, %r257;
	mov.b32 	%f268, %r256;
	mov.b32 	%f269, %r255;
	mov.b32 	%f270, %r254;
	sub.f32 	%f271, %f404, %f256;
	sub.f32 	%f272, %f271, %f255;
	sub.f32 	%f273, %f272, %f258;
	sub.f32 	%f274, %f273, %f257;
	sub.f32 	%f275, %f274, %f260;
	sub.f32 	%f276, %f275, %f259;
	sub.f32 	%f277, %f276, %f262;
	sub.f32 	%f278, %f277, %f261;
	sub.f32 	%f279, %f278, %f264;
	sub.f32 	%f280, %f279, %f263;
	sub.f32 	%f281, %f280, %f266;
	sub.f32 	%f282, %f281, %f265;
	sub.f32 	%f283, %f282, %f268;
	sub.f32 	%f284, %f283, %f267;
	sub.f32 	%f285, %f284, %f270;
	sub.f32 	%f404, %f285, %f269;
	sub.s32 	%r258, %r67, %r387;
	setp.lt.s32 	%p51, %r258, 4096;
	@%p51 bra 	$L__BB12_34;
	add.s32 	%r387, %r387, 4096;
	setp.le.s32 	%p52, %r387, %r14;
	@%p52 bra 	$L__BB12_24;
$L__BB12_26:
	setp.le.s32 	%p53, %r67, %r387;
	@%p53 bra 	$L__BB12_34;
	sub.s32 	%r18, %r67, %r387;
	setp.ge.s32 	%p54, %r13, %r18;
	@%p54 bra 	$L__BB12_34;
	not.b32 	%r259, %r13;
	add.s32 	%r260, %r67, %r259;
	sub.s32 	%r19, %r260, %r387;
	and.b32  	%r261, %r19, 768;
	setp.eq.s32 	%p55, %r261, 768;
	mov.u32 	%r391, %r13;
	@%p55 bra 	$L__BB12_31;
	add.s32 	%r389, %r13, %r387;
	shr.u32 	%r262, %r19, 8;
	add.s32 	%r263, %r262, 1;
	and.b32  	%r264, %r263, 3;
	neg.s32 	%r388, %r264;
	mov.u32 	%r391, %r13;
$L__BB12_30:
	.pragma "nounroll";
	mul.wide.u32 	%rd101, %r389, 4;
	add.s64 	%rd100, %rd16, %rd101;
	// begin inline asm
	ld.global.nc.u32 %r265, [%rd100];
	// end inline asm
	mov.b32 	%f287, %r265;
	sub.f32 	%f404, %f404, %f287;
	add.s32 	%r391, %r391, 256;
	add.s32 	%r389, %r389, 256;
	add.s32 	%r388, %r388, 1;
	setp.ne.s32 	%p56, %r388, 0;
	@%p56 bra 	$L__BB12_30;
$L__BB12_31:
	setp.lt.u32 	%p57, %r19, 768;
	@%p57 bra 	$L__BB12_34;
	cvt.u64.u32 	%rd102, %r391;
	cvt.u64.u32 	%rd103, %r387;
	add.s64 	%rd104, %rd102, %rd103;
	shl.b64 	%rd105, %rd104, 2;
	add.s64 	%rd106, %rd105, %rd16;
	add.s64 	%rd122, %rd106, 2048;
	add.s32 	%r392, %r391, %r387;
$L__BB12_33:
	mul.wide.u32 	%rd111, %r392, 4;
	add.s64 	%rd107, %rd16, %rd111;
	// begin inline asm
	ld.global.nc.u32 %r266, [%rd107];
	// end inline asm
	mov.b32 	%f288, %r266;
	sub.f32 	%f289, %f404, %f288;
	add.s64 	%rd108, %rd122, -1024;
	// begin inline asm
	ld.global.nc.u32 %r267, [%rd108];
	// end inline asm
	mov.b32 	%f290, %r267;
	sub.f32 	%f291, %f289, %f290;
	// begin inline asm
	ld.global.nc.u32 %r268, [%rd122];
	// end inline asm
	mov.b32 	%f292, %r268;
	sub.f32 	%f293, %f291, %f292;
	add.s64 	%rd110, %rd122, 1024;
	// begin inline asm
	ld.global.nc.u32 %r269, [%rd110];
	// end inline asm
	mov.b32 	%f294, %r269;
	sub.f32 	%f404, %f293, %f294;
	add.s32 	%r391, %r391, 1024;
	add.s64 	%rd122, %rd122, 4096;
	add.s32 	%r392, %r392, 1024;
	setp.lt.s32 	%p58, %r391, %r18;
	@%p58 bra 	$L__BB12_33;
$L__BB12_34:
	// begin inline asm
	mov.u32 %r270, %laneid;
	// end inline asm
	mov.b32 	%r272, %f404;
	mov.b32 	%r273, 1;
	mov.b32 	%r294, 31;
	mov.b32 	%r295, -1;
	// begin inline asm
	shfl.sync.down.b32 %r271, %r272, %r273, %r294, %r295;
	// end inline asm
	setp.gt.s32 	%p59, %r270, 30;
	mov.b32 	%f295, %r271;
	sub.f32 	%f296, %f404, %f295;
	selp.f32 	%f297, %f404, %f296, %p59;
	mov.b32 	%r277, %f297;
	mov.b32 	%r278, 2;
	// begin inline asm
	shfl.sync.down.b32 %r276, %r277, %r278, %r294, %r295;
	// end inline asm
	setp.gt.s32 	%p60, %r270, 29;
	mov.b32 	%f298, %r276;
	sub.f32 	%f299, %f297, %f298;
	selp.f32 	%f300, %f297, %f299, %p60;
	mov.b32 	%r282, %f300;
	mov.b32 	%r283, 4;
	// begin inline asm
	shfl.sync.down.b32 %r281, %r282, %r283, %r294, %r295;
	// end inline asm
	setp.gt.s32 	%p61, %r270, 27;
	mov.b32 	%f301, %r281;
	sub.f32 	%f302, %f300, %f301;
	selp.f32 	%f303, %f300, %f302, %p61;
	mov.b32 	%r287, %f303;
	mov.b32 	%r288, 8;
	// begin inline asm
	shfl.sync.down.b32 %r286, %r287, %r288, %r294, %r295;
	// end inline asm
	setp.gt.s32 	%p62, %r270, 23;
	mov.b32 	%f304, %r286;
	sub.f32 	%f305, %f303, %f304;
	selp.f32 	%f306, %f303, %f305, %p62;
	mov.b32 	%r292, %f306;
	mov.b32 	%r293, 16;
	// begin inline asm
	shfl.sync.down.b32 %r291, %r292, %r293, %r294, %r295;
	// end inline asm
	setp.gt.s32 	%p63, %r270, 15;
	mov.b32 	%f307, %r291;
	sub.f32 	%f26, %f306, %f307;
	selp.f32 	%f418, %f306, %f26, %p63;
	setp.ne.s32 	%p64, %r270, 0;
	@%p64 bra 	$L__BB12_36;
	shr.u32 	%r296, %r13, 3;
	and.b32  	%r297, %r296, 124;
	mov.u32 	%r298, _ZZN3cub18CUB_300001_SM_10006detail6reduce28DeviceReduceSingleTileKernelINS2_10policy_hubIfyN4cuda3std3__45minusIfEEE10Policy1000EPfSC_iS9_ffNS7_10__identityEEEvT0_T1_T2_T3_T4_T6_E12temp_storage;
	add.s32 	%r299, %r298, %r297;
	st.shared.f32 	[%r299+8], %f26;
$L__BB12_36:
	bar.sync 	0;
	setp.ne.s32 	%p65, %r13, 0;
	@%p65 bra 	$L__BB12_72;
	ld.shared.f32 	%f308, [_ZZN3cub18CUB_300001_SM_10006detail6reduce28DeviceReduceSingleTileKernelINS2_10policy_hubIfyN4cuda3std3__45minusIfEEE10Policy1000EPfSC_iS9_ffNS7_10__identityEEEvT0_T1_T2_T3_T4_T6_E12temp_storage+12];
	sub.f32 	%f309, %f418, %f308;
	ld.shared.f32 	%f310, [_ZZN3cub18CUB_300001_SM_10006detail6reduce28DeviceReduceSingleTileKernelINS2_10policy_hubIfyN4cuda3std3__45minusIfEEE10Policy1000EPfSC_iS9_ffNS7_10__identityEEEvT0_T1_T2_T3_T4_T6_E12temp_storage+16];
	sub.f32 	%f311, %f309, %f310;
	ld.shared.f32 	%f312, [_ZZN3cub18CUB_300001_SM_10006detail6reduce28DeviceReduceSingleTileKernelINS2_10policy_hubIfyN4cuda3std3__45minusIfEEE10Policy1000EPfSC_iS9_ffNS7_10__identityEEEvT0_T1_T2_T3_T4_T6_E12temp_storage+20];
	sub.f32 	%f313, %f311, %f312;
	ld.shared.f32 	%f314, [_ZZN3cub18CUB_300001_SM_10006detail6reduce28DeviceReduceSingleTileKernelINS2_10policy_hubIfyN4cuda3std3__45minusIfEEE10Policy1000EPfSC_iS9_ffNS7_10__identityEEEvT0_T1_T2_T3_T4_T6_E12temp_storage+24];
	sub.f32 	%f315, %f313, %f314;
	ld.shared.f32 	%f316, [_ZZN3cub18CUB_300001_SM_10006detail6reduce28DeviceReduceSingleTileKernelINS2_10policy_hubIfyN4cuda3std3__45minusIfEEE10Policy1000EPfSC_iS9_ffNS7_10__identityEEEvT0_T1_T2_T3_T4_T6_E12temp_storage+28];
	sub.f32 	%f317, %f315, %f316;
	ld.shared.f32 	%f318, [_ZZN3cub18CUB_300001_SM_10006detail6reduce28DeviceReduceSingleTileKernelINS2_10policy_hubIfyN4cuda3std3__45minusIfEEE10Policy1000EPfSC_iS9_ffNS7_10__identityEEEvT0_T1_T2_T3_T4_T6_E12temp_storage+32];
	sub.f32 	%f319, %f317, %f318;
	ld.shared.f32 	%f320, [_ZZN3cub18CUB_300001_SM_10006detail6reduce28DeviceReduceSingleTileKernelINS2_10policy_hubIfyN4cuda3std3__45minusIfEEE10Policy1000EPfSC_iS9_ffNS7_10__identityEEEvT0_T1_T2_T3_T4_T6_E12temp_storage+36];
	sub.f32 	%f418, %f319, %f320;
	bra.uni 	$L__BB12_72;
$L__BB12_38:
	setp.gt.s32 	%p3, %r67, 4095;
	@%p3 bra 	$L__BB12_56;
	mov.u32 	%r34, %tid.x;
	setp.ge.s32 	%p20, %r34, %r67;
	mov.f32 	%f410, 0f00000000;
	mov.u32 	%r397, %r34;
	@%p20 bra 	$L__BB12_41;
	mul.wide.u32 	%rd66, %r34, 4;
	add.s64 	%rd65, %rd16, %rd66;
	// begin inline asm
	ld.global.nc.u32 %r144, [%rd65];
	// end inline asm
	mov.b32 	%f410, %r144;
	add.s32 	%r397, %r34, 256;
$L__BB12_41:
	setp.ge.s32 	%p21, %r397, %r67;
	@%p21 bra 	$L__BB12_47;
	not.b32 	%r145, %r397;
	add.s32 	%r37, %r67, %r145;
	and.b32  	%r146, %r37, 768;
	setp.eq.s32 	%p22, %r146, 768;
	@%p22 bra 	$L__BB12_45;
	mul.wide.u32 	%rd67, %r397, 4;
	add.s64 	%rd123, %rd16, %rd67;
	shr.u32 	%r147, %r37, 8;
	add.s32 	%r148, %r147, 1;
	and.b32  	%r149, %r148, 3;
	neg.s32 	%r395, %r149;
$L__BB12_44:
	.pragma "nounroll";
	// begin inline asm
	ld.global.nc.u32 %r150, [%rd123];
	// end inline asm
	mov.b32 	%f157, %r150;
	sub.f32 	%f410, %f410, %f157;
	add.s32 	%r397, %r397, 256;
	add.s64 	%rd123, %rd123, 1024;
	add.s32 	%r395, %r395, 1;
	setp.ne.s32 	%p23, %r395, 0;
	@%p23 bra 	$L__BB12_44;
$L__BB12_45:
	setp.lt.u32 	%p24, %r37, 768;
	@%p24 bra 	$L__BB12_47;
$L__BB12_46:
	mul.wide.s32 	%rd73, %r397, 4;
	add.s64 	%rd69, %rd16, %rd73;
	// begin inline asm
	ld.global.nc.u32 %r151, [%rd69];
	// end inline asm
	mov.b32 	%f158, %r151;
	sub.f32 	%f159, %f410, %f158;
	add.s64 	%rd70, %rd69, 1024;
	// begin inline asm
	ld.global.nc.u32 %r152, [%rd70];
	// end inline asm
	mov.b32 	%f160, %r152;
	sub.f32 	%f161, %f159, %f160;
	add.s64 	%rd71, %rd69, 2048;
	// begin inline asm
	ld.global.nc.u32 %r153, [%rd71];
	// end inline asm
	mov.b32 	%f162, %r153;
	sub.f32 	%f163, %f161, %f162;
	add.s64 	%rd72, %rd69, 3072;
	// begin inline asm
	ld.global.nc.u32 %r154, [%rd72];
	// end inline asm
	mov.b32 	%f164, %r154;
	sub.f32 	%f410, %f163, %f164;
	add.s32 	%r397, %r397, 1024;
	setp.lt.s32 	%p25, %r397, %r67;
	@%p25 bra 	$L__BB12_46;
$L__BB12_47:
	setp.lt.s32 	%p26, %r67, 256;
	@%p26 bra 	$L__BB12_52;
	// begin inline asm
	mov.u32 %r193, %laneid;
	// end inline asm
	mov.b32 	%r195, %f410;
	mov.b32 	%r196, 1;
	mov.b32 	%r217, 31;
	mov.b32 	%r218, -1;
	// begin inline asm
	shfl.sync.down.b32 %r194, %r195, %r196, %r217, %r218;
	// end inline asm
	setp.gt.s32 	%p42, %r193, 30;
	mov.b32 	%f199, %r194;
	sub.f32 	%f200, %f410, %f199;
	selp.f32 	%f201, %f410, %f200, %p42;
	mov.b32 	%r200, %f201;
	mov.b32 	%r201, 2;
	// begin inline asm
	shfl.sync.down.b32 %r199, %r200, %r201, %r217, %r218;
	// end inline asm
	setp.gt.s32 	%p43, %r193, 29;
	mov.b32 	%f202, %r199;
	sub.f32 	%f203, %f201, %f202;
	selp.f32 	%f204, %f201, %f203, %p43;
	mov.b32 	%r205, %f204;
	mov.b32 	%r206, 4;
	// begin inline asm
	shfl.sync.down.b32 %r204, %r205, %r206, %r217, %r218;
	// end inline asm
	setp.gt.s32 	%p44, %r193, 27;
	mov.b32 	%f205, %r204;
	sub.f32 	%f206, %f204, %f205;
	selp.f32 	%f207, %f204, %f206, %p44;
	mov.b32 	%r210, %f207;
	mov.b32 	%r211, 8;
	// begin inline asm
	shfl.sync.down.b32 %r209, %r210, %r211, %r217, %r218;
	// end inline asm
	setp.gt.s32 	%p45, %r193, 23;
	mov.b32 	%f208, %r209;
	sub.f32 	%f209, %f207, %f208;
	selp.f32 	%f210, %f207, %f209, %p45;
	mov.b32 	%r215, %f210;
	mov.b32 	%r216, 16;
	// begin inline asm
	shfl.sync.down.b32 %r214, %r215, %r216, %r217, %r218;
	// end inline asm
	setp.gt.s32 	%p46, %r193, 15;
	mov.b32 	%f211, %r214;
	sub.f32 	%f38, %f210, %f211;
	selp.f32 	%f418, %f210, %f38, %p46;
	setp.ne.s32 	%p47, %r193, 0;
	@%p47 bra 	$L__BB12_50;
	shr.u32 	%r219, %r34, 3;
	and.b32  	%r220, %r219, 124;
	mov.u32 	%r221, _ZZN3cub18CUB_300001_SM_10006detail6reduce28DeviceReduceSingleTileKernelINS2_10policy_hubIfyN4cuda3std3__45minusIfEEE10Policy1000EPfSC_iS9_ffNS7_10__identityEEEvT0_T1_T2_T3_T4_T6_E12temp_storage;
	add.s32 	%r222, %r221, %r220;
	st.shared.f32 	[%r222+8], %f38;
$L__BB12_50:
	bar.sync 	0;
	setp.ne.s32 	%p48, %r34, 0;
	@%p48 bra 	$L__BB12_72;
	ld.shared.f32 	%f212, [_ZZN3cub18CUB_300001_SM_10006detail6reduce28DeviceReduceSingleTileKernelINS2_10policy_hubIfyN4cuda3std3__45minusIfEEE10Policy1000EPfSC_iS9_ffNS7_10__identityEEEvT0_T1_T2_T3_T4_T6_E12temp_storage+12];
	sub.f32 	%f213, %f418, %f212;
	ld.shared.f32 	%f214, [_ZZN3cub18CUB_300001_SM_10006detail6reduce28DeviceReduceSingleTileKernelINS2_10policy_hubIfyN4cuda3std3__45minusIfEEE10Policy1000EPfSC_iS9_ffNS7_10__identityEEEvT0_T1_T2_T3_T4_T6_E12temp_storage+16];
	sub.f32 	%f215, %f213, %f214;
	ld.shared.f32 	%f216, [_ZZN3cub18CUB_300001_SM_10006detail6reduce28DeviceReduceSingleTileKernelINS2_10policy_hubIfyN4cuda3std3__45minusIfEEE10Policy1000EPfSC_iS9_ffNS7_10__identityEEEvT0_T1_T2_T3_T4_T6_E12temp_storage+20];
	sub.f32 	%f217, %f215, %f216;
	ld.shared.f32 	%f218, [_ZZN3cub18CUB_300001_SM_10006detail6reduce28DeviceReduceSingleTileKernelINS2_10policy_hubIfyN4cuda3std3__45minusIfEEE10Policy1000EPfSC_iS9_ffNS7_10__identityEEEvT0_T1_T2_T3_T4_T6_E12temp_storage+24];
	sub.f32 	%f219, %f217, %f218;
	ld.shared.f32 	%f220, [_ZZN3cub18CUB_300001_SM_10006detail6reduce28DeviceReduceSingleTileKernelINS2_10policy_hubIfyN4cuda3std3__45minusIfEEE10Policy1000EPfSC_iS9_ffNS7_10__identityEEEvT0_T1_T2_T3_T4_T6_E12temp_storage+28];
	sub.f32 	%f221, %f219, %f220;
	ld.shared.f32 	%f222, [_ZZN3cub18CUB_300001_SM_10006detail6reduce28DeviceReduceSingleTileKernelINS2_10policy_hubIfyN4cuda3std3__45minusIfEEE10Policy1000EPfSC_iS9_ffNS7_10__identityEEEvT0_T1_T2_T3_T4_T6_E12temp_storage+32];
	sub.f32 	%f223, %f221, %f222;
	ld.shared.f32 	%f224, [_ZZN3cub18CUB_300001_SM_10006detail6reduce28DeviceReduceSingleTileKernelINS2_10policy_hubIfyN4cuda3std3__45minusIfEEE10Policy1000EPfSC_iS9_ffNS7_10__identityEEEvT0_T1_T2_T3_T4_T6_E12temp_storage+36];
	sub.f32 	%f418, %f223, %f224;
	bra.uni 	$L__BB12_72;
$L__BB12_52:
	// begin inline asm
	mov.u32 %r155, %laneid;
	// end inline asm
	and.b32  	%r181, %r34, 992;
	add.s32 	%r182, %r181, 32;
	setp.gt.s32 	%p27, %r182, %r67;
	not.b32 	%r183, %r181;
	add.s32 	%r184, %r67, %r183;
	selp.b32 	%r179, %r184, 31, %p27;
	mov.b32 	%r157, %f410;
	mov.b32 	%r158, 1;
	mov.b32 	%r180, -1;
	// begin inline asm
	shfl.sync.down.b32 %r156, %r157, %r158, %r179, %r180;
	// end inline asm
	setp.lt.s32 	%p28, %r155, %r179;
	mov.b32 	%f165, %r156;
	sub.f32 	%f166, %f410, %f165;
	selp.f32 	%f167, %f166, %f410, %p28;
	mov.b32 	%r162, %f167;
	mov.b32 	%r163, 2;
	// begin inline asm
	shfl.sync.down.b32 %r161, %r162, %r163, %r179, %r180;
	// end inline asm
	add.s32 	%r185, %r155, 2;
	setp.gt.s32 	%p29, %r185, %r179;
	mov.b32 	%f168, %r161;
	sub.f32 	%f169, %f167, %f168;
	selp.f32 	%f170, %f167, %f169, %p29;
	mov.b32 	%r167, %f170;
	mov.b32 	%r168, 4;
	// begin inline asm
	shfl.sync.down.b32 %r166, %r167, %r168, %r179, %r180;
	// end inline asm
	add.s32 	%r186, %r155, 4;
	setp.gt.s32 	%p30, %r186, %r179;
	mov.b32 	%f171, %r166;
	sub.f32 	%f172, %f170, %f171;
	selp.f32 	%f173, %f170, %f172, %p30;
	mov.b32 	%r172, %f173;
	mov.b32 	%r173, 8;
	// begin inline asm
	shfl.sync.down.b32 %r171, %r172, %r173, %r179, %r180;
	// end inline asm
	add.s32 	%r187, %r155, 8;
	setp.gt.s32 	%p31, %r187, %r179;
	mov.b32 	%f174, %r171;
	sub.f32 	%f175, %f173, %f174;
	selp.f32 	%f176, %f173, %f175, %p31;
	mov.b32 	%r177, %f176;
	mov.b32 	%r178, 16;
	// begin inline asm
	shfl.sync.down.b32 %r176, %r177, %r178, %r179, %r180;
	// end inline asm
	add.s32 	%r188, %r155, 16;
	setp.gt.s32 	%p32, %r188, %r179;
	mov.b32 	%f177, %r176;
	sub.f32 	%f178, %f176, %f177;
	selp.f32 	%f418, %f176, %f178, %p32;
	setp.ne.s32 	%p33, %r155, 0;
	@%p33 bra 	$L__BB12_54;
	shr.u32 	%r189, %r34, 3;
	and.b32  	%r190, %r189, 124;
	mov.u32 	%r191, _ZZN3cub18CUB_300001_SM_10006detail6reduce28DeviceReduceSingleTileKernelINS2_10policy_hubIfyN4cuda3std3__45minusIfEEE10Policy1000EPfSC_iS9_ffNS7_10__identityEEEvT0_T1_T2_T3_T4_T6_E12temp_storage;
	add.s32 	%r192, %r191, %r190;
	st.shared.f32 	[%r192+8], %f418;
$L__BB12_54:
	bar.sync 	0;
	setp.ne.s32 	%p34, %r34, 0;
	@%p34 bra 	$L__BB12_72;
	setp.gt.s32 	%p35, %r67, 32;
	ld.shared.f32 	%f179, [_ZZN3cub18CUB_300001_SM_10006detail6reduce28DeviceReduceSingleTileKernelINS2_10policy_hubIfyN4cuda3std3__45minusIfEEE10Policy1000EPfSC_iS9_ffNS7_10__identityEEEvT0_T1_T2_T3_T4_T6_E12temp_storage+12];
	sub.f32 	%f180, %f418, %f179;
	selp.f32 	%f181, %f180, %f418, %p35;
	setp.gt.s32 	%p36, %r67, 64;
	ld.shared.f32 	%f182, [_ZZN3cub18CUB_300001_SM_10006detail6reduce28DeviceReduceSingleTileKernelINS2_10policy_hubIfyN4cuda3std3__45minusIfEEE10Policy1000EPfSC_iS9_ffNS7_10__identityEEEvT0_T1_T2_T3_T4_T6_E12temp_storage+16];
	sub.f32 	%f183, %f181, %f182;
	selp.f32 	%f184, %f183, %f181, %p36;
	setp.gt.s32 	%p37, %r67, 96;
	ld.shared.f32 	%f185, [_ZZN3cub18CUB_300001_SM_10006detail6reduce28DeviceReduceSingleTileKernelINS2_10policy_hubIfyN4cuda3std3__45minusIfEEE10Policy1000EPfSC_iS9_ffNS7_10__identityEEEvT0_T1_T2_T3_T4_T6_E12temp_storage+20];
	sub.f32 	%f186, %f184, %f185;
	selp.f32 	%f187, %f186, %f184, %p37;
	setp.gt.s32 	%p38, %r67, 128;
	ld.shared.f32 	%f188, [_ZZN3cub18CUB_300001_SM_10006detail6reduce28DeviceReduceSingleTileKernelINS2_10policy_hubIfyN4cuda3std3__45minusIfEEE10Policy1000EPfSC_iS9_ffNS7_10__identityEEEvT0_T1_T2_T3_T4_T6_E12temp_storage+24];
	sub.f32 	%f189, %f187, %f188;
	selp.f32 	%f190, %f189, %f187, %p38;
	setp.gt.s32 	%p39, %r67, 160;
	ld.shared.f32 	%f191, [_ZZN3cub18CUB_300001_SM_10006detail6reduce28DeviceReduceSingleTileKernelINS2_10policy_hubIfyN4cuda3std3__45minusIfEEE10Policy1000EPfSC_iS9_ffNS7_10__identityEEEvT0_T1_T2_T3_T4_T6_E12temp_storage+28];
	sub.f32 	%f192, %f190, %f191;
	selp.f32 	%f193, %f192, %f190, %p39;
	setp.gt.s32 	%p40, %r67, 192;
	ld.shared.f32 	%f194, [_ZZN3cub18CUB_300001_SM_10006detail6reduce28DeviceReduceSingleTileKernelINS2_10policy_hubIfyN4cuda3std3__45minusIfEEE10Policy1000EPfSC_iS9_ffNS7_10__identityEEEvT0_T1_T2_T3_T4_T6_E12temp_storage+32];
	sub.f32 	%f195, %f193, %f194;
	selp.f32 	%f196, %f195, %f193, %p40;
	setp.gt.s32 	%p41, %r67, 224;
	ld.shared.f32 	%f197, [_ZZN3cub18CUB_300001_SM_10006detail6reduce28DeviceReduceSingleTileKernelINS2_10policy_hubIfyN4cuda3std3__45minusIfEEE10Policy1000EPfSC_iS9_ffNS7_10__identityEEEvT0_T1_T2_T3_T4_T6_E12temp_storage+36];
	sub.f32 	%f198, %f196, %f197;
	selp.f32 	%f418, %f198, %f196, %p41;
	bra.uni 	$L__BB12_72;
$L__BB12_56:
	mov.u32 	%r46, %tid.x;
	mul.wide.u32 	%rd35, %r46, 4;
	add.s64 	%rd19, %rd16, %rd35;
	// begin inline asm
	ld.global.nc.u32 %r68, [%rd19];
	// end inline asm
	mov.b32 	%f59, %r68;
	add.s64 	%rd20, %rd19, 1024;
	// begin inline asm
	ld.global.nc.u32 %r69, [%rd20];
	// end inline asm
	mov.b32 	%f60, %r69;
	add.s64 	%rd21, %rd19, 2048;
	// begin inline asm
	ld.global.nc.u32 %r70, [%rd21];
	// end inline asm
	mov.b32 	%f61, %r70;
	add.s64 	%rd22, %rd19, 3072;
	// begin inline asm
	ld.global.nc.u32 %r71, [%rd22];
	// end inline asm
	mov.b32 	%f62, %r71;
	add.s64 	%rd23, %rd19, 4096;
	// begin inline asm
	ld.global.nc.u32 %r72, [%rd23];
	// end inline asm
	mov.b32 	%f63, %r72;
	add.s64 	%rd24, %rd19, 5120;
	// begin inline asm
	ld.global.nc.u32 %r73, [%rd24];
	// end inline asm
	mov.b32 	%f64, %r73;
	add.s64 	%rd25, %rd19, 6144;
	// begin inline asm
	ld.global.nc.u32 %r74, [%rd25];
	// end inline asm
	mov.b32 	%f65, %r74;
	add.s64 	%rd26, %rd19, 7168;
	// begin inline asm
	ld.global.nc.u32 %r75, [%rd26];
	// end inline asm
	mov.b32 	%f66, %r75;
	add.s64 	%rd27, %rd19, 8192;
	// begin inline asm
	ld.global.nc.u32 %r76, [%rd27];
	// end inline asm
	mov.b32 	%f67, %r76;
	add.s64 	%rd28, %rd19, 9216;
	// begin inline asm
	ld.global.nc.u32 %r77, [%rd28];
	// end inline asm
	mov.b32 	%f68, %r77;
	add.s64 	%rd29, %rd19, 10240;
	// begin inline asm
	ld.global.nc.u32 %r78, [%rd29];
	// end inline asm
	mov.b32 	%f69, %r78;
	add.s64 	%rd30, %rd19, 11264;
	// begin inline asm
	ld.global.nc.u32 %r79, [%rd30];
	// end inline asm
	mov.b32 	%f70, %r79;
	add.s64 	%rd31, %rd19, 12288;
	// begin inline asm
	ld.global.nc.u32 %r80, [%rd31];
	// end inline asm
	mov.b32 	%f71, %r80;
	add.s64 	%rd32, %rd19, 13312;
	// begin inline asm
	ld.global.nc.u32 %r81, [%rd32];
	// end inline asm
	mov.b32 	%f72, %r81;
	add.s64 	%rd33, %rd19, 14336;
	// begin inline asm
	ld.global.nc.u32 %r82, [%rd33];
	// end inline asm
	mov.b32 	%f73, %r82;
	add.s64 	%rd34, %rd19, 15360;
	// begin inline asm
	ld.global.nc.u32 %r83, [%rd34];
	// end inline asm
	mov.b32 	%f74, %r83;
	sub.f32 	%f75, %f59, %f60;
	sub.f32 	%f76, %f75, %f61;
	sub.f32 	%f77, %f76, %f62;
	sub.f32 	%f78, %f77, %f63;
	sub.f32 	%f79, %f78, %f64;
	sub.f32 	%f80, %f79, %f65;
	sub.f32 	%f81, %f80, %f66;
	sub.f32 	%f82, %f81, %f67;
	sub.f32 	%f83, %f82, %f68;
	sub.f32 	%f84, %f83, %f69;
	sub.f32 	%f85, %f84, %f70;
	sub.f32 	%f86, %f85, %f71;
	sub.f32 	%f87, %f86, %f72;
	sub.f32 	%f88, %f87, %f73;
	sub.f32 	%f417, %f88, %f74;
	setp.lt.u32 	%p4, %r67, 8192;
	mov.b32 	%r400, 4096;
	@%p4 bra 	$L__BB12_60;
	add.s32 	%r47, %r67, -4096;
	mov.b32 	%r400, 4096;
$L__BB12_58:
	mul.wide.s32 	%rd52, %r400, 4;
	add.s64 	%rd36, %rd19, %rd52;
	// begin inline asm
	ld.global.nc.u32 %r86, [%rd36];
	// end inline asm
	mov.b32 	%f89, %r86;
	add.s64 	%rd37, %rd36, 1024;
	// begin inline asm
	ld.global.nc.u32 %r87, [%rd37];
	// end inline asm
	mov.b32 	%f90, %r87;
	add.s64 	%rd38, %rd36, 2048;
	// begin inline asm
	ld.global.nc.u32 %r88, [%rd38];
	// end inline asm
	mov.b32 	%f91, %r88;
	add.s64 	%rd39, %rd36, 3072;
	// begin inline asm
	ld.global.nc.u32 %r89, [%rd39];
	// end inline asm
	mov.b32 	%f92, %r89;
	add.s64 	%rd40, %rd36, 4096;
	// begin inline asm
	ld.global.nc.u32 %r90, [%rd40];
	// end inline asm
	mov.b32 	%f93, %r90;
	add.s64 	%rd41, %rd36, 5120;
	// begin inline asm
	ld.global.nc.u32 %r91, [%rd41];
	// end inline asm
	mov.b32 	%f94, %r91;
	add.s64 	%rd42, %rd36, 6144;
	// begin inline asm
	ld.global.nc.u32 %r92, [%rd42];
	// end inline asm
	mov.b32 	%f95, %r92;
	add.s64 	%rd43, %rd36, 7168;
	// begin inline asm
	ld.global.nc.u32 %r93, [%rd43];
	// end inline asm
	mov.b32 	%f96, %r93;
	add.s64 	%rd44, %rd36, 8192;
	// begin inline asm
	ld.global.nc.u32 %r94, [%rd44];
	// end inline asm
	mov.b32 	%f97, %r94;
	add.s64 	%rd45, %rd36, 9216;
	// begin inline asm
	ld.global.nc.u32 %r95, [%rd45];
	// end inline asm
	mov.b32 	%f98, %r95;
	add.s64 	%rd46, %rd36, 10240;
	// begin inline asm
	ld.global.nc.u32 %r96, [%rd46];
	// end inline asm
	mov.b32 	%f99, %r96;
	add.s64 	%rd47, %rd36, 11264;
	// begin inline asm
	ld.global.nc.u32 %r97, [%rd47];
	// end inline asm
	mov.b32 	%f100, %r97;
	add.s64 	%rd48, %rd36, 12288;
	// begin inline asm
	ld.global.nc.u32 %r98, [%rd48];
	// end inline asm
	mov.b32 	%f101, %r98;
	add.s64 	%rd49, %rd36, 13312;
	// begin inline asm
	ld.global.nc.u32 %r99, [%rd49];
	// end inline asm
	mov.b32 	%f102, %r99;
	add.s64 	%rd50, %rd36, 14336;
	// begin inline asm
	ld.global.nc.u32 %r100, [%rd50];
	// end inline asm
	mov.b32 	%f103, %r100;
	add.s64 	%rd51, %rd36, 15360;
	// begin inline asm
	ld.global.nc.u32 %r101, [%rd51];
	// end inline asm
	mov.b32 	%f104, %r101;
	sub.f32 	%f105, %f417, %f89;
	sub.f32 	%f106, %f105, %f90;
	sub.f32 	%f107, %f106, %f91;
	sub.f32 	%f108, %f107, %f92;
	sub.f32 	%f109, %f108, %f93;
	sub.f32 	%f110, %f109, %f94;
	sub.f32 	%f111, %f110, %f95;
	sub.f32 	%f112, %f111, %f96;
	sub.f32 	%f113, %f112, %f97;
	sub.f32 	%f114, %f113, %f98;
	sub.f32 	%f115, %f114, %f99;
	sub.f32 	%f116, %f115, %f100;
	sub.f32 	%f117, %f116, %f101;
	sub.f32 	%f118, %f117, %f102;
	sub.f32 	%f119, %f118, %f103;
	sub.f32 	%f417, %f119, %f104;
	sub.s32 	%r102, %r67, %r400;
	setp.lt.s32 	%p5, %r102, 4096;
	@%p5 bra 	$L__BB12_68;
	add.s32 	%r400, %r400, 4096;
	setp.le.s32 	%p6, %r400, %r47;
	@%p6 bra 	$L__BB12_58;
$L__BB12_60:
	setp.le.s32 	%p7, %r67, %r400;
	@%p7 bra 	$L__BB12_68;
	sub.s32 	%r51, %r67, %r400;
	setp.ge.s32 	%p8, %r46, %r51;
	@%p8 bra 	$L__BB12_68;
	not.b32 	%r103, %r46;
	add.s32 	%r104, %r67, %r103;
	sub.s32 	%r52, %r104, %r400;
	and.b32  	%r105, %r52, 768;
	setp.eq.s32 	%p9, %r105, 768;
	mov.u32 	%r404, %r46;
	@%p9 bra 	$L__BB12_65;
	add.s32 	%r402, %r46, %r400;
	shr.u32 	%r106, %r52, 8;
	add.s32 	%r107, %r106, 1;
	and.b32  	%r108, %r107, 3;
	neg.s32 	%r401, %r108;
	mov.u32 	%r404, %r46;
$L__BB12_64:
	.pragma "nounroll";
	mul.wide.u32 	%rd54, %r402, 4;
	add.s64 	%rd53, %rd16, %rd54;
	// begin inline asm
	ld.global.nc.u32 %r109, [%rd53];
	// end inline asm
	mov.b32 	%f121, %r109;
	sub.f32 	%f417, %f417, %f121;
	add.s32 	%r404, %r404, 256;
	add.s32 	%r402, %r402, 256;
	add.s32 	%r401, %r401, 1;
	setp.ne.s32 	%p10, %r401, 0;
	@%p10 bra 	$L__BB12_64;
$L__BB12_65:
	setp.lt.u32 	%p11, %r52, 768;
	@%p11 bra 	$L__BB12_68;
	cvt.u64.u32 	%rd55, %r404;
	cvt.u64.u32 	%rd56, %r400;
	add.s64 	%rd57, %rd55, %rd56;
	shl.b64 	%rd58, %rd57, 2;
	add.s64 	%rd59, %rd58, %rd16;
	add.s64 	%rd124, %rd59, 2048;
	add.s32 	%r405, %r404, %r400;
$L__BB12_67:
	mul.wide.u32 	%rd64, %r405, 4;
	add.s64 	%rd60, %rd16, %rd64;
	// begin inline asm
	ld.global.nc.u32 %r110, [%rd60];
	// end inline asm
	mov.b32 	%f122, %r110;
	sub.f32 	%f123, %f417, %f122;
	add.s64 	%rd61, %rd124, -1024;
	// begin inline asm
	ld.global.nc.u32 %r111, [%rd61];
	// end inline asm
	mov.b32 	%f124, %r111;
	sub.f32 	%f125, %f123, %f124;
	// begin inline asm
	ld.global.nc.u32 %r112, [%rd124];
	// end inline asm
	mov.b32 	%f126, %r112;
	sub.f32 	%f127, %f125, %f126;
	add.s64 	%rd63, %rd124, 1024;
	// begin inline asm
	ld.global.nc.u32 %r113, [%rd63];
	// end inline asm
	mov.b32 	%f128, %r113;
	sub.f32 	%f417, %f127, %f128;
	add.s32 	%r404, %r404, 1024;
	add.s64 	%rd124, %rd124, 4096;
	add.s32 	%r405, %r405, 1024;
	setp.lt.s32 	%p12, %r404, %r51;
	@%p12 bra 	$L__BB12_67;
$L__BB12_68:
	// begin inline asm
	mov.u32 %r114, %laneid;
	// end inline asm
	mov.b32 	%r116, %f417;
	mov.b32 	%r117, 1;
	mov.b32 	%r138, 31;
	mov.b32 	%r139, -1;
	// begin inline asm
	shfl.sync.down.b32 %r115, %r116, %r117, %r138, %r139;
	// end inline asm
	setp.gt.s32 	%p13, %r114, 30;
	mov.b32 	%f129, %r115;
	sub.f32 	%f130, %f417, %f129;
	selp.f32 	%f131, %f417, %f130, %p13;
	mov.b32 	%r121, %f131;
	mov.b32 	%r122, 2;
	// begin inline asm
	shfl.sync.down.b32 %r120, %r121, %r122, %r138, %r139;
	// end inline asm
	setp.gt.s32 	%p14, %r114, 29;
	mov.b32 	%f132, %r120;
	sub.f32 	%f133, %f131, %f132;
	selp.f32 	%f134, %f131, %f133, %p14;
	mov.b32 	%r126, %f134;
	mov.b32 	%r127, 4;
	// begin inline asm
	shfl.sync.down.b32 %r125, %r126, %r127, %r138, %r139;
	// end inline asm
	setp.gt.s32 	%p15, %r114, 27;
	mov.b32 	%f135, %r125;
	sub.f32 	%f136, %f134, %f135;
	selp.f32 	%f137, %f134, %f136, %p15;
	mov.b32 	%r131, %f137;
	mov.b32 	%r132, 8;
	// begin inline asm
	shfl.sync.down.b32 %r130, %r131, %r132, %r138, %r139;
	// end inline asm
	setp.gt.s32 	%p16, %r114, 23;
	mov.b32 	%f138, %r130;
	sub.f32 	%f139, %f137, %f138;
	selp.f32 	%f140, %f137, %f139, %p16;
	mov.b32 	%r136, %f140;
	mov.b32 	%r137, 16;
	// begin inline asm
	shfl.sync.down.b32 %r135, %r136, %r137, %r138, %r139;
	// end inline asm
	setp.gt.s32 	%p17, %r114, 15;
	mov.b32 	%f141, %r135;
	sub.f32 	%f54, %f140, %f141;
	selp.f32 	%f418, %f140, %f54, %p17;
	setp.ne.s32 	%p18, %r114, 0;
	@%p18 bra 	$L__BB12_70;
	shr.u32 	%r140, %r46, 3;
	and.b32  	%r141, %r140, 124;
	mov.u32 	%r142, _ZZN3cub18CUB_300001_SM_10006detail6reduce28DeviceReduceSingleTileKernelINS2_10policy_hubIfyN4cuda3std3__45minusIfEEE10Policy1000EPfSC_iS9_ffNS7_10__identityEEEvT0_T1_T2_T3_T4_T6_E12temp_storage;
	add.s32 	%r143, %r142, %r141;
	st.shared.f32 	[%r143+8], %f54;
$L__BB12_70:
	bar.sync 	0;
	setp.ne.s32 	%p19, %r46, 0;
	@%p19 bra 	$L__BB12_72;
	ld.shared.f32 	%f142, [_ZZN3cub18CUB_300001_SM_10006detail6reduce28DeviceReduceSingleTileKernelINS2_10policy_hubIfyN4cuda3std3__45minusIfEEE10Policy1000EPfSC_iS9_ffNS7_10__identityEEEvT0_T1_T2_T3_T4_T6_E12temp_storage+12];
	sub.f32 	%f143, %f418, %f142;
	ld.shared.f32 	%f144, [_ZZN3cub18CUB_300001_SM_10006detail6reduce28DeviceReduceSingleTileKernelINS2_10policy_hubIfyN4cuda3std3__45minusIfEEE10Policy1000EPfSC_iS9_ffNS7_10__identityEEEvT0_T1_T2_T3_T4_T6_E12temp_storage+16];
	sub.f32 	%f145, %f143, %f144;
	ld.shared.f32 	%f146, [_ZZN3cub18CUB_300001_SM_10006detail6reduce28DeviceReduceSingleTileKernelINS2_10policy_hubIfyN4cuda3std3__45minusIfEEE10Policy1000EPfSC_iS9_ffNS7_10__identityEEEvT0_T1_T2_T3_T4_T6_E12temp_storage+20];
	sub.f32 	%f147, %f145, %f146;
	ld.shared.f32 	%f148, [_ZZN3cub18CUB_300001_SM_10006detail6reduce28DeviceReduceSingleTileKernelINS2_10policy_hubIfyN4cuda3std3__45minusIfEEE10Policy1000EPfSC_iS9_ffNS7_10__identityEEEvT0_T1_T2_T3_T4_T6_E12temp_storage+24];
	sub.f32 	%f149, %f147, %f148;
	ld.shared.f32 	%f150, [_ZZN3cub18CUB_300001_SM_10006detail6reduce28DeviceReduceSingleTileKernelINS2_10policy_hubIfyN4cuda3std3__45minusIfEEE10Policy1000EPfSC_iS9_ffNS7_10__identityEEEvT0_T1_T2_T3_T4_T6_E12temp_storage+28];
	sub.f32 	%f151, %f149, %f150;
	ld.shared.f32 	%f152, [_ZZN3cub18CUB_300001_SM_10006detail6reduce28DeviceReduceSingleTileKernelINS2_10policy_hubIfyN4cuda3std3__45minusIfEEE10Policy1000EPfSC_iS9_ffNS7_10__identityEEEvT0_T1_T2_T3_T4_T6_E12temp_storage+32];
	sub.f32 	%f153, %f151, %f152;
	ld.shared.f32 	%f154, [_ZZN3cub18CUB_300001_SM_10006detail6reduce28DeviceReduceSingleTileKernelINS2_10policy_hubIfyN4cuda3std3__45minusIfEEE10Policy1000EPfSC_iS9_ffNS7_10__identityEEEvT0_T1_T2_T3_T4_T6_E12temp_storage+36];
	sub.f32 	%f418, %f153, %f154;
$L__BB12_72:
	mov.u32 	%r379, %tid.x;
	setp.ne.s32 	%p95, %r379, 0;
	@%p95 bra 	$L__BB12_74;
	sub.f32 	%f391, %f58, %f418;
	st.global.f32 	[%rd1], %f391;
$L__BB12_74:
	ret;

}
	// .globl	_ZN3cub18CUB_300001_SM_10006detail6reduce28DeviceReduceSingleTileKernelINS2_10policy_hubIfjN4cuda3std3__410multipliesIfEEE10Policy1000EN6thrust24THRUST_300001_SM_1000_NS6detail15normal_iteratorINSD_10device_ptrIfEEEEPfjS9_ffNS7_10__identityEEEvT0_T1_T2_T3_T4_T6_
.visible .entry _ZN3cub18CUB_300001_SM_10006detail6reduce28DeviceReduceSingleTileKernelINS2_10policy_hubIfjN4cuda3std3__410multipliesIfEEE10Policy1000EN6thrust24THRUST_300001_SM_1000_NS6detail15normal_iteratorINSD_10device_ptrIfEEEEPfjS9_ffNS7_10__identityEEEvT0_T1_T2_T3_T4_T6_(
	.param .align 8 .b8 _ZN3cub18CUB_300001_SM_10006detail6reduce28DeviceReduceSingleTileKernelINS2_10policy_hubIfjN4cuda3std3__410multipliesIfEEE10Policy1000EN6thrust24THRUST_300001_SM_1000_NS6detail15normal_iteratorINSD_10device_ptrIfEEEEPfjS9_ffNS7_10__identityEEEvT0_T1_T2_T3_T4_T6__param_0[8],
	.param .u64 .ptr .align 1 _ZN3cub18CUB_300001_SM_10006detail6reduce28DeviceReduceSingleTileKernelINS2_10policy_hubIfjN4cuda3std3__410multipliesIfEEE10Policy1000EN6thrust24THRUST_300001_SM_1000_NS6detail15normal_iteratorINSD_10device_ptrIfEEEEPfjS9_ffNS7_10__identityEEEvT0_T1_T2_T3_T4_T6__param_1,
	.param .u32 _ZN3cub18CUB_300001_SM_10006detail6reduce28DeviceReduceSingleTileKernelINS2_10policy_hubIfjN4cuda3std3__410multipliesIfEEE10Policy1000EN6thrust24THRUST_300001_SM_1000_NS6detail15normal_iteratorINSD_10device_ptrIfEEEEPfjS9_ffNS7_10__identityEEEvT0_T1_T2_T3_T4_T6__param_2,
	.param .align 1 .b8 _ZN3cub18CUB_300001_SM_10006detail6reduce28DeviceReduceSingleTileKernelINS2_10policy_hubIfjN4cuda3std3__410multipliesIfEEE10Policy1000EN6thrust24THRUST_300001_SM_1000_NS6detail15normal_iteratorINSD_10device_ptrIfEEEEPfjS9_ffNS7_10__identityEEEvT0_T1_T2_T3_T4_T6__param_3[1],
	.param .f32 _ZN3cub18CUB_300001_SM_10006detail6reduce28DeviceReduceSingleTileKernelINS2_10policy_hubIfjN4cuda3std3__410multipliesIfEEE10Policy1000EN6thrust24THRUST_300001_SM_1000_NS6detail15normal_iteratorINSD_10device_ptrIfEEEEPfjS9_ffNS7_10__identityEEEvT0_T1_T2_T3_T4_T6__param_4,
	.param .align 1 .b8 _ZN3cub18CUB_300001_SM_10006detail6reduce28DeviceReduceSingleTileKernelINS2_10policy_hubIfjN4cuda3std3__410multipliesIfEEE10Policy1000EN6thrust24THRUST_300001_SM_1000_NS6detail15normal_iteratorINSD_10device_ptrIfEEEEPfjS9_ffNS7_10__identityEEEvT0_T1_T2_T3_T4_T6__param_5[1]
)
.maxntid 256
.minnctapersm 1
{
	.reg .pred 	%p<59>;
	.reg .b32 	%r<211>;
	.reg .b32 	%f<328>;
	.reg .b64 	%rd<84>;
	// demoted variable
	.shared .align 4 .b8 _ZZN3cub18CUB_300001_SM_10006detail6reduce28DeviceReduceSingleTileKernelINS2_10policy_hubIfjN4cuda3std3__410multipliesIfEEE10Policy1000EN6thrust24THRUST_300001_SM_1000_NS6detail15normal_iteratorINSD_10device_ptrIfEEEEPfjS9_ffNS7_10__identityEEEvT0_T1_T2_T3_T4_T6_E12temp_storage[44];
	ld.param.u64 	%rd9, [_ZN3cub18CUB_300001_SM_10006detail6reduce28DeviceReduceSingleTileKernelINS2_10policy_hubIfjN4cuda3std3__410multipliesIfEEE10Policy1000EN6thrust24THRUST_300001_SM_1000_NS6detail15normal_iteratorINSD_10device_ptrIfEEEEPfjS9_ffNS7_10__identityEEEvT0_T1_T2_T3_T4_T6__param_0];
	ld.param.u64 	%rd10, [_ZN3cub18CUB_300001_SM_10006detail6reduce28DeviceReduceSingleTileKernelINS2_10policy_hubIfjN4cuda3std3__410multipliesIfEEE10Policy1000EN6thrust24THRUST_300001_SM_1000_NS6detail15normal_iteratorINSD_10device_ptrIfEEEEPfjS9_ffNS7_10__identityEEEvT0_T1_T2_T3_T4_T6__param_1];
	ld.param.u32 	%r51, [_ZN3cub18CUB_300001_SM_10006detail6reduce28DeviceReduceSingleTileKernelINS2_10policy_hubIfjN4cuda3std3__410multipliesIfEEE10Policy1000EN6thrust24THRUST_300001_SM_1000_NS6detail15normal_iteratorINSD_10device_ptrIfEEEEPfjS9_ffNS7_10__identityEEEvT0_T1_T2_T3_T4_T6__param_2];
	ld.param.f32 	%f42, [_ZN3cub18CUB_300001_SM_10006detail6reduce28DeviceReduceSingleTileKernelINS2_10policy_hubIfjN4cuda3std3__410multipliesIfEEE10Policy1000EN6thrust24THRUST_300001_SM_1000_NS6detail15normal_iteratorINSD_10device_ptrIfEEEEPfjS9_ffNS7_10__identityEEEvT0_T1_T2_T3_T4_T6__param_4];
	cvta.to.global.u64 	%rd1, %rd10;
	setp.ne.s32 	%p1, %r51, 0;
	@%p1 bra 	$L__BB13_3;
	mov.u32 	%r193, %tid.x;
	setp.ne.s32 	%p58, %r193, 0;
	@%p58 bra 	$L__BB13_52;
	st.global.f32 	[%rd1], %f42;
	bra.uni 	$L__BB13_52;
$L__BB13_3:
	cvta.to.global.u64 	%rd2, %rd9;
	setp.gt.u32 	%p2, %r51, 4095;
	@%p2 bra 	$L__BB13_28;
	mov.u32 	%r1, %tid.x;
	setp.ge.u32 	%p24, %r1, %r51;
	mov.f32 	%f315, 0f00000000;
	mov.u32 	%r197, %r1;
	@%p24 bra 	$L__BB13_6;
	mul.wide.u32 	%rd73, %r1, 4;
	add.s64 	%rd74, %rd2, %rd73;
	ld.global.f32 	%f315, [%rd74];
	add.s32 	%r197, %r1, 256;
$L__BB13_6:
	setp.ge.u32 	%p25, %r197, %r51;
	@%p25 bra 	$L__BB13_19;
	not.b32 	%r120, %r197;
	add.s32 	%r121, %r51, %r120;
	shr.u32 	%r122, %r121, 8;
	add.s32 	%r4, %r122, 1;
	and.b32  	%r5, %r4, 15;
	setp.lt.u32 	%p26, %r121, 3840;
	@%p26 bra 	$L__BB13_10;
	and.b32  	%r123, %r4, 33554416;
	neg.s32 	%r195, %r123;
	mul.wide.u32 	%rd75, %r197, 4;
	add.s64 	%rd76, %rd75, %rd2;
	add.s64 	%rd82, %rd76, 8192;
$L__BB13_9:
	.pragma "nounroll";
	ld.global.f32 	%f189, [%rd82+-8192];
	mul.f32 	%f190, %f315, %f189;
	ld.global.f32 	%f191, [%rd82+-7168];
	mul.f32 	%f192, %f190, %f191;
	ld.global.f32 	%f193, [%rd82+-6144];
	mul.f32 	%f194, %f192, %f193;
	ld.global.f32 	%f195, [%rd82+-5120];
	mul.f32 	%f196, %f194, %f195;
	ld.global.f32 	%f197, [%rd82+-4096];
	mul.f32 	%f198, %f196, %f197;
	ld.global.f32 	%f199, [%rd82+-3072];
	mul.f32 	%f200, %f198, %f199;
	ld.global.f32 	%f201, [%rd82+-2048];
	mul.f32 	%f202, %f200, %f201;
	ld.global.f32 	%f203, [%rd82+-1024];
	mul.f32 	%f204, %f202, %f203;
	ld.global.f32 	%f205, [%rd82];
	mul.f32 	%f206, %f204, %f205;
	ld.global.f32 	%f207, [%rd82+1024];
	mul.f32 	%f208, %f206, %f207;
	ld.global.f32 	%f209, [%rd82+2048];
	mul.f32 	%f210, %f208, %f209;
	ld.global.f32 	%f211, [%rd82+3072];
	mul.f32 	%f212, %f210, %f211;
	ld.global.f32 	%f213, [%rd82+4096];
	mul.f32 	%f214, %f212, %f213;
	ld.global.f32 	%f215, [%rd82+5120];
	mul.f32 	%f216, %f214, %f215;
	ld.global.f32 	%f217, [%rd82+6144];
	mul.f32 	%f218, %f216, %f217;
	ld.global.f32 	%f219, [%rd82+7168];
	mul.f32 	%f315, %f218, %f219;
	add.s32 	%r197, %r197, 4096;
	add.s32 	%r195, %r195, 16;
	add.s64 	%rd82, %rd82, 16384;
	setp.ne.s32 	%p27, %r195, 0;
	@%p27 bra 	$L__BB13_9;
$L__BB13_10:
	setp.eq.s32 	%p28, %r5, 0;
	@%p28 bra 	$L__BB13_19;
	and.b32  	%r12, %r4, 7;
	setp.lt.u32 	%p29, %r5, 8;
	@%p29 bra 	$L__BB13_13;
	mul.wide.u32 	%rd77, %r197, 4;
	add.s64 	%rd78, %rd2, %rd77;
	ld.global.f32 	%f221, [%rd78];
	mul.f32 	%f222, %f315, %f221;
	ld.global.f32 	%f223, [%rd78+1024];
	mul.f32 	%f224, %f222, %f223;
	ld.global.f32 	%f225, [%rd78+2048];
	mul.f32 	%f226, %f224, %f225;
	ld.global.f32 	%f227, [%rd78+3072];
	mul.f32 	%f228, %f226, %f227;
	ld.global.f32 	%f229, [%rd78+4096];
	mul.f32 	%f230, %f228, %f229;
	ld.global.f32 	%f231, [%rd78+5120];
	mul.f32 	%f232, %f230, %f231;
	ld.global.f32 	%f233, [%rd78+6144];
	mul.f32 	%f234, %f232, %f233;
	ld.global.f32 	%f235, [%rd78+7168];
	mul.f32 	%f315, %f234, %f235;
	add.s32 	%r197, %r197, 2048;
$L__BB13_13:
	setp.eq.s32 	%p30, %r12, 0;
	@%p30 bra 	$L__BB13_19;
	and.b32  	%r15, %r4, 3;
	setp.lt.u32 	%p31, %r12, 4;
	@%p31 bra 	$L__BB13_16;
	mul.wide.u32 	%rd79, %r197, 4;
	add.s64 	%rd80, %rd2, %rd79;
	ld.global.f32 	%f237, [%rd80];
	mul.f32 	%f238, %f315, %f237;
	ld.global.f32 	%f239, [%rd80+1024];
	mul.f32 	%f240, %f238, %f239;
	ld.global.f32 	%f241, [%rd80+2048];
	mul.f32 	%f242, %f240, %f241;
	ld.global.f32 	%f243, [%rd80+3072];
	mul.f32 	%f315, %f242, %f243;
	add.s32 	%r197, %r197, 1024;
$L__BB13_16:
	setp.eq.s32 	%p32, %r15, 0;
	@%p32 bra 	$L__BB13_19;
	mul.wide.u32 	%rd81, %r197, 4;
	add.s64 	%rd83, %rd2, %rd81;
	neg.s32 	%r200, %r15;
$L__BB13_18:
	.pragma "nounroll";
	ld.global.f32 	%f244, [%rd83];
	mul.f32 	%f315, %f315, %f244;
	add.s64 	%rd83, %rd83, 1024;
	add.s32 	%r200, %r200, 1;
	setp.ne.s32 	%p33, %r200, 0;
	@%p33 bra 	$L__BB13_18;
$L__BB13_19:
	setp.lt.u32 	%p34, %r51, 256;
	@%p34 bra 	$L__BB13_24;
	// begin inline asm
	mov.u32 %r162, %laneid;
	// end inline asm
	mov.b32 	%r164, %f315;
	mov.b32 	%r165, 1;
	mov.b32 	%r186, 31;
	mov.b32 	%r187, -1;
	// begin inline asm
	shfl.sync.down.b32 %r163, %r164, %r165, %r186, %r187;
	// end inline asm
	setp.gt.s32 	%p50, %r162, 30;
	mov.b32 	%f279, %r163;
	mul.f32 	%f280, %f315, %f279;
	selp.f32 	%f281, %f315, %f280, %p50;
	mov.b32 	%r169, %f281;
	mov.b32 	%r170, 2;
	// begin inline asm
	shfl.sync.down.b32 %r168, %r169, %r170, %r186, %r187;
	// end inline asm
	setp.gt.s32 	%p51, %r162, 29;
	mov.b32 	%f282, %r168;
	mul.f32 	%f283, %f281, %f282;
	selp.f32 	%f284, %f281, %f283, %p51;
	mov.b32 	%r174, %f284;
	mov.b32 	%r175, 4;
	// begin inline asm
	shfl.sync.down.b32 %r173, %r174, %r175, %r186, %r187;
	// end inline asm
	setp.gt.s32 	%p52, %r162, 27;
	mov.b32 	%f285, %r173;
	mul.f32 	%f286, %f284, %f285;
	selp.f32 	%f287, %f284, %f286, %p52;
	mov.b32 	%r179, %f287;
	mov.b32 	%r180, 8;
	// begin inline asm
	shfl.sync.down.b32 %r178, %r179, %r180, %r186, %r187;
	// end inline asm
	setp.gt.s32 	%p53, %r162, 23;
	mov.b32 	%f288, %r178;
	mul.f32 	%f289, %f287, %f288;
	selp.f32 	%f290, %f287, %f289, %p53;
	mov.b32 	%r184, %f290;
	mov.b32 	%r185, 16;
	// begin inline asm
	shfl.sync.down.b32 %r183, %r184, %r185, %r186, %r187;
	// end inline asm
	setp.gt.s32 	%p54, %r162, 15;
	mov.b32 	%f291, %r183;
	mul.f32 	%f16, %f290, %f291;
	selp.f32 	%f327, %f290, %f16, %p54;
	setp.ne.s32 	%p55, %r162, 0;
	@%p55 bra 	$L__BB13_22;
	shr.u32 	%r188, %r1, 3;
	and.b32  	%r189, %r188, 124;
	mov.u32 	%r190, _ZZN3cub18CUB_300001_SM_10006detail6reduce28DeviceReduceSingleTileKernelINS2_10policy_hubIfjN4cuda3std3__410multipliesIfEEE10Policy1000EN6thrust24THRUST_300001_SM_1000_NS6detail15normal_iteratorINSD_10device_ptrIfEEEEPfjS9_ffNS7_10__identityEEEvT0_T1_T2_T3_T4_T6_E12temp_storage;
	add.s32 	%r191, %r190, %r189;
	st.shared.f32 	[%r191+8], %f16;
$L__BB13_22:
	bar.sync 	0;
	setp.ne.s32 	%p56, %r1, 0;
	@%p56 bra 	$L__BB13_50;
	ld.shared.f32 	%f292, [_ZZN3cub18CUB_300001_SM_10006detail6reduce28DeviceReduceSingleTileKernelINS2_10policy_hubIfjN4cuda3std3__410multipliesIfEEE10Policy1000EN6thrust24THRUST_300001_SM_1000_NS6detail15normal_iteratorINSD_10device_ptrIfEEEEPfjS9_ffNS7_10__identityEEEvT0_T1_T2_T3_T4_T6_E12temp_storage+12];
	mul.f32 	%f293, %f327, %f292;
	ld.shared.f32 	%f294, [_ZZN3cub18CUB_300001_SM_10006detail6reduce28DeviceReduceSingleTileKernelINS2_10policy_hubIfjN4cuda3std3__410multipliesIfEEE10Policy1000EN6thrust24THRUST_300001_SM_1000_NS6detail15normal_iteratorINSD_10device_ptrIfEEEEPfjS9_ffNS7_10__identityEEEvT0_T1_T2_T3_T4_T6_E12temp_storage+16];
	mul.f32 	%f295, %f293, %f294;
	ld.shared.f32 	%f296, [_ZZN3cub18CUB_300001_SM_10006detail6reduce28DeviceReduceSingleTileKernelINS2_10policy_hubIfjN4cuda3std3__410multipliesIfEEE10Policy1000EN6thrust24THRUST_300001_SM_1000_NS6detail15normal_iteratorINSD_10device_ptrIfEEEEPfjS9_ffNS7_10__identityEEEvT0_T1_T2_T3_T4_T6_E12temp_storage+20];
	mul.f32 	%f297, %f295, %f296;
	ld.shared.f32 	%f298, [_ZZN3cub18CUB_300001_SM_10006detail6reduce28DeviceReduceSingleTileKernelINS2_10policy_hubIfjN4cuda3std3__410multipliesIfEEE10Policy1000EN6thrust24THRUST_300001_SM_1000_NS6detail15normal_iteratorINSD_10device_ptrIfEEEEPfjS9_ffNS7_10__identityEEEvT0_T1_T2_T3_T4_T6_E12temp_storage+24];
	mul.f32 	%f299, %f297, %f298;
	ld.shared.f32 	%f300, [_ZZN3cub18CUB_300001_SM_10006detail6reduce28DeviceReduceSingleTileKernelINS2_10policy_hubIfjN4cuda3std3__410multipliesIfEEE10Policy1000EN6thrust24THRUST_300001_SM_1000_NS6detail15normal_iteratorINSD_10device_ptrIfEEEEPfjS9_ffNS7_10__identityEEEvT0_T1_T2_T3_T4_T6_E12temp_storage+28];
	mul.f32 	%f301, %f299, %f300;
	ld.shared.f32 	%f302, [_ZZN3cub18CUB_300001_SM_10006detail6reduce28DeviceReduceSingleTileKernelINS2_10policy_hubIfjN4cuda3std3__410multipliesIfEEE10Policy1000EN6thrust24THRUST_300001_SM_1000_NS6detail15normal_iteratorINSD_10device_ptrIfEEEEPfjS9_ffNS7_10__identityEEEvT0_T1_T2_T3_T4_T6_E12temp_storage+32];
	mul.f32 	%f303, %f301, %f302;
	ld.shared.f32 	%f304, [_ZZN3cub18CUB_300001_SM_10006detail6reduce28DeviceReduceSingleTileKernelINS2_10policy_hubIfjN4cuda3std3__410multipliesIfEEE10Policy1000EN6thrust24THRUST_300001_SM_1000_NS6detail15normal_iteratorINSD_10device_ptrIfEEEEPfjS9_ffNS7_10__identityEEEvT0_T1_T2_T3_T4_T6_E12temp_storage+36];
	mul.f32 	%f327, %f303, %f304;
	bra.uni 	$L__BB13_50;
$L__BB13_24:
	// begin inline asm
	mov.u32 %r124, %laneid;
	// end inline asm
	and.b32  	%r150, %r1, 992;
	add.s32 	%r151, %r150, 32;
	setp.gt.u32 	%p35, %r151, %r51;
	not.b32 	%r152, %r150;
	add.s32 	%r153, %r51, %r152;
	selp.b32 	%r148, %r153, 31, %p35;
	mov.b32 	%r126, %f315;
	mov.b32 	%r127, 1;
	mov.b32 	%r149, -1;
	// begin inline asm
	shfl.sync.down.b32 %r125, %r126, %r127, %r148, %r149;
	// end inline asm
	setp.lt.s32 	%p36, %r124, %r148;
	mov.b32 	%f245, %r125;
	mul.f32 	%f246, %f315, %f245;
	selp.f32 	%f247, %f246, %f315, %p36;
	mov.b32 	%r131, %f247;
	mov.b32 	%r132, 2;
	// begin inline asm
	shfl.sync.down.b32 %r130, %r131, %r132, %r148, %r149;
	// end inline asm
	add.s32 	%r154, %r124, 2;
	setp.gt.s32 	%p37, %r154, %r148;
	mov.b32 	%f248, %r130;
	mul.f32 	%f249, %f247, %f248;
	selp.f32 	%f250, %f247, %f249, %p37;
	mov.b32 	%r136, %f250;
	mov.b32 	%r137, 4;
	// begin inline asm
	shfl.sync.down.b32 %r135, %r136, %r137, %r148, %r149;
	// end inline asm
	add.s32 	%r155, %r124, 4;
	setp.gt.s32 	%p38, %r155, %r148;
	mov.b32 	%f251, %r135;
	mul.f32 	%f252, %f250, %f251;
	selp.f32 	%f253, %f250, %f252, %p38;
	mov.b32 	%r141, %f253;
	mov.b32 	%r142, 8;
	// begin inline asm
	shfl.sync.down.b32 %r140, %r141, %r142, %r148, %r149;
	// end inline asm
	add.s32 	%r156, %r124, 8;
	setp.gt.s32 	%p39, %r156, %r148;
	mov.b32 	%f254, %r140;
	mul.f32 	%f255, %f253, %f254;
	selp.f32 	%f256, %f253, %f255, %p39;
	mov.b32 	%r146, %f256;
	mov.b32 	%r147, 16;
	// begin inline asm
	shfl.sync.down.b32 %r145, %r146, %r147, %r148, %r149;
	// end inline asm
	add.s32 	%r157, %r124, 16;
	setp.gt.s32 	%p40, %r157, %r148;
	mov.b32 	%f257, %r145;
	mul.f32 	%f258, %f256, %f257;
	selp.f32 	%f327, %f256, %f258, %p40;
	setp.ne.s32 	%p41, %r124, 0;
	@%p41 bra 	$L__BB13_26;
	shr.u32 	%r158, %r1, 3;
	and.b32  	%r159, %r158, 124;
	mov.u32 	%r160, _ZZN3cub18CUB_300001_SM_10006detail6reduce28DeviceReduceSingleTileKernelINS2_10policy_hubIfjN4cuda3std3__410multipliesIfEEE10Policy1000EN6thrust24THRUST_300001_SM_1000_NS6detail15normal_iteratorINSD_10device_ptrIfEEEEPfjS9_ffNS7_10__identityEEEvT0_T1_T2_T3_T4_T6_E12temp_storage;
	add.s32 	%r161, %r160, %r159;
	st.shared.f32 	[%r161+8], %f327;
$L__BB13_26:
	bar.sync 	0;
	setp.ne.s32 	%p42, %r1, 0;
	@%p42 bra 	$L__BB13_50;
	setp.gt.u32 	%p43, %r51, 32;
	ld.shared.f32 	%f259, [_ZZN3cub18CUB_300001_SM_10006detail6reduce28DeviceReduceSingleTileKernelINS2_10policy_hubIfjN4cuda3std3__410multipliesIfEEE10Policy1000EN6thrust24THRUST_300001_SM_1000_NS6detail15normal_iteratorINSD_10device_ptrIfEEEEPfjS9_ffNS7_10__identityEEEvT0_T1_T2_T3_T4_T6_E12temp_storage+12];
	mul.f32 	%f260, %f327, %f259;
	selp.f32 	%f261, %f260, %f327, %p43;
	setp.gt.u32 	%p44, %r51, 64;
	ld.shared.f32 	%f262, [_ZZN3cub18CUB_300001_SM_10006detail6reduce28DeviceReduceSingleTileKernelINS2_10policy_hubIfjN4cuda3std3__410multipliesIfEEE10Policy1000EN6thrust24THRUST_300001_SM_1000_NS6detail15normal_iteratorINSD_10device_ptrIfEEEEPfjS9_ffNS7_10__identityEEEvT0_T1_T2_T3_T4_T6_E12temp_storage+16];
	mul.f32 	%f263, %f262, %f261;
	selp.f32 	%f264, %f263, %f261, %p44;
	setp.gt.u32 	%p45, %r51, 96;
	ld.shared.f32 	%f265, [_ZZN3cub18CUB_300001_SM_10006detail6reduce28DeviceReduceSingleTileKernelINS2_10policy_hubIfjN4cuda3std3__410multipliesIfEEE10Policy1000EN6thrust24THRUST_300001_SM_1000_NS6detail15normal_iteratorINSD_10device_ptrIfEEEEPfjS9_ffNS7_10__identityEEEvT0_T1_T2_T3_T4_T6_E12temp_storage+20];
	mul.f32 	%f266, %f265, %f264;
	selp.f32 	%f267, %f266, %f264, %p45;
	setp.gt.u32 	%p46, %r51, 128;
	ld.shared.f32 	%f268, [_ZZN3cub18CUB_300001_SM_10006detail6reduce28DeviceReduceSingleTileKernelINS2_10policy_hubIfjN4cuda3std3__410multipliesIfEEE10Policy1000EN6thrust24THRUST_300001_SM_1000_NS6detail15normal_iteratorINSD_10device_ptrIfEEEEPfjS9_ffNS7_10__identityEEEvT0_T1_T2_T3_T4_T6_E12temp_storage+24];
	mul.f32 	%f269, %f268, %f267;
	selp.f32 	%f270, %f269, %f267, %p46;
	setp.gt.u32 	%p47, %r51, 160;
	ld.shared.f32 	%f271, [_ZZN3cub18CUB_300001_SM_10006detail6reduce28DeviceReduceSingleTileKernelINS2_10policy_hubIfjN4cuda3std3__410multipliesIfEEE10Policy1000EN6thrust24THRUST_300001_SM_1000_NS6detail15normal_iteratorINSD_10device_ptrIfEEEEPfjS9_ffNS7_10__identityEEEvT0_T1_T2_T3_T4_T6_E12temp_storage+28];
	mul.f32 	%f272, %f271, %f270;
	selp.f32 	%f273, %f272, %f270, %p47;
	setp.gt.u32 	%p48, %r51, 192;
	ld.shared.f32 	%f274, [_ZZN3cub18CUB_300001_SM_10006detail6reduce28DeviceReduceSingleTileKernelINS2_10policy_hubIfjN4cuda3std3__410multipliesIfEEE10Policy1000EN6thrust24THRUST_300001_SM_1000_NS6detail15normal_iteratorINSD_10device_ptrIfEEEEPfjS9_ffNS7_10__identityEEEvT0_T1_T2_T3_T4_T6_E12temp_storage+32];
	mul.f32 	%f275, %f274, %f273;
	selp.f32 	%f276, %f275, %f273, %p48;
	setp.gt.u32 	%p49, %r51, 224;
	ld.shared.f32 	%f277, [_ZZN3cub18CUB_300001_SM_10006detail6reduce28DeviceReduceSingleTileKernelINS2_10policy_hubIfjN4cuda3std3__410multipliesIfEEE10Policy1000EN6thrust24THRUST_300001_SM_1000_NS6detail15normal_iteratorINSD_10device_ptrIfEEEEPfjS9_ffNS7_10__identityEEEvT0_T1_T2_T3_T4_T6_E12temp_storage+36];
	mul.f32 	%f278, %f277, %f276;
	selp.f32 	%f327, %f278, %f276, %p49;
	bra.uni 	$L__BB13_50;
$L__BB13_28:
	mov.u32 	%r21, %tid.x;
	mul.wide.u32 	%rd11, %r21, 4;
	add.s64 	%rd12, %rd2, %rd11;
	ld.global.f32 	%f43, [%rd12];
	ld.global.f32 	%f44, [%rd12+1024];
	ld.global.f32 	%f45, [%rd12+2048];
	ld.global.f32 	%f46, [%rd12+3072];
	ld.global.f32 	%f47, [%rd12+4096];
	ld.global.f32 	%f48, [%rd12+5120];
	ld.global.f32 	%f49, [%rd12+6144];
	ld.global.f32 	%f50, [%rd12+7168];
	ld.global.f32 	%f51, [%rd12+8192];
	ld.global.f32 	%f52, [%rd12+9216];
	ld.global.f32 	%f53, [%rd12+10240];
	ld.global.f32 	%f54, [%rd12+11264];
	ld.global.f32 	%f55, [%rd12+12288];
	ld.global.f32 	%f56, [%rd12+13312];
	ld.global.f32 	%f57, [%rd12+14336];
	ld.global.f32 	%f58, [%rd12+15360];
	mul.f32 	%f59, %f43, %f44;
	mul.f32 	%f60, %f45, %f46;
	mul.f32 	%f61, %f47, %f48;
	mul.f32 	%f62, %f49, %f50;
	mul.f32 	%f63, %f51, %f52;
	mul.f32 	%f64, %f53, %f54;
	mul.f32 	%f65, %f55, %f56;
	mul.f32 	%f66, %f57, %f58;
	mul.f32 	%f67, %f59, %f60;
	mul.f32 	%f68, %f61, %f62;
	mul.f32 	%f69, %f63, %f64;
	mul.f32 	%f70, %f65, %f66;
	mul.f32 	%f71, %f67, %f68;
	mul.f32 	%f72, %f69, %f70;
	mul.f32 	%f326, %f71, %f72;
	add.s32 	%r22, %r51, -4096;
	setp.lt.u32 	%p3, %r22, 4096;
	mov.b32 	%r202, 4096;
	@%p3 bra 	$L__BB13_32;
	mov.b32 	%r202, 4096;
$L__BB13_30:
	add.s32 	%r54, %r21, %r202;
	mul.wide.u32 	%rd13, %r54, 4;
	add.s64 	%rd14, %rd2, %rd13;
	ld.global.f32 	%f73, [%rd14];
	ld.global.f32 	%f74, [%rd14+1024];
	ld.global.f32 	%f75, [%rd14+2048];
	ld.global.f32 	%f76, [%rd14+3072];
	ld.global.f32 	%f77, [%rd14+4096];
	ld.global.f32 	%f78, [%rd14+5120];
	ld.global.f32 	%f79, [%rd14+6144];
	ld.global.f32 	%f80, [%rd14+7168];
	ld.global.f32 	%f81, [%rd14+8192];
	ld.global.f32 	%f82, [%rd14+9216];
	ld.global.f32 	%f83, [%rd14+10240];
	ld.global.f32 	%f84, [%rd14+11264];
	ld.global.f32 	%f85, [%rd14+12288];
	ld.global.f32 	%f86, [%rd14+13312];
	ld.global.f32 	%f87, [%rd14+14336];
	ld.global.f32 	%f88, [%rd14+15360];
	mul.f32 	%f89, %f326, %f73;
	mul.f32 	%f90, %f74, %f75;
	mul.f32 	%f91, %f76, %f77;
	mul.f32 	%f92, %f78, %f79;
	mul.f32 	%f93, %f80, %f81;
	mul.f32 	%f94, %f82, %f83;
	mul.f32 	%f95, %f84, %f85;
	mul.f32 	%f96, %f86, %f87;
	mul.f32 	%f97, %f89, %f90;
	mul.f32 	%f98, %f91, %f92;
	mul.f32 	%f99, %f93, %f94;
	mul.f32 	%f100, %f95, %f96;
	mul.f32 	%f101, %f97, %f98;
	mul.f32 	%f102, %f99, %f100;
	mul.f32 	%f103, %f101, %f102;
	mul.f32 	%f326, %f103, %f88;
	sub.s32 	%r55, %r51, %r202;
	setp.lt.u32 	%p4, %r55, 4096;
	@%p4 bra 	$L__BB13_46;
	add.s32 	%r202, %r202, 4096;
	setp.le.u32 	%p5, %r202, %r22;
	@%p5 bra 	$L__BB13_30;
$L__BB13_32:
	setp.le.u32 	%p6, %r51, %r202;
	sub.s32 	%r56, %r51, %r202;
	setp.ge.s32 	%p7, %r21, %r56;
	or.pred  	%p8, %p6, %p7;
	@%p8 bra 	$L__BB13_46;
	not.b32 	%r58, %r21;
	add.s32 	%r59, %r51, %r58;
	sub.s32 	%r60, %r59, %r202;
	shr.u32 	%r61, %r60, 8;
	add.s32 	%r26, %r61, 1;
	and.b32  	%r27, %r26, 15;
	setp.lt.u32 	%p9, %r60, 3840;
	mov.u32 	%r207, %r21;
	@%p9 bra 	$L__BB13_37;
	or.b32  	%r205, %r21, 2048;
	add.s32 	%r204, %r21, %r202;
	and.b32  	%r62, %r26, 33554416;
	neg.s32 	%r203, %r62;
$L__BB13_35:
	.pragma "nounroll";
	mul.wide.u32 	%rd15, %r204, 4;
	add.s64 	%rd16, %rd2, %rd15;
	ld.global.f32 	%f105, [%rd16];
	mul.f32 	%f106, %f326, %f105;
	add.s32 	%r63, %r204, 256;
	mul.wide.u32 	%rd17, %r63, 4;
	add.s64 	%rd18, %rd2, %rd17;
	ld.global.f32 	%f107, [%rd18];
	mul.f32 	%f108, %f106, %f107;
	add.s32 	%r64, %r204, 512;
	mul.wide.u32 	%rd19, %r64, 4;
	add.s64 	%rd20, %rd2, %rd19;
	ld.global.f32 	%f109, [%rd20];
	mul.f32 	%f110, %f108, %f109;
	add.s32 	%r65, %r204, 768;
	mul.wide.u32 	%rd21, %r65, 4;
	add.s64 	%rd22, %rd2, %rd21;
	ld.global.f32 	%f111, [%rd22];
	mul.f32 	%f112, %f110, %f111;
	add.s32 	%r66, %r204, 1024;
	mul.wide.u32 	%rd23, %r66, 4;
	add.s64 	%rd24, %rd2, %rd23;
	ld.global.f32 	%f113, [%rd24];
	mul.f32 	%f114, %f112, %f113;
	add.s32 	%r67, %r204, 1280;
	mul.wide.u32 	%rd25, %r67, 4;
	add.s64 	%rd26, %rd2, %rd25;
	ld.global.f32 	%f115, [%rd26];
	mul.f32 	%f116, %f114, %f115;
	add.s32 	%r68, %r204, 1536;
	mul.wide.u32 	%rd27, %r68, 4;
	add.s64 	%rd28, %rd2, %rd27;
	ld.global.f32 	%f117, [%rd28];
	mul.f32 	%f118, %f116, %f117;
	add.s32 	%r69, %r204, 1792;
	mul.wide.u32 	%rd29, %r69, 4;
	add.s64 	%rd30, %rd2, %rd29;
	ld.global.f32 	%f119, [%rd30];
	mul.f32 	%f120, %f118, %f119;
	add.s32 	%r70, %r204, 2048;
	mul.wide.u32 	%rd31, %r70, 4;
	add.s64 	%rd32, %rd2, %rd31;
	ld.global.f32 	%f121, [%rd32];
	mul.f32 	%f122, %f120, %f121;
	add.s32 	%r71, %r204, 2304;
	mul.wide.u32 	%rd33, %r71, 4;
	add.s64 	%rd34, %rd2, %rd33;
	ld.global.f32 	%f123, [%rd34];
	mul.f32 	%f124, %f122, %f123;
	add.s32 	%r72, %r204, 2560;
	mul.wide.u32 	%rd35, %r72, 4;
	add.s64 	%rd36, %rd2, %rd35;
	ld.global.f32 	%f125, [%rd36];
	mul.f32 	%f126, %f124, %f125;
	add.s32 	%r73, %r204, 2816;
	mul.wide.u32 	%rd37, %r73, 4;
	add.s64 	%rd38, %rd2, %rd37;
	ld.global.f32 	%f127, [%rd38];
	mul.f32 	%f128, %f126, %f127;
	add.s32 	%r74, %r204, 3072;
	mul.wide.u32 	%rd39, %r74, 4;
	add.s64 	%rd40, %rd2, %rd39;
	ld.global.f32 	%f129, [%rd40];
	mul.f32 	%f130, %f128, %f129;
	add.s32 	%r75, %r204, 3328;
	mul.wide.u32 	%rd41, %r75, 4;
	add.s64 	%rd42, %rd2, %rd41;
	ld.global.f32 	%f131, [%rd42];
	mul.f32 	%f132, %f130, %f131;
	add.s32 	%r76, %r204, 3584;
	mul.wide.u32 	%rd43, %r76, 4;
	add.s64 	%rd44, %rd2, %rd43;
	ld.global.f32 	%f133, [%rd44];
	mul.f32 	%f134, %f132, %f133;
	add.s32 	%r77, %r204, 3840;
	mul.wide.u32 	%rd45, %r77, 4;
	add.s64 	%rd46, %rd2, %rd45;
	ld.global.f32 	%f135, [%rd46];
	mul.f32 	%f326, %f134, %f135;
	add.s32 	%r205, %r205, 4096;
	add.s32 	%r204, %r204, 4096;
	add.s32 	%r203, %r203, 16;
	setp.ne.s32 	%p10, %r203, 0;
	@%p10 bra 	$L__BB13_35;
	add.s32 	%r207, %r205, -2048;
$L__BB13_37:
	setp.eq.s32 	%p11, %r27, 0;
	@%p11 bra 	$L__BB13_46;
	and.b32  	%r39, %r26, 7;
	setp.lt.u32 	%p12, %r27, 8;
	@%p12 bra 	$L__BB13_40;
	add.s32 	%r78, %r207, %r202;
	mul.wide.u32 	%rd47, %r78, 4;
	add.s64 	%rd48, %rd2, %rd47;
	ld.global.f32 	%f137, [%rd48];
	mul.f32 	%f138, %f326, %f137;
	add.s32 	%r79, %r78, 256;
	mul.wide.u32 	%rd49, %r79, 4;
	add.s64 	%rd50, %rd2, %rd49;
	ld.global.f32 	%f139, [%rd50];
	mul.f32 	%f140, %f138, %f139;
	add.s32 	%r80, %r78, 512;
	mul.wide.u32 	%rd51, %r80, 4;
	add.s64 	%rd52, %rd2, %rd51;
	ld.global.f32 	%f141, [%rd52];
	mul.f32 	%f142, %f140, %f141;
	add.s32 	%r81, %r78, 768;
	mul.wide.u32 	%rd53, %r81, 4;
	add.s64 	%rd54, %rd2, %rd53;
	ld.global.f32 	%f143, [%rd54];
	mul.f32 	%f144, %f142, %f143;
	add.s32 	%r82, %r78, 1024;
	mul.wide.u32 	%rd55, %r82, 4;
	add.s64 	%rd56, %rd2, %rd55;
	ld.global.f32 	%f145, [%rd56];
	mul.f32 	%f146, %f144, %f145;
	add.s32 	%r83, %r78, 1280;
	mul.wide.u32 	%rd57, %r83, 4;
	add.s64 	%rd58, %rd2, %rd57;
	ld.global.f32 	%f147, [%rd58];
	mul.f32 	%f148, %f146, %f147;
	add.s32 	%r84, %r78, 1536;
	mul.wide.u32 	%rd59, %r84, 4;
	add.s64 	%rd60, %rd2, %rd59;
	ld.global.f32 	%f149, [%rd60];
	mul.f32 	%f150, %f148, %f149;
	add.s32 	%r85, %r78, 1792;
	mul.wide.u32 	%rd61, %r85, 4;
	add.s64 	%rd62, %rd2, %rd61;
	ld.global.f32 	%f151, [%rd62];
	mul.f32 	%f326, %f150, %f151;
	add.s32 	%r207, %r207, 2048;
$L__BB13_40:
	setp.eq.s32 	%p13, %r39, 0;
	@%p13 bra 	$L__BB13_46;
	and.b32  	%r42, %r26, 3;
	setp.lt.u32 	%p14, %r39, 4;
	@%p14 bra 	$L__BB13_43;
	add.s32 	%r86, %r207, %r202;
	mul.wide.u32 	%rd63, %r86, 4;
	add.s64 	%rd64, %rd2, %rd63;
	ld.global.f32 	%f153, [%rd64];
	mul.f32 	%f154, %f326, %f153;
	add.s32 	%r87, %r86, 256;
	mul.wide.u32 	%rd65, %r87, 4;
	add.s64 	%rd66, %rd2, %rd65;
	ld.global.f32 	%f155, [%rd66];
	mul.f32 	%f156, %f154, %f155;
	add.s32 	%r88, %r86, 512;
	mul.wide.u32 	%rd67, %r88, 4;
	add.s64 	%rd68, %rd2, %rd67;
	ld.global.f32 	%f157, [%rd68];
	mul.f32 	%f158, %f156, %f157;
	add.s32 	%r89, %r86, 768;
	mul.wide.u32 	%rd69, %r89, 4;
	add.s64 	%rd70, %rd2, %rd69;
	ld.global.f32 	%f159, [%rd70];
	mul.f32 	%f326, %f158, %f159;
	add.s32 	%r207, %r207, 1024;
$L__BB13_43:
	setp.eq.s32 	%p15, %r42, 0;
	@%p15 bra 	$L__BB13_46;
	add.s32 	%r210, %r207, %r202;
	neg.s32 	%r209, %r42;
$L__BB13_45:
	.pragma "nounroll";
	mul.wide.u32 	%rd71, %r210, 4;
	add.s64 	%rd72, %rd2, %rd71;
	ld.global.f32 	%f160, [%rd72];
	mul.f32 	%f326, %f326, %f160;
	add.s32 	%r210, %r210, 256;
	add.s32 	%r209, %r209, 1;
	setp.ne.s32 	%p16, %r209, 0;
	@%p16 bra 	$L__BB13_45;
$L__BB13_46:
	// begin inline asm
	mov.u32 %r90, %laneid;
	// end inline asm
	mov.b32 	%r92, %f326;
	mov.b32 	%r93, 1;
	mov.b32 	%r114, 31;
	mov.b32 	%r115, -1;
	// begin inline asm
	shfl.sync.down.b32 %r91, %r92, %r93, %r114, %r115;
	// end inline asm
	setp.gt.s32 	%p17, %r90, 30;
	mov.b32 	%f161, %r91;
	mul.f32 	%f162, %f326, %f161;
	selp.f32 	%f163, %f326, %f162, %p17;
	mov.b32 	%r97, %f163;
	mov.b32 	%r98, 2;
	// begin inline asm
	shfl.sync.down.b32 %r96, %r97, %r98, %r114, %r115;
	// end inline asm
	setp.gt.s32 	%p18, %r90, 29;
	mov.b32 	%f164, %r96;
	mul.f32 	%f165, %f163, %f164;
	selp.f32 	%f166, %f163, %f165, %p18;
	mov.b32 	%r102, %f166;
	mov.b32 	%r103, 4;
	// begin inline asm
	shfl.sync.down.b32 %r101, %r102, %r103, %r114, %r115;
	// end inline asm
	setp.gt.s32 	%p19, %r90, 27;
	mov.b32 	%f167, %r101;
	mul.f32 	%f168, %f166, %f167;
	selp.f32 	%f169, %f166, %f168, %p19;
	mov.b32 	%r107, %f169;
	mov.b32 	%r108, 8;
	// begin inline asm
	shfl.sync.down.b32 %r106, %r107, %r108, %r114, %r115;
	// end inline asm
	setp.gt.s32 	%p20, %r90, 23;
	mov.b32 	%f170, %r106;
	mul.f32 	%f171, %f169, %f170;
	selp.f32 	%f172, %f169, %f171, %p20;
	mov.b32 	%r112, %f172;
	mov.b32 	%r113, 16;
	// begin inline asm
	shfl.sync.down.b32 %r111, %r112, %r113, %r114, %r115;
	// end inline asm
	setp.gt.s32 	%p21, %r90, 15;
	mov.b32 	%f173, %r111;
	mul.f32 	%f38, %f172, %f173;
	selp.f32 	%f327, %f172, %f38, %p21;
	setp.ne.s32 	%p22, %r90, 0;
	@%p22 bra 	$L__BB13_48;
	shr.u32 	%r116, %r21, 3;
	and.b32  	%r117, %r116, 124;
	mov.u32 	%r118, _ZZN3cub18CUB_300001_SM_10006detail6reduce28DeviceReduceSingleTileKernelINS2_10policy_hubIfjN4cuda3std3__410multipliesIfEEE10Policy1000EN6thrust24THRUST_300001_SM_1000_NS6detail15normal_iteratorINSD_10device_ptrIfEEEEPfjS9_ffNS7_10__identityEEEvT0_T1_T2_T3_T4_T6_E12temp_storage;
	add.s32 	%r119, %r118, %r117;
	st.shared.f32 	[%r119+8], %f38;
$L__BB13_48:
	bar.sync 	0;
	setp.ne.s32 	%p23, %r21, 0;
	@%p23 bra 	$L__BB13_50;
	ld.shared.f32 	%f174, [_ZZN3cub18CUB_300001_SM_10006detail6reduce28DeviceReduceSingleTileKernelINS2_10policy_hubIfjN4cuda3std3__410multipliesIfEEE10Policy1000EN6thrust24THRUST_300001_SM_1000_NS6detail15normal_iteratorINSD_10device_ptrIfEEEEPfjS9_ffNS7_10__identityEEEvT0_T1_T2_T3_T4_T6_E12temp_storage+12];
	mul.f32 	%f175, %f327, %f174;
	ld.shared.f32 	%f176, [_ZZN3cub18CUB_300001_SM_10006detail6reduce28DeviceReduceSingleTileKernelINS2_10policy_hubIfjN4cuda3std3__410multipliesIfEEE10Policy1000EN6thrust24THRUST_300001_SM_1000_NS6detail15normal_iteratorINSD_10device_ptrIfEEEEPfjS9_ffNS7_10__identityEEEvT0_T1_T2_T3_T4_T6_E12temp_storage+16];
	mul.f32 	%f177, %f175, %f176;
	ld.shared.f32 	%f178, [_ZZN3cub18CUB_300001_SM_10006detail6reduce28DeviceReduceSingleTileKernelINS2_10policy_hubIfjN4cuda3std3__410multipliesIfEEE10Policy1000EN6thrust24THRUST_300001_SM_1000_NS6detail15normal_iteratorINSD_10device_ptrIfEEEEPfjS9_ffNS7_10__identityEEEvT0_T1_T2_T3_T4_T6_E12temp_storage+20];
	mul.f32 	%f179, %f177, %f178;
	ld.shared.f32 	%f180, [_ZZN3cub18CUB_300001_SM_10006detail6reduce28DeviceReduceSingleTileKernelINS2_10policy_hubIfjN4cuda3std3__410multipliesIfEEE10Policy1000EN6thrust24THRUST_300001_SM_1000_NS6detail15normal_iteratorINSD_10device_ptrIfEEEEPfjS9_ffNS7_10__identityEEEvT0_T1_T2_T3_T4_T6_E12temp_storage+24];
	mul.f32 	%f181, %f179, %f180;
	ld.shared.f32 	%f182, [_ZZN3cub18CUB_300001_SM_10006detail6reduce28DeviceReduceSingleTileKernelINS2_10policy_hubIfjN4cuda3std3__410multipliesIfEEE10Policy1000EN6thrust24THRUST_300001_SM_1000_NS6detail15normal_iteratorINSD_10device_ptrIfEEEEPfjS9_ffNS7_10__identityEEEvT0_T1_T2_T3_T4_T6_E12temp_storage+28];
	mul.f32 	%f183, %f181, %f182;
	ld.shared.f32 	%f184, [_ZZN3cub18CUB_300001_SM_10006detail6reduce28DeviceReduceSingleTileKernelINS2_10policy_hubIfjN4cuda3std3__410multipliesIfEEE10Policy1000EN6thrust24THRUST_300001_SM_1000_NS6detail15normal_iteratorINSD_10device_ptrIfEEEEPfjS9_ffNS7_10__identityEEEvT0_T1_T2_T3_T4_T6_E12temp_storage+32];
	mul.f32 	%f185, %f183, %f184;
	ld.shared.f32 	%f186, [_ZZN3cub18CUB_300001_SM_10006detail6reduce28DeviceReduceSingleTileKernelINS2_10policy_hubIfjN4cuda3std3__410multipliesIfEEE10Policy1000EN6thrust24THRUST_300001_SM_1000_NS6detail15normal_iteratorINSD_10device_ptrIfEEEEPfjS9_ffNS7_10__identityEEEvT0_T1_T2_T3_T4_T6_E12temp_storage+36];
	mul.f32 	%f327, %f185, %f186;
$L__BB13_50:
	mov.u32 	%r192, %tid.x;
	setp.ne.s32 	%p57, %r192, 0;
	@%p57 bra 	$L__BB13_52;
	mul.f32 	%f305, %f42, %f327;
	st.global.f32 	[%rd1], %f305;
$L__BB13_52:
	ret;

}
	// .globl	_ZN3cub18CUB_300001_SM_10006detail6reduce18DeviceReduceKernelINS2_10policy_hubIfjN4cuda3std3__410multipliesIfEEE10Policy1000EN6thrust24THRUST_300001_SM_1000_NS6detail15normal_iteratorINSD_10device_ptrIfEEEEjS9_fNS7_10__identityEEEvT0_PT3_T1_NS0_13GridEvenShareISN_EET2_T4_
.visible .entry _ZN3cub18CUB_300001_SM_10006detail6reduce18DeviceReduceKernelINS2_10policy_hubIfjN4cuda3std3__410multipliesIfEEE10Policy1000EN6thrust24THRUST_300001_SM_1000_NS6detail15normal_iteratorINSD_10device_ptrIfEEEEjS9_fNS7_10__identityEEEvT0_PT3_T1_NS0_13GridEvenShareISN_EET2_T4_(
	.param .align 8 .b8 _ZN3cub18CUB_300001_SM_10006detail6reduce18DeviceReduceKernelINS2_10policy_hubIfjN4cuda3std3__410multipliesIfEEE10Policy1000EN6thrust24THRUST_300001_SM_1000_NS6detail15normal_iteratorINSD_10device_ptrIfEEEEjS9_fNS7_10__identityEEEvT0_PT3_T1_NS0_13GridEvenShareISN_EET2_T4__param_0[8],
	.param .u64 .ptr .align 1 _ZN3cub18CUB_300001_SM_10006detail6reduce18DeviceReduceKernelINS2_10policy_hubIfjN4cuda3std3__410multipliesIfEEE10Policy1000EN6thrust24THRUST_300001_SM_1000_NS6detail15normal_iteratorINSD_10device_ptrIfEEEEjS9_fNS7_10__identityEEEvT0_PT3_T1_NS0_13GridEvenShareISN_EET2_T4__param_1,
	.param .u32 _ZN3cub18CUB_300001_SM_10006detail6reduce18DeviceReduceKernelINS2_10policy_hubIfjN4cuda3std3__410multipliesIfEEE10Policy1000EN6thrust24THRUST_300001_SM_1000_NS6detail15normal_iteratorINSD_10device_ptrIfEEEEjS9_fNS7_10__identityEEEvT0_PT3_T1_NS0_13GridEvenShareISN_EET2_T4__param_2,
	.param .align 4 .b8 _ZN3cub18CUB_300001_SM_10006detail6reduce18DeviceReduceKernelINS2_10policy_hubIfjN4cuda3std3__410multipliesIfEEE10Policy1000EN6thrust24THRUST_300001_SM_1000_NS6detail15normal_iteratorINSD_10device_ptrIfEEEEjS9_fNS7_10__identityEEEvT0_PT3_T1_NS0_13GridEvenShareISN_EET2_T4__param_3[40],
	.param .align 1 .b8 _ZN3cub18CUB_300001_SM_10006detail6reduce18DeviceReduceKernelINS2_10policy_hubIfjN4cuda3std3__410multipliesIfEEE10Policy1000EN6thrust24THRUST_300001_SM_1000_NS6detail15normal_iteratorINSD_10device_ptrIfEEEEjS9_fNS7_10__identityEEEvT0_PT3_T1_NS0_13GridEvenShareISN_EET2_T4__param_4[1],
	.param .align 1 .b8 _ZN3cub18CUB_300001_SM_10006detail6reduce18DeviceReduceKernelINS2_10policy_hubIfjN4cuda3std3__410multipliesIfEEE10Policy1000EN6thrust24THRUST_300001_SM_1000_NS6detail15normal_iteratorINSD_10device_ptrIfEEEEjS9_fNS7_10__identityEEEvT0_PT3_T1_NS0_13GridEvenShareISN_EET2_T4__param_5[1]
)
.maxntid 256
{
	.reg .pred 	%p<57>;
	.reg .b16 	%rs<4>;
	.reg .b32 	%r<279>;
	.reg .b32 	%f<324>;
	.reg .b64 	%rd<130>;
	// demoted variable
	.shared .align 4 .b8 _ZZN3cub18CUB_300001_SM_10006detail6reduce18DeviceReduceKernelINS2_10policy_hubIfjN4cuda3std3__410multipliesIfEEE10Policy1000EN6thrust24THRUST_300001_SM_1000_NS6detail15normal_iteratorINSD_10device_ptrIfEEEEjS9_fNS7_10__identityEEEvT0_PT3_T1_NS0_13GridEvenShareISN_EET2_T4_E12temp_storage[44];
	ld.param.u32 	%r1, [_ZN3cub18CUB_300001_SM_10006detail6reduce18DeviceReduceKernelINS2_10policy_hubIfjN4cuda3std3__410multipliesIfEEE10Policy1000EN6thrust24THRUST_300001_SM_1000_NS6detail15normal_iteratorINSD_10device_ptrIfEEEEjS9_fNS7_10__identityEEEvT0_PT3_T1_NS0_13GridEvenShareISN_EET2_T4__param_3+20];
	ld.param.u32 	%r2, [_ZN3cub18CUB_300001_SM_10006detail6reduce18DeviceReduceKernelINS2_10policy_hubIfjN4cuda3std3__410multipliesIfEEE10Policy1000EN6thrust24THRUST_300001_SM_1000_NS6detail15normal_iteratorINSD_10device_ptrIfEEEEjS9_fNS7_10__identityEEEvT0_PT3_T1_NS0_13GridEvenShareISN_EET2_T4__param_3+24];
	ld.param.u64 	%rd3, [_ZN3cub18CUB_300001_SM_10006detail6reduce18DeviceReduceKernelINS2_10policy_hubIfjN4cuda3std3__410multipliesIfEEE10Policy1000EN6thrust24THRUST_300001_SM_1000_NS6detail15normal_iteratorINSD_10device_ptrIfEEEEjS9_fNS7_10__identityEEEvT0_PT3_T1_NS0_13GridEvenShareISN_EET2_T4__param_0];
	cvta.to.global.u64 	%rd1, %rd3;
	mov.u32 	%r3, %ctaid.x;
	shl.b32 	%r4, %r2, 12;
	shl.b32 	%r270, %r3, 12;
	sub.s32 	%r6, %r1, %r270;
	setp.gt.u32 	%p1, %r6, 4095;
	@%p1 bra 	$L__BB14_26;
	mov.u32 	%r7, %tid.x;
	setp.ge.u32 	%p23, %r7, %r6;
	mov.f32 	%f312, 0f00000000;
	mov.u32 	%r261, %r7;
	@%p23 bra 	$L__BB14_3;
	add.s32 	%r155, %r270, %r7;
	mul.wide.u32 	%rd66, %r155, 4;
	add.s64 	%rd67, %rd1, %rd66;
	ld.global.f32 	%f312, [%rd67];
	add.s32 	%r261, %r7, 256;
$L__BB14_3:
	setp.ge.u32 	%p24, %r261, %r6;
	@%p24 bra 	$L__BB14_17;
	not.b32 	%r156, %r261;
	add.s32 	%r157, %r1, %r156;
	sub.s32 	%r158, %r157, %r270;
	shr.u32 	%r159, %r158, 8;
	add.s32 	%r10, %r159, 1;
	and.b32  	%r11, %r10, 15;
	setp.lt.u32 	%p25, %r158, 3840;
	@%p25 bra 	$L__BB14_8;
	or.b32  	%r260, %r261, 2048;
	add.s32 	%r259, %r261, %r270;
	and.b32  	%r160, %r10, 33554416;
	neg.s32 	%r258, %r160;
$L__BB14_6:
	.pragma "nounroll";
	mul.wide.u32 	%rd68, %r259, 4;
	add.s64 	%rd69, %rd1, %rd68;
	ld.global.f32 	%f187, [%rd69];
	mul.f32 	%f188, %f312, %f187;
	add.s32 	%r161, %r259, 256;
	mul.wide.u32 	%rd70, %r161, 4;
	add.s64 	%rd71, %rd1, %rd70;
	ld.global.f32 	%f189, [%rd71];
	mul.f32 	%f190, %f188, %f189;
	add.s32 	%r162, %r259, 512;
	mul.wide.u32 	%rd72, %r162, 4;
	add.s64 	%rd73, %rd1, %rd72;
	ld.global.f32 	%f191, [%rd73];
	mul.f32 	%f192, %f190, %f191;
	add.s32 	%r163, %r259, 768;
	mul.wide.u32 	%rd74, %r163, 4;
	add.s64 	%rd75, %rd1, %rd74;
	ld.global.f32 	%f193, [%rd75];
	mul.f32 	%f194, %f192, %f193;
	add.s32 	%r164, %r259, 1024;
	mul.wide.u32 	%rd76, %r164, 4;
	add.s64 	%rd77, %rd1, %rd76;
	ld.global.f32 	%f195, [%rd77];
	mul.f32 	%f196, %f194, %f195;
	add.s32 	%r165, %r259, 1280;
	mul.wide.u32 	%rd78, %r165, 4;
	add.s64 	%rd79, %rd1, %rd78;
	ld.global.f32 	%f197, [%rd79];
	mul.f32 	%f198, %f196, %f197;
	add.s32 	%r166, %r259, 1536;
	mul.wide.u32 	%rd80, %r166, 4;
	add.s64 	%rd81, %rd1, %rd80;
	ld.global.f32 	%f199, [%rd81];
	mul.f32 	%f200, %f198, %f199;
	add.s32 	%r167, %r259, 1792;
	mul.wide.u32 	%rd82, %r167, 4;
	add.s64 	%rd83, %rd1, %rd82;
	ld.global.f32 	%f201, [%rd83];
	mul.f32 	%f202, %f200, %f201;
	add.s32 	%r168, %r259, 2048;
	mul.wide.u32 	%rd84, %r168, 4;
	add.s64 	%rd85, %rd1, %rd84;
	ld.global.f32 	%f203, [%rd85];
	mul.f32 	%f204, %f202, %f203;
	add.s32 	%r169, %r259, 2304;
	mul.wide.u32 	%rd86, %r169, 4;
	add.s64 	%rd87, %rd1, %rd86;
	ld.global.f32 	%f205, [%rd87];
	mul.f32 	%f206, %f204, %f205;
	add.s32 	%r170, %r259, 2560;
	mul.wide.u32 	%rd88, %r170, 4;
	add.s64 	%rd89, %rd1, %rd88;
	ld.global.f32 	%f207, [%rd89];
	mul.f32 	%f208, %f206, %f207;
	add.s32 	%r171, %r259, 2816;
	mul.wide.u32 	%rd90, %r171, 4;
	add.s64 	%rd91, %rd1, %rd90;
	ld.global.f32 	%f209, [%rd91];
	mul.f32 	%f210, %f208, %f209;
	add.s32 	%r172, %r259, 3072;
	mul.wide.u32 	%rd92, %r172, 4;
	add.s64 	%rd93, %rd1, %rd92;
	ld.global.f32 	%f211, [%rd93];
	mul.f32 	%f212, %f210, %f211;
	add.s32 	%r173, %r259, 3328;
	mul.wide.u32 	%rd94, %r173, 4;
	add.s64 	%rd95, %rd1, %rd94;
	ld.global.f32 	%f213, [%rd95];
	mul.f32 	%f214, %f212, %f213;
	add.s32 	%r174, %r259, 3584;
	mul.wide.u32 	%rd96, %r174, 4;
	add.s64 	%rd97, %rd1, %rd96;
	ld.global.f32 	%f215, [%rd97];
	mul.f32 	%f216, %f214, %f215;
	add.s32 	%r175, %r259, 3840;
	mul.wide.u32 	%rd98, %r175, 4;
	add.s64 	%rd99, %rd1, %rd98;
	ld.global.f32 	%f217, [%rd99];
	mul.f32 	%f312, %f216, %f217;
	add.s32 	%r260, %r260, 4096;
	add.s32 	%r259, %r259, 4096;
	add.s32 	%r258, %r258, 16;
	setp.ne.s32 	%p26, %r258, 0;
	@%p26 bra 	$L__BB14_6;
	add.s32 	%r261, %r260, -2048;
$L__BB14_8:
	setp.eq.s32 	%p27, %r11, 0;
	@%p27 bra 	$L__BB14_17;
	and.b32  	%r23, %r10, 7;
	setp.lt.u32 	%p28, %r11, 8;
	@%p28 bra 	$L__BB14_11;
	add.s32 	%r176, %r270, %r261;
	mul.wide.u32 	%rd100, %r176, 4;
	add.s64 	%rd101, %rd1, %rd100;
	ld.global.f32 	%f219, [%rd101];
	mul.f32 	%f220, %f312, %f219;
	add.s32 	%r177, %r176, 256;
	mul.wide.u32 	%rd102, %r177, 4;
	add.s64 	%rd103, %rd1, %rd102;
	ld.global.f32 	%f221, [%rd103];
	mul.f32 	%f222, %f220, %f221;
	add.s32 	%r178, %r176, 512;
	mul.wide.u32 	%rd104, %r178, 4;
	add.s64 	%rd105, %rd1, %rd104;
	ld.global.f32 	%f223, [%rd105];
	mul.f32 	%f224, %f222, %f223;
	add.s32 	%r179, %r176, 768;
	mul.wide.u32 	%rd106, %r179, 4;
	add.s64 	%rd107, %rd1, %rd106;
	ld.global.f32 	%f225, [%rd107];
	mul.f32 	%f226, %f224, %f225;
	add.s32 	%r180, %r176, 1024;
	mul.wide.u32 	%rd108, %r180, 4;
	add.s64 	%rd109, %rd1, %rd108;
	ld.global.f32 	%f227, [%rd109];
	mul.f32 	%f228, %f226, %f227;
	add.s32 	%r181, %r176, 1280;
	mul.wide.u32 	%rd110, %r181, 4;
	add.s64 	%rd111, %rd1, %rd110;
	ld.global.f32 	%f229, [%rd111];
	mul.f32 	%f230, %f228, %f229;
	add.s32 	%r182, %r176, 1536;
	mul.wide.u32 	%rd112, %r182, 4;
	add.s64 	%rd113, %rd1, %rd112;
	ld.global.f32 	%f231, [%rd113];
	mul.f32 	%f232, %f230, %f231;
	add.s32 	%r183, %r176, 1792;
	mul.wide.u32 	%rd114, %r183, 4;
	add.s64 	%rd115, %rd1, %rd114;
	ld.global.f32 	%f233, [%rd115];
	mul.f32 	%f312, %f232, %f233;
	add.s32 	%r261, %r261, 2048;
$L__BB14_11:
	setp.eq.s32 	%p29, %r23, 0;
	@%p29 bra 	$L__BB14_17;
	and.b32  	%r26, %r10, 3;
	setp.lt.u32 	%p30, %r23, 4;
	@%p30 bra 	$L__BB14_14;
	add.s32 	%r184, %r270, %r261;
	mul.wide.u32 	%rd116, %r184, 4;
	add.s64 	%rd117, %rd1, %rd116;
	ld.global.f32 	%f235, [%rd117];
	mul.f32 	%f236, %f312, %f235;
	add.s32 	%r185, %r184, 256;
	mul.wide.u32 	%rd118, %r185, 4;
	add.s64 	%rd119, %rd1, %rd118;
	ld.global.f32 	%f237, [%rd119];
	mul.f32 	%f238, %f236, %f237;
	add.s32 	%r186, %r184, 512;
	mul.wide.u32 	%rd120, %r186, 4;
	add.s64 	%rd121, %rd1, %rd120;
	ld.global.f32 	%f239, [%rd121];
	mul.f32 	%f240, %f238, %f239;
	add.s32 	%r187, %r184, 768;
	mul.wide.u32 	%rd122, %r187, 4;
	add.s64 	%rd123, %rd1, %rd122;
	ld.global.f32 	%f241, [%rd123];
	mul.f32 	%f312, %f240, %f241;
	add.s32 	%r261, %r261, 1024;
$L__BB14_14:
	setp.eq.s32 	%p31, %r26, 0;
	@%p31 bra 	$L__BB14_17;
	add.s32 	%r265, %r261, %r270;
	neg.s32 	%r264, %r26;
$L__BB14_16:
	.pragma "nounroll";
	mul.wide.u32 	%rd124, %r265, 4;
	add.s64 	%rd125, %rd1, %rd124;
	ld.global.f32 	%f242, [%rd125];
	mul.f32 	%f312, %f312, %f242;
	add.s32 	%r265, %r265, 256;
	add.s32 	%r264, %r264, 1;
	setp.ne.s32 	%p32, %r264, 0;
	@%p32 bra 	$L__BB14_16;
$L__BB14_17:
	setp.lt.u32 	%p33, %r6, 256;
	@%p33 bra 	$L__BB14_22;
	// begin inline asm
	mov.u32 %r226, %laneid;
	// end inline asm
	mov.b32 	%r228, %f312;
	mov.b32 	%r229, 1;
	mov.b32 	%r250, 31;
	mov.b32 	%r251, -1;
	// begin inline asm
	shfl.sync.down.b32 %r227, %r228, %r229, %r250, %r251;
	// end inline asm
	setp.gt.s32 	%p49, %r226, 30;
	mov.b32 	%f277, %r227;
	mul.f32 	%f278, %f312, %f277;
	selp.f32 	%f279, %f312, %f278, %p49;
	mov.b32 	%r233, %f279;
	mov.b32 	%r234, 2;
	// begin inline asm
	shfl.sync.down.b32 %r232, %r233, %r234, %r250, %r251;
	// end inline asm
	setp.gt.s32 	%p50, %r226, 29;
	mov.b32 	%f280, %r232;
	mul.f32 	%f281, %f279, %f280;
	selp.f32 	%f282, %f279, %f281, %p50;
	mov.b32 	%r238, %f282;
	mov.b32 	%r239, 4;
	// begin inline asm
	shfl.sync.down.b32 %r237, %r238, %r239, %r250, %r251;
	// end inline asm
	setp.gt.s32 	%p51, %r226, 27;
	mov.b32 	%f283, %r237;
	mul.f32 	%f284, %f282, %f283;
	selp.f32 	%f285, %f282, %f284, %p51;
	mov.b32 	%r243, %f285;
	mov.b32 	%r244, 8;
	// begin inline asm
	shfl.sync.down.b32 %r242, %r243, %r244, %r250, %r251;
	// end inline asm
	setp.gt.s32 	%p52, %r226, 23;
	mov.b32 	%f286, %r242;
	mul.f32 	%f287, %f285, %f286;
	selp.f32 	%f288, %f285, %f287, %p52;
	mov.b32 	%r248, %f288;
	mov.b32 	%r249, 16;
	// begin inline asm
	shfl.sync.down.b32 %r247, %r248, %r249, %r250, %r251;
	// end inline asm
	setp.gt.s32 	%p53, %r226, 15;
	mov.b32 	%f289, %r247;
	mul.f32 	%f16, %f288, %f289;
	selp.f32 	%f323, %f288, %f16, %p53;
	setp.ne.s32 	%p54, %r226, 0;
	@%p54 bra 	$L__BB14_20;
	shr.u32 	%r252, %r7, 3;
	and.b32  	%r253, %r252, 124;
	mov.u32 	%r254, _ZZN3cub18CUB_300001_SM_10006detail6reduce18DeviceReduceKernelINS2_10policy_hubIfjN4cuda3std3__410multipliesIfEEE10Policy1000EN6thrust24THRUST_300001_SM_1000_NS6detail15normal_iteratorINSD_10device_ptrIfEEEEjS9_fNS7_10__identityEEEvT0_PT3_T1_NS0_13GridEvenShareISN_EET2_T4_E12temp_storage;
	add.s32 	%r255, %r254, %r253;
	st.shared.f32 	[%r255+8], %f16;
$L__BB14_20:
	bar.sync 	0;
	setp.ne.s32 	%p55, %r7, 0;
	@%p55 bra 	$L__BB14_48;
	ld.shared.f32 	%f290, [_ZZN3cub18CUB_300001_SM_10006detail6reduce18DeviceReduceKernelINS2_10policy_hubIfjN4cuda3std3__410multipliesIfEEE10Policy1000EN6thrust24THRUST_300001_SM_1000_NS6detail15normal_iteratorINSD_10device_ptrIfEEEEjS9_fNS7_10__identityEEEvT0_PT3_T1_NS0_13GridEvenShareISN_EET2_T4_E12temp_storage+12];
	mul.f32 	%f291, %f323, %f290;
	ld.shared.f32 	%f292, [_ZZN3cub18CUB_300001_SM_10006detail6reduce18DeviceReduceKernelINS2_10policy_hubIfjN4cuda3std3__410multipliesIfEEE10Policy1000EN6thrust24THRUST_300001_SM_1000_NS6detail15normal_iteratorINSD_10device_ptrIfEEEEjS9_fNS7_10__identityEEEvT0_PT3_T1_NS0_13GridEvenShareISN_EET2_T4_E12temp_storage+16];
	mul.f32 	%f293, %f291, %f292;
	ld.shared.f32 	%f294, [_ZZN3cub18CUB_300001_SM_10006detail6reduce18DeviceReduceKernelINS2_10policy_hubIfjN4cuda3std3__410multipliesIfEEE10Policy1000EN6thrust24THRUST_300001_SM_1000_NS6detail15normal_iteratorINSD_10device_ptrIfEEEEjS9_fNS7_10__identityEEEvT0_PT3_T1_NS0_13GridEvenShareISN_EET2_T4_E12temp_storage+20];
	mul.f32 	%f295, %f293, %f294;
	ld.shared.f32 	%f296, [_ZZN3cub18CUB_300001_SM_10006detail6reduce18DeviceReduceKernelINS2_10policy_hubIfjN4cuda3std3__410multipliesIfEEE10Policy1000EN6thrust24THRUST_300001_SM_1000_NS6detail15normal_iteratorINSD_10device_ptrIfEEEEjS9_fNS7_10__identityEEEvT0_PT3_T1_NS0_13GridEvenShareISN_EET2_T4_E12temp_storage+24];
	mul.f32 	%f297, %f295, %f296;
	ld.shared.f32 	%f298, [_ZZN3cub18CUB_300001_SM_10006detail6reduce18DeviceReduceKernelINS2_10policy_hubIfjN4cuda3std3__410multipliesIfEEE10Policy1000EN6thrust24THRUST_300001_SM_1000_NS6detail15normal_iteratorINSD_10device_ptrIfEEEEjS9_fNS7_10__identityEEEvT0_PT3_T1_NS0_13GridEvenShareISN_EET2_T4_E12temp_storage+28];
	mul.f32 	%f299, %f297, %f298;
	ld.shared.f32 	%f300, [_ZZN3cub18CUB_300001_SM_10006detail6reduce18DeviceReduceKernelINS2_10policy_hubIfjN4cuda3std3__410multipliesIfEEE10Policy1000EN6thrust24THRUST_300001_SM_1000_NS6detail15normal_iteratorINSD_10device_ptrIfEEEEjS9_fNS7_10__identityEEEvT0_PT3_T1_NS0_13GridEvenShareISN_EET2_T4_E12temp_storage+32];
	mul.f32 	%f301, %f299, %f300;
	ld.shared.f32 	%f302, [_ZZN3cub18CUB_300001_SM_10006detail6reduce18DeviceReduceKernelINS2_10policy_hubIfjN4cuda3std3__410multipliesIfEEE10Policy1000EN6thrust24THRUST_300001_SM_1000_NS6detail15normal_iteratorINSD_10device_ptrIfEEEEjS9_fNS7_10__identityEEEvT0_PT3_T1_NS0_13GridEvenShareISN_EET2_T4_E12temp_storage+36];
	mul.f32 	%f323, %f301, %f302;
	bra.uni 	$L__BB14_48;
$L__BB14_22:
	// begin inline asm
	mov.u32 %r188, %laneid;
	// end inline asm
	and.b32  	%r214, %r7, 992;
	add.s32 	%r215, %r214, 32;
	setp.gt.u32 	%p34, %r215, %r6;
	not.b32 	%r216, %r214;
	add.s32 	%r217, %r6, %r216;
	selp.b32 	%r212, %r217, 31, %p34;
	mov.b32 	%r190, %f312;
	mov.b32 	%r191, 1;
	mov.b32 	%r213, -1;
	// begin inline asm
	shfl.sync.down.b32 %r189, %r190, %r191, %r212, %r213;
	// end inline asm
	setp.lt.s32 	%p35, %r188, %r212;
	mov.b32 	%f243, %r189;
	mul.f32 	%f244, %f312, %f243;
	selp.f32 	%f245, %f244, %f312, %p35;
	mov.b32 	%r195, %f245;
	mov.b32 	%r196, 2;
	// begin inline asm
	shfl.sync.down.b32 %r194, %r195, %r196, %r212, %r213;
	// end inline asm
	add.s32 	%r218, %r188, 2;
	setp.gt.s32 	%p36, %r218, %r212;
	mov.b32 	%f246, %r194;
	mul.f32 	%f247, %f245, %f246;
	selp.f32 	%f248, %f245, %f247, %p36;
	mov.b32 	%r200, %f248;
	mov.b32 	%r201, 4;
	// begin inline asm
	shfl.sync.down.b32 %r199, %r200, %r201, %r212, %r213;
	// end inline asm
	add.s32 	%r219, %r188, 4;
	setp.gt.s32 	%p37, %r219, %r212;
	mov.b32 	%f249, %r199;
	mul.f32 	%f250, %f248, %f249;
	selp.f32 	%f251, %f248, %f250, %p37;
	mov.b32 	%r205, %f251;
	mov.b32 	%r206, 8;
	// begin inline asm
	shfl.sync.down.b32 %r204, %r205, %r206, %r212, %r213;
	// end inline asm
	add.s32 	%r220, %r188, 8;
	setp.gt.s32 	%p38, %r220, %r212;
	mov.b32 	%f252, %r204;
	mul.f32 	%f253, %f251, %f252;
	selp.f32 	%f254, %f251, %f253, %p38;
	mov.b32 	%r210, %f254;
	mov.b32 	%r211, 16;
	// begin inline asm
	shfl.sync.down.b32 %r209, %r210, %r211, %r212, %r213;
	// end inline asm
	add.s32 	%r221, %r188, 16;
	setp.gt.s32 	%p39, %r221, %r212;
	mov.b32 	%f255, %r209;
	mul.f32 	%f256, %f254, %f255;
	selp.f32 	%f323, %f254, %f256, %p39;
	setp.ne.s32 	%p40, %r188, 0;
	@%p40 bra 	$L__BB14_24;
	shr.u32 	%r222, %r7, 3;
	and.b32  	%r223, %r222, 124;
	mov.u32 	%r224, _ZZN3cub18CUB_300001_SM_10006detail6reduce18DeviceReduceKernelINS2_10policy_hubIfjN4cuda3std3__410multipliesIfEEE10Policy1000EN6thrust24THRUST_300001_SM_1000_NS6detail15normal_iteratorINSD_10device_ptrIfEEEEjS9_fNS7_10__identityEEEvT0_PT3_T1_NS0_13GridEvenShareISN_EET2_T4_E12temp_storage;
	add.s32 	%r225, %r224, %r223;
	st.shared.f32 	[%r225+8], %f323;
$L__BB14_24:
	bar.sync 	0;
	setp.ne.s32 	%p41, %r7, 0;
	@%p41 bra 	$L__BB14_48;
	setp.gt.u32 	%p42, %r6, 32;
	ld.shared.f32 	%f257, [_ZZN3cub18CUB_300001_SM_10006detail6reduce18DeviceReduceKernelINS2_10policy_hubIfjN4cuda3std3__410multipliesIfEEE10Policy1000EN6thrust24THRUST_300001_SM_1000_NS6detail15normal_iteratorINSD_10device_ptrIfEEEEjS9_fNS7_10__identityEEEvT0_PT3_T1_NS0_13GridEvenShareISN_EET2_T4_E12temp_storage+12];
	mul.f32 	%f258, %f323, %f257;
	selp.f32 	%f259, %f258, %f323, %p42;
	setp.gt.u32 	%p43, %r6, 64;
	ld.shared.f32 	%f260, [_ZZN3cub18CUB_300001_SM_10006detail6reduce18DeviceReduceKernelINS2_10policy_hubIfjN4cuda3std3__410multipliesIfEEE10Policy1000EN6thrust24THRUST_300001_SM_1000_NS6detail15normal_iteratorINSD_10device_ptrIfEEEEjS9_fNS7_10__identityEEEvT0_PT3_T1_NS0_13GridEvenShareISN_EET2_T4_E12temp_storage+16];
	mul.f32 	%f261, %f260, %f259;
	selp.f32 	%f262, %f261, %f259, %p43;
	setp.gt.u32 	%p44, %r6, 96;
	ld.shared.f32 	%f263, [_ZZN3cub18CUB_300001_SM_10006detail6reduce18DeviceReduceKernelINS2_10policy_hubIfjN4cuda3std3__410multipliesIfEEE10Policy1000EN6thrust24THRUST_300001_SM_1000_NS6detail15normal_iteratorINSD_10device_ptrIfEEEEjS9_fNS7_10__identityEEEvT0_PT3_T1_NS0_13GridEvenShareISN_EET2_T4_E12temp_storage+20];
	mul.f32 	%f264, %f263, %f262;
	selp.f32 	%f265, %f264, %f262, %p44;
	setp.gt.u32 	%p45, %r6, 128;
	ld.shared.f32 	%f266, [_ZZN3cub18CUB_300001_SM_10006detail6reduce18DeviceReduceKernelINS2_10policy_hubIfjN4cuda3std3__410multipliesIfEEE10Policy1000EN6thrust24THRUST_300001_SM_1000_NS6detail15normal_iteratorINSD_10device_ptrIfEEEEjS9_fNS7_10__identityEEEvT0_PT3_T1_NS0_13GridEvenShareISN_EET2_T4_E12temp_storage+24];
	mul.f32 	%f267, %f266, %f265;
	selp.f32 	%f268, %f267, %f265, %p45;
	setp.gt.u32 	%p46, %r6, 160;
	ld.shared.f32 	%f269, [_ZZN3cub18CUB_300001_SM_10006detail6reduce18DeviceReduceKernelINS2_10policy_hubIfjN4cuda3std3__410multipliesIfEEE10Policy1000EN6thrust24THRUST_300001_SM_1000_NS6detail15normal_iteratorINSD_10device_ptrIfEEEEjS9_fNS7_10__identityEEEvT0_PT3_T1_NS0_13GridEvenShareISN_EET2_T4_E12temp_storage+28];
	mul.f32 	%f270, %f269, %f268;
	selp.f32 	%f271, %f270, %f268, %p46;
	setp.gt.u32 	%p47, %r6, 192;
	ld.shared.f32 	%f272, [_ZZN3cub18CUB_300001_SM_10006detail6reduce18DeviceReduceKernelINS2_10policy_hubIfjN4cuda3std3__410multipliesIfEEE10Policy1000EN6thrust24THRUST_300001_SM_1000_NS6detail15normal_iteratorINSD_10device_ptrIfEEEEjS9_fNS7_10__identityEEEvT0_PT3_T1_NS0_13GridEvenShareISN_EET2_T4_E12temp_storage+32];
	mul.f32 	%f273, %f272, %f271;
	selp.f32 	%f274, %f273, %f271, %p47;
	setp.gt.u32 	%p48, %r6, 224;
	ld.shared.f32 	%f275, [_ZZN3cub18CUB_300001_SM_10006detail6reduce18DeviceReduceKernelINS2_10policy_hubIfjN4cuda3std3__410multipliesIfEEE10Policy1000EN6thrust24THRUST_300001_SM_1000_NS6detail15normal_iteratorINSD_10device_ptrIfEEEEjS9_fNS7_10__identityEEEvT0_PT3_T1_NS0_13GridEvenShareISN_EET2_T4_E12temp_storage+36];
	mul.f32 	%f276, %f275, %f274;
	selp.f32 	%f323, %f276, %f274, %p48;
	bra.uni 	$L__BB14_48;
$L__BB14_26:
	mov.u32 	%r35, %tid.x;
	add.s32 	%r72, %r35, %r270;
	mul.wide.u32 	%rd4, %r72, 4;
	add.s64 	%rd5, %rd1, %rd4;
	ld.global.f32 	%f41, [%rd5];
	ld.global.f32 	%f42, [%rd5+1024];
	ld.global.f32 	%f43, [%rd5+2048];
	ld.global.f32 	%f44, [%rd5+3072];
	ld.global.f32 	%f45, [%rd5+4096];
	ld.global.f32 	%f46, [%rd5+5120];
	ld.global.f32 	%f47, [%rd5+6144];
	ld.global.f32 	%f48, [%rd5+7168];
	ld.global.f32 	%f49, [%rd5+8192];
	ld.global.f32 	%f50, [%rd5+9216];
	ld.global.f32 	%f51, [%rd5+10240];
	ld.global.f32 	%f52, [%rd5+11264];
	ld.global.f32 	%f53, [%rd5+12288];
	ld.global.f32 	%f54, [%rd5+13312];
	ld.global.f32 	%f55, [%rd5+14336];
	ld.global.f32 	%f56, [%rd5+15360];
	mul.f32 	%f57, %f41, %f42;
	mul.f32 	%f58, %f43, %f44;
	mul.f32 	%f59, %f45, %f46;
	mul.f32 	%f60, %f47, %f48;
	mul.f32 	%f61, %f49, %f50;
	mul.f32 	%f62, %f51, %f52;
	mul.f32 	%f63, %f53, %f54;
	mul.f32 	%f64, %f55, %f56;
	mul.f32 	%f65, %f57, %f58;
	mul.f32 	%f66, %f59, %f60;
	mul.f32 	%f67, %f61, %f62;
	mul.f32 	%f68, %f63, %f64;
	mul.f32 	%f69, %f65, %f66;
	mul.f32 	%f70, %f67, %f68;
	mul.f32 	%f322, %f69, %f70;
	setp.lt.u32 	%p2, %r6, %r4;
	@%p2 bra 	$L__BB14_44;
	add.s32 	%r36, %r4, %r270;
	not.b32 	%r74, %r35;
	add.s32 	%r75, %r74, %r1;
	sub.s32 	%r76, %r75, %r4;
	sub.s32 	%r267, %r76, %r270;
	add.s32 	%r77, %r36, %r35;
	add.s32 	%r266, %r77, 2048;
	mov.b32 	%r269, 0;
	mov.u32 	%r268, %r36;
$L__BB14_28:
	add.s32 	%r270, %r270, %r4;
	add.s32 	%r79, %r1, -4096;
	setp.gt.u32 	%p3, %r270, %r79;
	@%p3 bra 	$L__BB14_30;
	add.s32 	%r80, %r35, %r270;
	mul.wide.u32 	%rd6, %r80, 4;
	add.s64 	%rd7, %rd1, %rd6;
	ld.global.f32 	%f71, [%rd7];
	ld.global.f32 	%f72, [%rd7+1024];
	ld.global.f32 	%f73, [%rd7+2048];
	ld.global.f32 	%f74, [%rd7+3072];
	ld.global.f32 	%f75, [%rd7+4096];
	ld.global.f32 	%f76, [%rd7+5120];
	ld.global.f32 	%f77, [%rd7+6144];
	ld.global.f32 	%f78, [%rd7+7168];
	ld.global.f32 	%f79, [%rd7+8192];
	ld.global.f32 	%f80, [%rd7+9216];
	ld.global.f32 	%f81, [%rd7+10240];
	ld.global.f32 	%f82, [%rd7+11264];
	ld.global.f32 	%f83, [%rd7+12288];
	ld.global.f32 	%f84, [%rd7+13312];
	ld.global.f32 	%f85, [%rd7+14336];
	ld.global.f32 	%f86, [%rd7+15360];
	mul.f32 	%f87, %f322, %f71;
	mul.f32 	%f88, %f72, %f73;
	mul.f32 	%f89, %f74, %f75;
	mul.f32 	%f90, %f76, %f77;
	mul.f32 	%f91, %f78, %f79;
	mul.f32 	%f92, %f80, %f81;
	mul.f32 	%f93, %f82, %f83;
	mul.f32 	%f94, %f84, %f85;
	mul.f32 	%f95, %f87, %f88;
	mul.f32 	%f96, %f89, %f90;
	mul.f32 	%f97, %f91, %f92;
	mul.f32 	%f98, %f93, %f94;
	mul.f32 	%f99, %f95, %f96;
	mul.f32 	%f100, %f97, %f98;
	mul.f32 	%f101, %f99, %f100;
	mul.f32 	%f322, %f101, %f86;
	sub.s32 	%r81, %r1, %r270;
	setp.lt.u32 	%p4, %r81, %r4;
	add.s32 	%r269, %r269, 1;
	add.s32 	%r268, %r268, %r4;
	sub.s32 	%r267, %r267, %r4;
	add.s32 	%r266, %r266, %r4;
	@%p4 bra 	$L__BB14_44;
	bra.uni 	$L__BB14_28;
$L__BB14_30:
	setp.le.u32 	%p5, %r1, %r270;
	sub.s32 	%r83, %r1, %r270;
	setp.ge.s32 	%p6, %r35, %r83;
	or.pred  	%p7, %p5, %p6;
	@%p7 bra 	$L__BB14_44;
	not.b32 	%r85, %r35;
	add.s32 	%r86, %r1, %r85;
	sub.s32 	%r87, %r86, %r36;
	mul.lo.s32 	%r88, %r2, %r269;
	shl.b32 	%r89, %r88, 12;
	sub.s32 	%r90, %r87, %r89;
	shr.u32 	%r91, %r90, 8;
	add.s32 	%r49, %r91, 1;
	and.b32  	%r50, %r49, 15;
	setp.lt.u32 	%p8, %r90, 3840;
	mov.u32 	%r275, %r35;
	@%p8 bra 	$L__BB14_35;
	or.b32  	%r273, %r35, 2048;
	shr.u32 	%r92, %r267, 8;
	add.s32 	%r93, %r92, 1;
	and.b32  	%r94, %r93, 33554416;
	neg.s32 	%r271, %r94;
$L__BB14_33:
	.pragma "nounroll";
	add.s32 	%r95, %r266, -2048;
	mul.wide.u32 	%rd8, %r95, 4;
	add.s64 	%rd9, %rd1, %rd8;
	ld.global.f32 	%f103, [%rd9];
	mul.f32 	%f104, %f322, %f103;
	add.s32 	%r96, %r266, -1792;
	mul.wide.u32 	%rd10, %r96, 4;
	add.s64 	%rd11, %rd1, %rd10;
	ld.global.f32 	%f105, [%rd11];
	mul.f32 	%f106, %f104, %f105;
	add.s32 	%r97, %r266, -1536;
	mul.wide.u32 	%rd12, %r97, 4;
	add.s64 	%rd13, %rd1, %rd12;
	ld.global.f32 	%f107, [%rd13];
	mul.f32 	%f108, %f106, %f107;
	add.s32 	%r98, %r266, -1280;
	mul.wide.u32 	%rd14, %r98, 4;
	add.s64 	%rd15, %rd1, %rd14;
	ld.global.f32 	%f109, [%rd15];
	mul.f32 	%f110, %f108, %f109;
	add.s32 	%r99, %r266, -1024;
	mul.wide.u32 	%rd16, %r99, 4;
	add.s64 	%rd17, %rd1, %rd16;
	ld.global.f32 	%f111, [%rd17];
	mul.f32 	%f112, %f110, %f111;
	add.s32 	%r100, %r266, -768;
	mul.wide.u32 	%rd18, %r100, 4;
	add.s64 	%rd19, %rd1, %rd18;
	ld.global.f32 	%f113, [%rd19];
	mul.f32 	%f114, %f112, %f113;
	add.s32 	%r101, %r266, -512;
	mul.wide.u32 	%rd20, %r101, 4;
	add.s64 	%rd21, %rd1, %rd20;
	ld.global.f32 	%f115, [%rd21];
	mul.f32 	%f116, %f114, %f115;
	add.s32 	%r102, %r266, 1792;
	add.s32 	%r103, %r266, -256;
	mul.wide.u32 	%rd22, %r103, 4;
	add.s64 	%rd23, %rd1, %rd22;
	ld.global.f32 	%f117, [%rd23];
	mul.f32 	%f118, %f116, %f117;
	mul.wide.u32 	%rd24, %r266, 4;
	add.s64 	%rd25, %rd1, %rd24;
	ld.global.f32 	%f119, [%rd25];
	mul.f32 	%f120, %f118, %f119;
	add.s32 	%r104, %r266, 256;
	mul.wide.u32 	%rd26, %r104, 4;
	add.s64 	%rd27, %rd1, %rd26;
	ld.global.f32 	%f121, [%rd27];
	mul.f32 	%f122, %f120, %f121;
	add.s32 	%r105, %r266, 512;
	mul.wide.u32 	%rd28, %r105, 4;
	add.s64 	%rd29, %rd1, %rd28;
	ld.global.f32 	%f123, [%rd29];
	mul.f32 	%f124, %f122, %f123;
	add.s32 	%r106, %r266, 768;
	mul.wide.u32 	%rd30, %r106, 4;
	add.s64 	%rd31, %rd1, %rd30;
	ld.global.f32 	%f125, [%rd31];
	mul.f32 	%f126, %f124, %f125;
	add.s32 	%r107, %r266, 1024;
	mul.wide.u32 	%rd32, %r107, 4;
	add.s64 	%rd33, %rd1, %rd32;
	ld.global.f32 	%f127, [%rd33];
	mul.f32 	%f128, %f126, %f127;
	add.s32 	%r108, %r266, 1280;
	mul.wide.u32 	%rd34, %r108, 4;
	add.s64 	%rd35, %rd1, %rd34;
	ld.global.f32 	%f129, [%rd35];
	mul.f32 	%f130, %f128, %f129;
	add.s32 	%r109, %r266, 1536;
	mul.wide.u32 	%rd36, %r109, 4;
	add.s64 	%rd37, %rd1, %rd36;
	ld.global.f32 	%f131, [%rd37];
	mul.f32 	%f132, %f130, %f131;
	mul.wide.u32 	%rd38, %r102, 4;
	add.s64 	%rd39, %rd1, %rd38;
	ld.global.f32 	%f133, [%rd39];
	mul.f32 	%f322, %f132, %f133;
	add.s32 	%r273, %r273, 4096;
	add.s32 	%r266, %r266, 4096;
	add.s32 	%r271, %r271, 16;
	setp.ne.s32 	%p9, %r271, 0;
	@%p9 bra 	$L__BB14_33;
	add.s32 	%r275, %r273, -2048;
$L__BB14_35:
	setp.eq.s32 	%p10, %r50, 0;
	@%p10 bra 	$L__BB14_44;
	and.b32  	%r61, %r49, 7;
	setp.lt.u32 	%p11, %r50, 8;
	@%p11 bra 	$L__BB14_38;
	add.s32 	%r110, %r275, %r270;
	mul.wide.u32 	%rd40, %r110, 4;
	add.s64 	%rd41, %rd1, %rd40;
	ld.global.f32 	%f135, [%rd41];
	mul.f32 	%f136, %f322, %f135;
	add.s32 	%r111, %r110, 256;
	mul.wide.u32 	%rd42, %r111, 4;
	add.s64 	%rd43, %rd1, %rd42;
	ld.global.f32 	%f137, [%rd43];
	mul.f32 	%f138, %f136, %f137;
	add.s32 	%r112, %r110, 512;
	mul.wide.u32 	%rd44, %r112, 4;
	add.s64 	%rd45, %rd1, %rd44;
	ld.global.f32 	%f139, [%rd45];
	mul.f32 	%f140, %f138, %f139;
	add.s32 	%r113, %r110, 768;
	mul.wide.u32 	%rd46, %r113, 4;
	add.s64 	%rd47, %rd1, %rd46;
	ld.global.f32 	%f141, [%rd47];
	mul.f32 	%f142, %f140, %f141;
	add.s32 	%r114, %r110, 1024;
	mul.wide.u32 	%rd48, %r114, 4;
	add.s64 	%rd49, %rd1, %rd48;
	ld.global.f32 	%f143, [%rd49];
	mul.f32 	%f144, %f142, %f143;
	add.s32 	%r115, %r110, 1280;
	mul.wide.u32 	%rd50, %r115, 4;
	add.s64 	%rd51, %rd1, %rd50;
	ld.global.f32 	%f145, [%rd51];
	mul.f32 	%f146, %f144, %f145;
	add.s32 	%r116, %r110, 1536;
	mul.wide.u32 	%rd52, %r116, 4;
	add.s64 	%rd53, %rd1, %rd52;
	ld.global.f32 	%f147, [%rd53];
	mul.f32 	%f148, %f146, %f147;
	add.s32 	%r117, %r110, 1792;
	mul.wide.u32 	%rd54, %r117, 4;
	add.s64 	%rd55, %rd1, %rd54;
	ld.global.f32 	%f149, [%rd55];
	mul.f32 	%f322, %f148, %f149;
	add.s32 	%r275, %r275, 2048;
$L__BB14_38:
	setp.eq.s32 	%p12, %r61, 0;
	@%p12 bra 	$L__BB14_44;
	setp.lt.u32 	%p13, %r61, 4;
	@%p13 bra 	$L__BB14_41;
	add.s32 	%r118, %r275, %r270;
	mul.wide.u32 	%rd56, %r118, 4;
	add.s64 	%rd57, %rd1, %rd56;
	ld.global.f32 	%f151, [%rd57];
	mul.f32 	%f152, %f322, %f151;
	add.s32 	%r119, %r118, 256;
	mul.wide.u32 	%rd58, %r119, 4;
	add.s64 	%rd59, %rd1, %rd58;
	ld.global.f32 	%f153, [%rd59];
	mul.f32 	%f154, %f152, %f153;
	add.s32 	%r120, %r118, 512;
	mul.wide.u32 	%rd60, %r120, 4;
	add.s64 	%rd61, %rd1, %rd60;
	ld.global.f32 	%f155, [%rd61];
	mul.f32 	%f156, %f154, %f155;
	add.s32 	%r121, %r118, 768;
	mul.wide.u32 	%rd62, %r121, 4;
	add.s64 	%rd63, %rd1, %rd62;
	ld.global.f32 	%f157, [%rd63];
	mul.f32 	%f322, %f156, %f157;
	add.s32 	%r275, %r275, 1024;
$L__BB14_41:
	and.b32  	%r122, %r49, 3;
	setp.eq.s32 	%p14, %r122, 0;
	@%p14 bra 	$L__BB14_44;
	add.s32 	%r278, %r275, %r268;
	cvt.u16.u32 	%rs1, %r267;
	shr.u16 	%rs2, %rs1, 8;
	add.s16 	%rs3, %rs2, 1;
	cvt.u32.u16 	%r123, %rs3;
	and.b32  	%r124, %r123, 3;
	neg.s32 	%r277, %r124;
$L__BB14_43:
	.pragma "nounroll";
	mul.wide.u32 	%rd64, %r278, 4;
	add.s64 	%rd65, %rd1, %rd64;
	ld.global.f32 	%f158, [%rd65];
	mul.f32 	%f322, %f322, %f158;
	add.s32 	%r278, %r278, 256;
	add.s32 	%r277, %r277, 1;
	setp.ne.s32 	%p15, %r277, 0;
	@%p15 bra 	$L__BB14_43;
$L__BB14_44:
	// begin inline asm
	mov.u32 %r125, %laneid;
	// end inline asm
	mov.b32 	%r127, %f322;
	mov.b32 	%r128, 1;
	mov.b32 	%r149, 31;
	mov.b32 	%r150, -1;
	// begin inline asm
	shfl.sync.down.b32 %r126, %r127, %r128, %r149, %r150;
	// end inline asm
	setp.gt.s32 	%p16, %r125, 30;
	mov.b32 	%f159, %r126;
	mul.f32 	%f160, %f322, %f159;
	selp.f32 	%f161, %f322, %f160, %p16;
	mov.b32 	%r132, %f161;
	mov.b32 	%r133, 2;
	// begin inline asm
	shfl.sync.down.b32 %r131, %r132, %r133, %r149, %r150;
	// end inline asm
	setp.gt.s32 	%p17, %r125, 29;
	mov.b32 	%f162, %r131;
	mul.f32 	%f163, %f161, %f162;
	selp.f32 	%f164, %f161, %f163, %p17;
	mov.b32 	%r137, %f164;
	mov.b32 	%r138, 4;
	// begin inline asm
	shfl.sync.down.b32 %r136, %r137, %r138, %r149, %r150;
	// end inline asm
	setp.gt.s32 	%p18, %r125, 27;
	mov.b32 	%f165, %r136;
	mul.f32 	%f166, %f164, %f165;
	selp.f32 	%f167, %f164, %f166, %p18;
	mov.b32 	%r142, %f167;
	mov.b32 	%r143, 8;
	// begin inline asm
	shfl.sync.down.b32 %r141, %r142, %r143, %r149, %r150;
	// end inline asm
	setp.gt.s32 	%p19, %r125, 23;
	mov.b32 	%f168, %r141;
	mul.f32 	%f169, %f167, %f168;
	selp.f32 	%f170, %f167, %f169, %p19;
	mov.b32 	%r147, %f170;
	mov.b32 	%r148, 16;
	// begin inline asm
	shfl.sync.down.b32 %r146, %r147, %r148, %r149, %r150;
	// end inline asm
	setp.gt.s32 	%p20, %r125, 15;
	mov.b32 	%f171, %r146;
	mul.f32 	%f37, %f170, %f171;
	selp.f32 	%f323, %f170, %f37, %p20;
	setp.ne.s32 	%p21, %r125, 0;
	@%p21 bra 	$L__BB14_46;
	shr.u32 	%r151, %r35, 3;
	and.b32  	%r152, %r151, 124;
	mov.u32 	%r153, _ZZN3cub18CUB_300001_SM_10006detail6reduce18DeviceReduceKernelINS2_10policy_hubIfjN4cuda3std3__410multipliesIfEEE10Policy1000EN6thrust24THRUST_300001_SM_1000_NS6detail15normal_iteratorINSD_10device_ptrIfEEEEjS9_fNS7_10__identityEEEvT0_PT3_T1_NS0_13GridEvenShareISN_EET2_T4_E12temp_storage;
	add.s32 	%r154, %r153, %r152;
	st.shared.f32 	[%r154+8], %f37;
$L__BB14_46:
	bar.sync 	0;
	setp.ne.s32 	%p22, %r35, 0;
	@%p22 bra 	$L__BB14_48;
	ld.shared.f32 	%f172, [_ZZN3cub18CUB_300001_SM_10006detail6reduce18DeviceReduceKernelINS2_10policy_hubIfjN4cuda3std3__410multipliesIfEEE10Policy1000EN6thrust24THRUST_300001_SM_1000_NS6detail15normal_iteratorINSD_10device_ptrIfEEEEjS9_fNS7_10__identityEEEvT0_PT3_T1_NS0_13GridEvenShareISN_EET2_T4_E12temp_storage+12];
	mul.f32 	%f173, %f323, %f172;
	ld.shared.f32 	%f174, [_ZZN3cub18CUB_300001_SM_10006detail6reduce18DeviceReduceKernelINS2_10policy_hubIfjN4cuda3std3__410multipliesIfEEE10Policy1000EN6thrust24THRUST_300001_SM_1000_NS6detail15normal_iteratorINSD_10device_ptrIfEEEEjS9_fNS7_10__identityEEEvT0_PT3_T1_NS0_13GridEvenShareISN_EET2_T4_E12temp_storage+16];
	mul.f32 	%f175, %f173, %f174;
	ld.shared.f32 	%f176, [_ZZN3cub18CUB_300001_SM_10006detail6reduce18DeviceReduceKernelINS2_10policy_hubIfjN4cuda3std3__410multipliesIfEEE10Policy1000EN6thrust24THRUST_300001_SM_1000_NS6detail15normal_iteratorINSD_10device_ptrIfEEEEjS9_fNS7_10__identityEEEvT0_PT3_T1_NS0_13GridEvenShareISN_EET2_T4_E12temp_storage+20];
	mul.f32 	%f177, %f175, %f176;
	ld.shared.f32 	%f178, [_ZZN3cub18CUB_300001_SM_10006detail6reduce18DeviceReduceKernelINS2_10policy_hubIfjN4cuda3std3__410multipliesIfEEE10Policy1000EN6thrust24THRUST_300001_SM_1000_NS6detail15normal_iteratorINSD_10device_ptrIfEEEEjS9_fNS7_10__identityEEEvT0_PT3_T1_NS0_13GridEvenShareISN_EET2_T4_E12temp_storage+24];
	mul.f32 	%f179, %f177, %f178;
	ld.shared.f32 	%f180, [_ZZN3cub18CUB_300001_SM_10006detail6reduce18DeviceReduceKernelINS2_10policy_hubIfjN4cuda3std3__410multipliesIfEEE10Policy1000EN6thrust24THRUST_300001_SM_1000_NS6detail15normal_iteratorINSD_10device_ptrIfEEEEjS9_fNS7_10__identityEEEvT0_PT3_T1_NS0_13GridEvenShareISN_EET2_T4_E12temp_storage+28];
	mul.f32 	%f181, %f179, %f180;
	ld.shared.f32 	%f182, [_ZZN3cub18CUB_300001_SM_10006detail6reduce18DeviceReduceKernelINS2_10policy_hubIfjN4cuda3std3__410multipliesIfEEE10Policy1000EN6thrust24THRUST_300001_SM_1000_NS6detail15normal_iteratorINSD_10device_ptrIfEEEEjS9_fNS7_10__identityEEEvT0_PT3_T1_NS0_13GridEvenShareISN_EET2_T4_E12temp_storage+32];
	mul.f32 	%f183, %f181, %f182;
	ld.shared.f32 	%f184, [_ZZN3cub18CUB_300001_SM_10006detail6reduce18DeviceReduceKernelINS2_10policy_hubIfjN4cuda3std3__410multipliesIfEEE10Policy1000EN6thrust24THRUST_300001_SM_1000_NS6detail15normal_iteratorINSD_10device_ptrIfEEEEjS9_fNS7_10__identityEEEvT0_PT3_T1_NS0_13GridEvenShareISN_EET2_T4_E12temp_storage+36];
	mul.f32 	%f323, %f183, %f184;
$L__BB14_48:
	mov.u32 	%r256, %tid.x;
	setp.ne.s32 	%p56, %r256, 0;
	@%p56 bra 	$L__BB14_50;
	ld.param.u64 	%rd129, [_ZN3cub18CUB_300001_SM_10006detail6reduce18DeviceReduceKernelINS2_10policy_hubIfjN4cuda3std3__410multipliesIfEEE10Policy1000EN6thrust24THRUST_300001_SM_1000_NS6detail15normal_iteratorINSD_10device_ptrIfEEEEjS9_fNS7_10__identityEEEvT0_PT3_T1_NS0_13GridEvenShareISN_EET2_T4__param_1];
	cvta.to.global.u64 	%rd126, %rd129;
	mul.wide.u32 	%rd127, %r3, 4;
	add.s64 	%rd128, %rd126, %rd127;
	st.global.f32 	[%rd128], %f323;
$L__BB14_50:
	ret;

}
	// .globl	_ZN3cub18CUB_300001_SM_10006detail6reduce28DeviceReduceSingleTileKernelINS2_10policy_hubIfjN4cuda3std3__410multipliesIfEEE10Policy1000EPfSC_iS9_ffNS7_10__identityEEEvT0_T1_T2_T3_T4_T6_
.visible .entry _ZN3cub18CUB_300001_SM_10006detail6reduce28DeviceReduceSingleTileKernelINS2_10policy_hubIfjN4cuda3std3__410multipliesIfEEE10Policy1000EPfSC_iS9_ffNS7_10__identityEEEvT0_T1_T2_T3_T4_T6_(
	.param .u64 .ptr .align 1 _ZN3cub18CUB_300001_SM_10006detail6reduce28DeviceReduceSingleTileKernelINS2_10policy_hubIfjN4cuda3std3__410multipliesIfEEE10Policy1000EPfSC_iS9_ffNS7_10__identityEEEvT0_T1_T2_T3_T4_T6__param_0,
	.param .u64 .ptr .align 1 _ZN3cub18CUB_300001_SM_10006detail6reduce28DeviceReduceSingleTileKernelINS2_10policy_hubIfjN4cuda3std3__410multipliesIfEEE10Policy1000EPfSC_iS9_ffNS7_10__identityEEEvT0_T1_T2_T3_T4_T6__param_1,
	.param .u32 _ZN3cub18CUB_300001_SM_10006detail6reduce28DeviceReduceSingleTileKernelINS2_10policy_hubIfjN4cuda3std3__410multipliesIfEEE10Policy1000EPfSC_iS9_ffNS7_10__identityEEEvT0_T1_T2_T3_T4_T6__param_2,
	.param .align 1 .b8 _ZN3cub18CUB_300001_SM_10006detail6reduce28DeviceReduceSingleTileKernelINS2_10policy_hubIfjN4cuda3std3__410multipliesIfEEE10Policy1000EPfSC_iS9_ffNS7_10__identityEEEvT0_T1_T2_T3_T4_T6__param_3[1],
	.param .f32 _ZN3cub18CUB_300001_SM_10006detail6reduce28DeviceReduceSingleTileKernelINS2_10policy_hubIfjN4cuda3std3__410multipliesIfEEE10Policy1000EPfSC_iS9_ffNS7_10__identityEEEvT0_T1_T2_T3_T4_T6__param_4,
	.param .align 1 .b8 _ZN3cub18CUB_300001_SM_10006detail6reduce28DeviceReduceSingleTileKernelINS2_10policy_hubIfjN4cuda3std3__410multipliesIfEEE10Policy1000EPfSC_iS9_ffNS7_10__identityEEEvT0_T1_T2_T3_T4_T6__param_5[1]
)
.maxntid 256
.minnctapersm 1
{
	.reg .pred 	%p<97>;
	.reg .b32 	%r<407>;
	.reg .b32 	%f<419>;
	.reg .b64 	%rd<125>;
	// demoted variable
	.shared .align 4 .b8 _ZZN3cub18CUB_300001_SM_10006detail6reduce28DeviceReduceSingleTileKernelINS2_10policy_hubIfjN4cuda3std3__410multipliesIfEEE10Policy1000EPfSC_iS9_ffNS7_10__identityEEEvT0_T1_T2_T3_T4_T6_E12temp_storage[44];
	ld.param.u64 	%rd16, [_ZN3cub18CUB_300001_SM_10006detail6reduce28DeviceReduceSingleTileKernelINS2_10policy_hubIfjN4cuda3std3__410multipliesIfEEE10Policy1000EPfSC_iS9_ffNS7_10__identityEEEvT0_T1_T2_T3_T4_T6__param_0];
	ld.param.u64 	%rd17, [_ZN3cub18CUB_300001_SM_10006detail6reduce28DeviceReduceSingleTileKernelINS2_10policy_hubIfjN4cuda3std3__410multipliesIfEEE10Policy1000EPfSC_iS9_ffNS7_10__identityEEEvT0_T1_T2_T3_T4_T6__param_1];
	ld.param.u32 	%r67, [_ZN3cub18CUB_300001_SM_10006detail6reduce28DeviceReduceSingleTileKernelINS2_10policy_hubIfjN4cuda3std3__410multipliesIfEEE10Policy1000EPfSC_iS9_ffNS7_10__identityEEEvT0_T1_T2_T3_T4_T6__param_2];
	ld.param.f32 	%f58, [_ZN3cub18CUB_300001_SM_10006detail6reduce28DeviceReduceSingleTileKernelINS2_10policy_hubIfjN4cuda3std3__410multipliesIfEEE10Policy1000EPfSC_iS9_ffNS7_10__identityEEEvT0_T1_T2_T3_T4_T6__param_4];
	cvta.to.global.u64 	%rd1, %rd17;
	setp.ne.s32 	%p1, %r67, 0;
	@%p1 bra 	$L__BB15_3;
	mov.u32 	%r380, %tid.x;
	setp.ne.s32 	%p96, %r380, 0;
	@%p96 bra 	$L__BB15_74;
	st.global.f32 	[%rd1], %f58;
	bra.uni 	$L__BB15_74;
$L__BB15_3:
	and.b64  	%rd18, %rd16, 15;
	setp.ne.s64 	%p2, %rd18, 0;
	@%p2 bra 	$L__BB15_38;
	setp.gt.s32 	%p49, %r67, 4095;
	@%p49 bra 	$L__BB15_22;
	mov.u32 	%r1, %tid.x;
	setp.ge.s32 	%p66, %r1, %r67;
	mov.f32 	%f397, 0f00000000;
	mov.u32 	%r384, %r1;
	@%p66 bra 	$L__BB15_7;
	mul.wide.u32 	%rd113, %r1, 4;
	add.s64 	%rd112, %rd16, %rd113;
	// begin inline asm
	ld.global.nc.u32 %r300, [%rd112];
	// end inline asm
	mov.b32 	%f397, %r300;
	add.s32 	%r384, %r1, 256;
$L__BB15_7:
	setp.ge.s32 	%p67, %r384, %r67;
	@%p67 bra 	$L__BB15_13;
	not.b32 	%r301, %r384;
	add.s32 	%r4, %r67, %r301;
	and.b32  	%r302, %r4, 768;
	setp.eq.s32 	%p68, %r302, 768;
	@%p68 bra 	$L__BB15_11;
	mul.wide.u32 	%rd114, %r384, 4;
	add.s64 	%rd121, %rd16, %rd114;
	shr.u32 	%r303, %r4, 8;
	add.s32 	%r304, %r303, 1;
	and.b32  	%r305, %r304, 3;
	neg.s32 	%r382, %r305;
$L__BB15_10:
	.pragma "nounroll";
	// begin inline asm
	ld.global.nc.u32 %r306, [%rd121];
	// end inline asm
	mov.b32 	%f323, %r306;
	mul.f32 	%f397, %f397, %f323;
	add.s32 	%r384, %r384, 256;
	add.s64 	%rd121, %rd121, 1024;
	add.s32 	%r382, %r382, 1;
	setp.ne.s32 	%p69, %r382, 0;
	@%p69 bra 	$L__BB15_10;
$L__BB15_11:
	setp.lt.u32 	%p70, %r4, 768;
	@%p70 bra 	$L__BB15_13;
$L__BB15_12:
	mul.wide.s32 	%rd120, %r384, 4;
	add.s64 	%rd116, %rd16, %rd120;
	// begin inline asm
	ld.global.nc.u32 %r307, [%rd116];
	// end inline asm
	mov.b32 	%f324, %r307;
	mul.f32 	%f325, %f397, %f324;
	add.s64 	%rd117, %rd116, 1024;
	// begin inline asm
	ld.global.nc.u32 %r308, [%rd117];
	// end inline asm
	mov.b32 	%f326, %r308;
	mul.f32 	%f327, %f325, %f326;
	add.s64 	%rd118, %rd116, 2048;
	// begin inline asm
	ld.global.nc.u32 %r309, [%rd118];
	// end inline asm
	mov.b32 	%f328, %r309;
	mul.f32 	%f329, %f327, %f328;
	add.s64 	%rd119, %rd116, 3072;
	// begin inline asm
	ld.global.nc.u32 %r310, [%rd119];
	// end inline asm
	mov.b32 	%f330, %r310;
	mul.f32 	%f397, %f329, %f330;
	add.s32 	%r384, %r384, 1024;
	setp.lt.s32 	%p71, %r384, %r67;
	@%p71 bra 	$L__BB15_12;
$L__BB15_13:
	setp.lt.s32 	%p72, %r67, 256;
	@%p72 bra 	$L__BB15_18;
	// begin inline asm
	mov.u32 %r349, %laneid;
	// end inline asm
	mov.b32 	%r351, %f397;
	mov.b32 	%r352, 1;
	mov.b32 	%r373, 31;
	mov.b32 	%r374, -1;
	// begin inline asm
	shfl.sync.down.b32 %r350, %r351, %r352, %r373, %r374;
	// end inline asm
	setp.gt.s32 	%p88, %r349, 30;
	mov.b32 	%f365, %r350;
	mul.f32 	%f366, %f397, %f365;
	selp.f32 	%f367, %f397, %f366, %p88;
	mov.b32 	%r356, %f367;
	mov.b32 	%r357, 2;
	// begin inline asm
	shfl.sync.down.b32 %r355, %r356, %r357, %r373, %r374;
	// end inline asm
	setp.gt.s32 	%p89, %r349, 29;
	mov.b32 	%f368, %r355;
	mul.f32 	%f369, %f367, %f368;
	selp.f32 	%f370, %f367, %f369, %p89;
	mov.b32 	%r361, %f370;
	mov.b32 	%r362, 4;
	// begin inline asm
	shfl.sync.down.b32 %r360, %r361, %r362, %r373, %r374;
	// end inline asm
	setp.gt.s32 	%p90, %r349, 27;
	mov.b32 	%f371, %r360;
	mul.f32 	%f372, %f370, %f371;
	selp.f32 	%f373, %f370, %f372, %p90;
	mov.b32 	%r366, %f373;
	mov.b32 	%r367, 8;
	// begin inline asm
	shfl.sync.down.b32 %r365, %r366, %r367, %r373, %r374;
	// end inline asm
	setp.gt.s32 	%p91, %r349, 23;
	mov.b32 	%f374, %r365;
	mul.f32 	%f375, %f373, %f374;
	selp.f32 	%f376, %f373, %f375, %p91;
	mov.b32 	%r371, %f376;
	mov.b32 	%r372, 16;
	// begin inline asm
	shfl.sync.down.b32 %r370, %r371, %r372, %r373, %r374;
	// end inline asm
	setp.gt.s32 	%p92, %r349, 15;
	mov.b32 	%f377, %r370;
	mul.f32 	%f10, %f376, %f377;
	selp.f32 	%f418, %f376, %f10, %p92;
	setp.ne.s32 	%p93, %r349, 0;
	@%p93 bra 	$L__BB15_16;
	shr.u32 	%r375, %r1, 3;
	and.b32  	%r376, %r375, 124;
	mov.u32 	%r377, _ZZN3cub18CUB_300001_SM_10006detail6reduce28DeviceReduceSingleTileKernelINS2_10policy_hubIfjN4cuda3std3__410multipliesIfEEE10Policy1000EPfSC_iS9_ffNS7_10__identityEEEvT0_T1_T2_T3_T4_T6_E12temp_storage;
	add.s32 	%r378, %r377, %r376;
	st.shared.f32 	[%r378+8], %f10;
$L__BB15_16:
	bar.sync 	0;
	setp.ne.s32 	%p94, %r1, 0;
	@%p94 bra 	$L__BB15_72;
	ld.shared.f32 	%f378, [_ZZN3cub18CUB_300001_SM_10006detail6reduce28DeviceReduceSingleTileKernelINS2_10policy_hubIfjN4cuda3std3__410multipliesIfEEE10Policy1000EPfSC_iS9_ffNS7_10__identityEEEvT0_T1_T2_T3_T4_T6_E12temp_storage+12];
	mul.f32 	%f379, %f418, %f378;
	ld.shared.f32 	%f380, [_ZZN3cub18CUB_300001_SM_10006detail6reduce28DeviceReduceSingleTileKernelINS2_10policy_hubIfjN4cuda3std3__410multipliesIfEEE10Policy1000EPfSC_iS9_ffNS7_10__identityEEEvT0_T1_T2_T3_T4_T6_E12temp_storage+16];
	mul.f32 	%f381, %f379, %f380;
	ld.shared.f32 	%f382, [_ZZN3cub18CUB_300001_SM_10006detail6reduce28DeviceReduceSingleTileKernelINS2_10policy_hubIfjN4cuda3std3__410multipliesIfEEE10Policy1000EPfSC_iS9_ffNS7_10__identityEEEvT0_T1_T2_T3_T4_T6_E12temp_storage+20];
	mul.f32 	%f383, %f381, %f382;
	ld.shared.f32 	%f384, [_ZZN3cub18CUB_300001_SM_10006detail6reduce28DeviceReduceSingleTileKernelINS2_10policy_hubIfjN4cuda3std3__410multipliesIfEEE10Policy1000EPfSC_iS9_ffNS7_10__identityEEEvT0_T1_T2_T3_T4_T6_E12temp_storage+24];
	mul.f32 	%f385, %f383, %f384;
	ld.shared.f32 	%f386, [_ZZN3cub18CUB_300001_SM_10006detail6reduce28DeviceReduceSingleTileKernelINS2_10policy_hubIfjN4cuda3std3__410multipliesIfEEE10Policy1000EPfSC_iS9_ffNS7_10__identityEEEvT0_T1_T2_T3_T4_T6_E12temp_storage+28];
	mul.f32 	%f387, %f385, %f386;
	ld.shared.f32 	%f388, [_ZZN3cub18CUB_300001_SM_10006detail6reduce28DeviceReduceSingleTileKernelINS2_10policy_hubIfjN4cuda3std3__410multipliesIfEEE10Policy1000EPfSC_iS9_ffNS7_10__identityEEEvT0_T1_T2_T3_T4_T6_E12temp_storage+32];
	mul.f32 	%f389, %f387, %f388;
	ld.shared.f32 	%f390, [_ZZN3cub18CUB_300001_SM_10006detail6reduce28DeviceReduceSingleTileKernelINS2_10policy_hubIfjN4cuda3std3__410multipliesIfEEE10Policy1000EPfSC_iS9_ffNS7_10__identityEEEvT0_T1_T2_T3_T4_T6_E12temp_storage+36];
	mul.f32 	%f418, %f389, %f390;
	bra.uni 	$L__BB15_72;
$L__BB15_18:
	// begin inline asm
	mov.u32 %r311, %laneid;
	// end inline asm
	and.b32  	%r337, %r1, 992;
	add.s32 	%r338, %r337, 32;
	setp.gt.s32 	%p73, %r338, %r67;
	not.b32 	%r339, %r337;
	add.s32 	%r340, %r67, %r339;
	selp.b32 	%r335, %r340, 31, %p73;
	mov.b32 	%r313, %f397;
	mov.b32 	%r314, 1;
	mov.b32 	%r336, -1;
	// begin inline asm
	shfl.sync.down.b32 %r312, %r313, %r314, %r335, %r336;
	// end inline asm
	setp.lt.s32 	%p74, %r311, %r335;
	mov.b32 	%f331, %r312;
	mul.f32 	%f332, %f397, %f331;
	selp.f32 	%f333, %f332, %f397, %p74;
	mov.b32 	%r318, %f333;
	mov.b32 	%r319, 2;
	// begin inline asm
	shfl.sync.down.b32 %r317, %r318, %r319, %r335, %r336;
	// end inline asm
	add.s32 	%r341, %r311, 2;
	setp.gt.s32 	%p75, %r341, %r335;
	mov.b32 	%f334, %r317;
	mul.f32 	%f335, %f333, %f334;
	selp.f32 	%f336, %f333, %f335, %p75;
	mov.b32 	%r323, %f336;
	mov.b32 	%r324, 4;
	// begin inline asm
	shfl.sync.down.b32 %r322, %r323, %r324, %r335, %r336;
	// end inline asm
	add.s32 	%r342, %r311, 4;
	setp.gt.s32 	%p76, %r342, %r335;
	mov.b32 	%f337, %r322;
	mul.f32 	%f338, %f336, %f337;
	selp.f32 	%f339, %f336, %f338, %p76;
	mov.b32 	%r328, %f339;
	mov.b32 	%r329, 8;
	// begin inline asm
	shfl.sync.down.b32 %r327, %r328, %r329, %r335, %r336;
	// end inline asm
	add.s32 	%r343, %r311, 8;
	setp.gt.s32 	%p77, %r343, %r335;
	mov.b32 	%f340, %r327;
	mul.f32 	%f341, %f339, %f340;
	selp.f32 	%f342, %f339, %f341, %p77;
	mov.b32 	%r333, %f342;
	mov.b32 	%r334, 16;
	// begin inline asm
	shfl.sync.down.b32 %r332, %r333, %r334, %r335, %r336;
	// end inline asm
	add.s32 	%r344, %r311, 16;
	setp.gt.s32 	%p78, %r344, %r335;
	mov.b32 	%f343, %r332;
	mul.f32 	%f344, %f342, %f343;
	selp.f32 	%f418, %f342, %f344, %p78;
	setp.ne.s32 	%p79, %r311, 0;
	@%p79 bra 	$L__BB15_20;
	shr.u32 	%r345, %r1, 3;
	and.b32  	%r346, %r345, 124;
	mov.u32 	%r347, _ZZN3cub18CUB_300001_SM_10006detail6reduce28DeviceReduceSingleTileKernelINS2_10policy_hubIfjN4cuda3std3__410multipliesIfEEE10Policy1000EPfSC_iS9_ffNS7_10__identityEEEvT0_T1_T2_T3_T4_T6_E12temp_storage;
	add.s32 	%r348, %r347, %r346;
	st.shared.f32 	[%r348+8], %f418;
$L__BB15_20:
	bar.sync 	0;
	setp.ne.s32 	%p80, %r1, 0;
	@%p80 bra 	$L__BB15_72;
	setp.gt.s32 	%p81, %r67, 32;
	ld.shared.f32 	%f345, [_ZZN3cub18CUB_300001_SM_10006detail6reduce28DeviceReduceSingleTileKernelINS2_10policy_hubIfjN4cuda3std3__410multipliesIfEEE10Policy1000EPfSC_iS9_ffNS7_10__identityEEEvT0_T1_T2_T3_T4_T6_E12temp_storage+12];
	mul.f32 	%f346, %f418, %f345;
	selp.f32 	%f347, %f346, %f418, %p81;
	setp.gt.s32 	%p82, %r67, 64;
	ld.shared.f32 	%f348, [_ZZN3cub18CUB_300001_SM_10006detail6reduce28DeviceReduceSingleTileKernelINS2_10policy_hubIfjN4cuda3std3__410multipliesIfEEE10Policy1000EPfSC_iS9_ffNS7_10__identityEEEvT0_T1_T2_T3_T4_T6_E12temp_storage+16];
	mul.f32 	%f349, %f348, %f347;
	selp.f32 	%f350, %f349, %f347, %p82;
	setp.gt.s32 	%p83, %r67, 96;
	ld.shared.f32 	%f351, [_ZZN3cub18CUB_300001_SM_10006detail6reduce28DeviceReduceSingleTileKernelINS2_10policy_hubIfjN4cuda3std3__410multipliesIfEEE10Policy1000EPfSC_iS9_ffNS7_10__identityEEEvT0_T1_T2_T3_T4_T6_E12temp_storage+20];
	mul.f32 	%f352, %f351, %f350;
	selp.f32 	%f353, %f352, %f350, %p83;
	setp.gt.s32 	%p84, %r67, 128;
	ld.shared.f32 	%f354, [_ZZN3cub18CUB_300001_SM_10006detail6reduce28DeviceReduceSingleTileKernelINS2_10policy_hubIfjN4cuda3std3__410multipliesIfEEE10Policy1000EPfSC_iS9_ffNS7_10__identityEEEvT0_T1_T2_T3_T4_T6_E12temp_storage+24];
	mul.f32 	%f355, %f354, %f353;
	selp.f32 	%f356, %f355, %f353, %p84;
	setp.gt.s32 	%p85, %r67, 160;
	ld.shared.f32 	%f357, [_ZZN3cub18CUB_300001_SM_10006detail6reduce28DeviceReduceSingleTileKernelINS2_10policy_hubIfjN4cuda3std3__410multipliesIfEEE10Policy1000EPfSC_iS9_ffNS7_10__identityEEEvT0_T1_T2_T3_T4_T6_E12temp_storage+28];
	mul.f32 	%f358, %f357, %f356;
	selp.f32 	%f359, %f358, %f356, %p85;
	setp.gt.s32 	%p86, %r67, 192;
	ld.shared.f32 	%f360, [_ZZN3cub18CUB_300001_SM_10006detail6reduce28DeviceReduceSingleTileKernelINS2_10policy_hubIfjN4cuda3std3__410multipliesIfEEE10Policy1000EPfSC_iS9_ffNS7_10__identityEEEvT0_T1_T2_T3_T4_T6_E12temp_storage+32];
	mul.f32 	%f361, %f360, %f359;
	selp.f32 	%f362, %f361, %f359, %p86;
	setp.gt.s32 	%p87, %r67, 224;
	ld.shared.f32 	%f363, [_ZZN3cub18CUB_300001_SM_10006detail6reduce28DeviceReduceSingleTileKernelINS2_10policy_hubIfjN4cuda3std3__410multipliesIfEEE10Policy1000EPfSC_iS9_ffNS7_10__identityEEEvT0_T1_T2_T3_T4_T6_E12temp_storage+36];
	mul.f32 	%f364, %f363, %f362;
	selp.f32 	%f418, %f364, %f362, %p87;
	bra.uni 	$L__BB15_72;
$L__BB15_22:
	mov.u32 	%r13, %tid.x;
	shl.b32 	%r224, %r13, 2;
	mul.wide.u32 	%rd86, %r224, 4;
	add.s64 	%rd76, %rd16, %rd86;
	// begin inline asm
	ld.global.nc.v2.u64 {%rd74, %rd75}, [%rd76];
	// end inline asm
	mov.b64 	{%r225, %r226}, %rd75;
	mov.b64 	{%r227, %r228}, %rd74;
	mov.b32 	%f225, %r228;
	mov.b32 	%f226, %r227;
	mov.b32 	%f227, %r226;
	mov.b32 	%f228, %r225;
	add.s64 	%rd79, %rd76, 4096;
	// begin inline asm
	ld.global.nc.v2.u64 {%rd77, %rd78}, [%rd79];
	// end inline asm
	mov.b64 	{%r229, %r230}, %rd78;
	mov.b64 	{%r231, %r232}, %rd77;
	mov.b32 	%f229, %r232;
	mov.b32 	%f230, %r231;
	mov.b32 	%f231, %r230;
	mov.b32 	%f232, %r229;
	add.s64 	%rd82, %rd76, 8192;
	// begin inline asm
	ld.global.nc.v2.u64 {%rd80, %rd81}, [%rd82];
	// end inline asm
	mov.b64 	{%r233, %r234}, %rd81;
	mov.b64 	{%r235, %r236}, %rd80;
	mov.b32 	%f233, %r236;
	mov.b32 	%f234, %r235;
	mov.b32 	%f235, %r234;
	mov.b32 	%f236, %r233;
	add.s64 	%rd85, %rd76, 12288;
	// begin inline asm
	ld.global.nc.v2.u64 {%rd83, %rd84}, [%rd85];
	// end inline asm
	mov.b64 	{%r237, %r238}, %rd84;
	mov.b64 	{%r239, %r240}, %rd83;
	mov.b32 	%f237, %r240;
	mov.b32 	%f238, %r239;
	mov.b32 	%f239, %r238;
	mov.b32 	%f240, %r237;
	mul.f32 	%f241, %f226, %f225;
	mul.f32 	%f242, %f228, %f227;
	mul.f32 	%f243, %f230, %f229;
	mul.f32 	%f244, %f232, %f231;
	mul.f32 	%f245, %f234, %f233;
	mul.f32 	%f246, %f236, %f235;
	mul.f32 	%f247, %f238, %f237;
	mul.f32 	%f248, %f240, %f239;
	mul.f32 	%f249, %f241, %f242;
	mul.f32 	%f250, %f243, %f244;
	mul.f32 	%f251, %f245, %f246;
	mul.f32 	%f252, %f247, %f248;
	mul.f32 	%f253, %f249, %f250;
	mul.f32 	%f254, %f251, %f252;
	mul.f32 	%f404, %f253, %f254;
	setp.lt.u32 	%p50, %r67, 8192;
	mov.b32 	%r387, 4096;
	@%p50 bra 	$L__BB15_26;
	add.s32 	%r14, %r67, -4096;
	mov.b32 	%r387, 4096;
$L__BB15_24:
	mul.wide.s32 	%rd99, %r387, 4;
	add.s64 	%rd89, %rd76, %rd99;
	// begin inline asm
	ld.global.nc.v2.u64 {%rd87, %rd88}, [%rd89];
	// end inline asm
	mov.b64 	{%r242, %r243}, %rd88;
	mov.b64 	{%r244, %r245}, %rd87;
	mov.b32 	%f255, %r245;
	mov.b32 	%f256, %r244;
	mov.b32 	%f257, %r243;
	mov.b32 	%f258, %r242;
	add.s64 	%rd92, %rd89, 4096;
	// begin inline asm
	ld.global.nc.v2.u64 {%rd90, %rd91}, [%rd92];
	// end inline asm
	mov.b64 	{%r246, %r247}, %rd91;
	mov.b64 	{%r248, %r249}, %rd90;
	mov.b32 	%f259, %r249;
	mov.b32 	%f260, %r248;
	mov.b32 	%f261, %r247;
	mov.b32 	%f262, %r246;
	add.s64 	%rd95, %rd89, 8192;
	// begin inline asm
	ld.global.nc.v2.u64 {%rd93, %rd94}, [%rd95];
	// end inline asm
	mov.b64 	{%r250, %r251}, %rd94;
	mov.b64 	{%r252, %r253}, %rd93;
	mov.b32 	%f263, %r253;
	mov.b32 	%f264, %r252;
	mov.b32 	%f265, %r251;
	mov.b32 	%f266, %r250;
	add.s64 	%rd98, %rd89, 12288;
	// begin inline asm
	ld.global.nc.v2.u64 {%rd96, %rd97}, [%rd98];
	// end inline asm
	mov.b64 	{%r254, %r255}, %rd97;
	mov.b64 	{%r256, %r257}, %rd96;
	mov.b32 	%f267, %r257;
	mov.b32 	%f268, %r256;
	mov.b32 	%f269, %r255;
	mov.b32 	%f270, %r254;
	mul.f32 	%f271, %f404, %f256;
	mul.f32 	%f272, %f255, %f258;
	mul.f32 	%f273, %f257, %f260;
	mul.f32 	%f274, %f259, %f262;
	mul.f32 	%f275, %f261, %f264;
	mul.f32 	%f276, %f263, %f266;
	mul.f32 	%f277, %f265, %f268;
	mul.f32 	%f278, %f267, %f270;
	mul.f32 	%f279, %f271, %f272;
	mul.f32 	%f280, %f273, %f274;
	mul.f32 	%f281, %f275, %f276;
	mul.f32 	%f282, %f277, %f278;
	mul.f32 	%f283, %f279, %f280;
	mul.f32 	%f284, %f281, %f282;
	mul.f32 	%f285, %f283, %f284;
	mul.f32 	%f404, %f285, %f269;
	sub.s32 	%r258, %r67, %r387;
	setp.lt.s32 	%p51, %r258, 4096;
	@%p51 bra 	$L__BB15_34;
	add.s32 	%r387, %r387, 4096;
	setp.le.s32 	%p52, %r387, %r14;
	@%p52 bra 	$L__BB15_24;
$L__BB15_26:
	setp.le.s32 	%p53, %r67, %r387;
	@%p53 bra 	$L__BB15_34;
	sub.s32 	%r18, %r67, %r387;
	setp.ge.s32 	%p54, %r13, %r18;
	@%p54 bra 	$L__BB15_34;
	not.b32 	%r259, %r13;
	add.s32 	%r260, %r67, %r259;
	sub.s32 	%r19, %r260, %r387;
	and.b32  	%r261, %r19, 768;
	setp.eq.s32 	%p55, %r261, 768;
	mov.u32 	%r391, %r13;
	@%p55 bra 	$L__BB15_31;
	add.s32 	%r389, %r13, %r387;
	shr.u32 	%r262, %r19, 8;
	add.s32 	%r263, %r262, 1;
	and.b32  	%r264, %r263, 3;
	neg.s32 	%r388, %r264;
	mov.u32 	%r391, %r13;
$L__BB15_30:
	.pragma "nounroll";
	mul.wide.u32 	%rd101, %r389, 4;
	add.s64 	%rd100, %rd16, %rd101;
	// begin inline asm
	ld.global.nc.u32 %r265, [%rd100];
	// end inline asm
	mov.b32 	%f287, %r265;
	mul.f32 	%f404, %f404, %f287;
	add.s32 	%r391, %r391, 256;
	add.s32 	%r389, %r389, 256;
	add.s32 	%r388, %r388, 1;
	setp.ne.s32 	%p56, %r388, 0;
	@%p56 bra 	$L__BB15_30;
$L__BB15_31:
	setp.lt.u32 	%p57, %r19, 768;
	@%p57 bra 	$L__BB15_34;
	cvt.u64.u32 	%rd102, %r391;
	cvt.u64.u32 	%rd103, %r387;
	add.s64 	%rd104, %rd102, %rd103;
	shl.b64 	%rd105, %rd104, 2;
	add.s64 	%rd106, %rd105, %rd16;
	add.s64 	%rd122, %rd106, 2048;
	add.s32 	%r392, %r391, %r387;
$L__BB15_33:
	mul.wide.u32 	%rd111, %r392, 4;
	add.s64 	%rd107, %rd16, %rd111;
	// begin inline asm
	ld.global.nc.u32 %r266, [%rd107];
	// end inline asm
	mov.b32 	%f288, %r266;
	mul.f32 	%f289, %f404, %f288;
	add.s64 	%rd108, %rd122, -1024;
	// begin inline asm
	ld.global.nc.u32 %r267, [%rd108];
	// end inline asm
	mov.b32 	%f290, %r267;
	mul.f32 	%f291, %f289, %f290;
	// begin inline asm
	ld.global.nc.u32 %r268, [%rd122];
	// end inline asm
	mov.b32 	%f292, %r268;
	mul.f32 	%f293, %f291, %f292;
	add.s64 	%rd110, %rd122, 1024;
	// begin inline asm
	ld.global.nc.u32 %r269, [%rd110];
	// end inline asm
	mov.b32 	%f294, %r269;
	mul.f32 	%f404, %f293, %f294;
	add.s32 	%r391, %r391, 1024;
	add.s64 	%rd122, %rd122, 4096;
	add.s32 	%r392, %r392, 1024;
	setp.lt.s32 	%p58, %r391, %r18;
	@%p58 bra 	$L__BB15_33;
$L__BB15_34:
	// begin inline asm
	mov.u32 %r270, %laneid;
	// end inline asm
	mov.b32 	%r272, %f404;
	mov.b32 	%r273, 1;
	mov.b32 	%r294, 31;
	mov.b32 	%r295, -1;
	// begin inline asm
	shfl.sync.down.b32 %r271, %r272, %r273, %r294, %r295;
	// end inline asm
	setp.gt.s32 	%p59, %r270, 30;
	mov.b32 	%f295, %r271;
	mul.f32 	%f296, %f404, %f295;
	selp.f32 	%f297, %f404, %f296, %p59;
	mov.b32 	%r277, %f297;
	mov.b32 	%r278, 2;
	// begin inline asm
	shfl.sync.down.b32 %r276, %r277, %r278, %r294, %r295;
	// end inline asm
	setp.gt.s32 	%p60, %r270, 29;
	mov.b32 	%f298, %r276;
	mul.f32 	%f299, %f297, %f298;
	selp.f32 	%f300, %f297, %f299, %p60;
	mov.b32 	%r282, %f300;
	mov.b32 	%r283, 4;
	// begin inline asm
	shfl.sync.down.b32 %r281, %r282, %r283, %r294, %r295;
	// end inline asm
	setp.gt.s32 	%p61, %r270, 27;
	mov.b32 	%f301, %r281;
	mul.f32 	%f302, %f300, %f301;
	selp.f32 	%f303, %f300, %f302, %p61;
	mov.b32 	%r287, %f303;
	mov.b32 	%r288, 8;
	// begin inline asm
	shfl.sync.down.b32 %r286, %r287, %r288, %r294, %r295;
	// end inline asm
	setp.gt.s32 	%p62, %r270, 23;
	mov.b32 	%f304, %r286;
	mul.f32 	%f305, %f303, %f304;
	selp.f32 	%f306, %f303, %f305, %p62;
	mov.b32 	%r292, %f306;
	mov.b32 	%r293, 16;
	// begin inline asm
	shfl.sync.down.b32 %r291, %r292, %r293, %r294, %r295;
	// end inline asm
	setp.gt.s32 	%p63, %r270, 15;
	mov.b32 	%f307, %r291;
	mul.f32 	%f26, %f306, %f307;
	selp.f32 	%f418, %f306, %f26, %p63;
	setp.ne.s32 	%p64, %r270, 0;
	@%p64 bra 	$L__BB15_36;
	shr.u32 	%r296, %r13, 3;
	and.b32  	%r297, %r296, 124;
	mov.u32 	%r298, _ZZN3cub18CUB_300001_SM_10006detail6reduce28DeviceReduceSingleTileKernelINS2_10policy_hubIfjN4cuda3std3__410multipliesIfEEE10Policy1000EPfSC_iS9_ffNS7_10__identityEEEvT0_T1_T2_T3_T4_T6_E12temp_storage;
	add.s32 	%r299, %r298, %r297;
	st.shared.f32 	[%r299+8], %f26;
$L__BB15_36:
	bar.sync 	0;
	setp.ne.s32 	%p65, %r13, 0;
	@%p65 bra 	$L__BB15_72;
	ld.shared.f32 	%f308, [_ZZN3cub18CUB_300001_SM_10006detail6reduce28DeviceReduceSingleTileKernelINS2_10policy_hubIfjN4cuda3std3__410multipliesIfEEE10Policy1000EPfSC_iS9_ffNS7_10__identityEEEvT0_T1_T2_T3_T4_T6_E12temp_storage+12];
	mul.f32 	%f309, %f418, %f308;
	ld.shared.f32 	%f310, [_ZZN3cub18CUB_300001_SM_10006detail6reduce28DeviceReduceSingleTileKernelINS2_10policy_hubIfjN4cuda3std3__410multipliesIfEEE10Policy1000EPfSC_iS9_ffNS7_10__identityEEEvT0_T1_T2_T3_T4_T6_E12temp_storage+16];
	mul.f32 	%f311, %f309, %f310;
	ld.shared.f32 	%f312, [_ZZN3cub18CUB_300001_SM_10006detail6reduce28DeviceReduceSingleTileKernelINS2_10policy_hubIfjN4cuda3std3__410multipliesIfEEE10Policy1000EPfSC_iS9_ffNS7_10__identityEEEvT0_T1_T2_T3_T4_T6_E12temp_storage+20];
	mul.f32 	%f313, %f311, %f312;
	ld.shared.f32 	%f314, [_ZZN3cub18CUB_300001_SM_10006detail6reduce28DeviceReduceSingleTileKernelINS2_10policy_hubIfjN4cuda3std3__410multipliesIfEEE10Policy1000EPfSC_iS9_ffNS7_10__identityEEEvT0_T1_T2_T3_T4_T6_E12temp_storage+24];
	mul.f32 	%f315, %f313, %f314;
	ld.shared.f32 	%f316, [_ZZN3cub18CUB_300001_SM_10006detail6reduce28DeviceReduceSingleTileKernelINS2_10policy_hubIfjN4cuda3std3__410multipliesIfEEE10Policy1000EPfSC_iS9_ffNS7_10__identityEEEvT0_T1_T2_T3_T4_T6_E12temp_storage+28];
	mul.f32 	%f317, %f315, %f316;
	ld.shared.f32 	%f318, [_ZZN3cub18CUB_300001_SM_10006detail6reduce28DeviceReduceSingleTileKernelINS2_10policy_hubIfjN4cuda3std3__410multipliesIfEEE10Policy1000EPfSC_iS9_ffNS7_10__identityEEEvT0_T1_T2_T3_T4_T6_E12temp_storage+32];
	mul.f32 	%f319, %f317, %f318;
	ld.shared.f32 	%f320, [_ZZN3cub18CUB_300001_SM_10006detail6reduce28DeviceReduceSingleTileKernelINS2_10policy_hubIfjN4cuda3std3__410multipliesIfEEE10Policy1000EPfSC_iS9_ffNS7_10__identityEEEvT0_T1_T2_T3_T4_T6_E12temp_storage+36];
	mul.f32 	%f418, %f319, %f320;
	bra.uni 	$L__BB15_72;
$L__BB15_38:
	setp.gt.s32 	%p3, %r67, 4095;
	@%p3 bra 	$L__BB15_56;
	mov.u32 	%r34, %tid.x;
	setp.ge.s32 	%p20, %r34, %r67;
	mov.f32 	%f410, 0f00000000;
	mov.u32 	%r397, %r34;
	@%p20 bra 	$L__BB15_41;
	mul.wide.u32 	%rd66, %r34, 4;
	add.s64 	%rd65, %rd16, %rd66;
	// begin inline asm
	ld.global.nc.u32 %r144, [%rd65];
	// end inline asm
	mov.b32 	%f410, %r144;
	add.s32 	%r397, %r34, 256;
$L__BB15_41:
	setp.ge.s32 	%p21, %r397, %r67;
	@%p21 bra 	$L__BB15_47;
	not.b32 	%r145, %r397;
	add.s32 	%r37, %r67, %r145;
	and.b32  	%r146, %r37, 768;
	setp.eq.s32 	%p22, %r146, 768;
	@%p22 bra 	$L__BB15_45;
	mul.wide.u32 	%rd67, %r397, 4;
	add.s64 	%rd123, %rd16, %rd67;
	shr.u32 	%r147, %r37, 8;
	add.s32 	%r148, %r147, 1;
	and.b32  	%r149, %r148, 3;
	neg.s32 	%r395, %r149;
$L__BB15_44:
	.pragma "nounroll";
	// begin inline asm
	ld.global.nc.u32 %r150, [%rd123];
	// end inline asm
	mov.b32 	%f157, %r150;
	mul.f32 	%f410, %f410, %f157;
	add.s32 	%r397, %r397, 256;
	add.s64 	%rd123, %rd123, 1024;
	add.s32 	%r395, %r395, 1;
	setp.ne.s32 	%p23, %r395, 0;
	@%p23 bra 	$L__BB15_44;
$L__BB15_45:
	setp.lt.u32 	%p24, %r37, 768;
	@%p24 bra 	$L__BB15_47;
$L__BB15_46:
	mul.wide.s32 	%rd73, %r397, 4;
	add.s64 	%rd69, %rd16, %rd73;
	// begin inline asm
	ld.global.nc.u32 %r151, [%rd69];
	// end inline asm
	mov.b32 	%f158, %r151;
	mul.f32 	%f159, %f410, %f158;
	add.s64 	%rd70, %rd69, 1024;
	// begin inline asm
	ld.global.nc.u32 %r152, [%rd70];
	// end inline asm
	mov.b32 	%f160, %r152;
	mul.f32 	%f161, %f159, %f160;
	add.s64 	%rd71, %rd69, 2048;
	// begin inline asm
	ld.global.nc.u32 %r153, [%rd71];
	// end inline asm
	mov.b32 	%f162, %r153;
	mul.f32 	%f163, %f161, %f162;
	add.s64 	%rd72, %rd69, 3072;
	// begin inline asm
	ld.global.nc.u32 %r154, [%rd72];
	// end inline asm
	mov.b32 	%f164, %r154;
	mul.f32 	%f410, %f163, %f164;
	add.s32 	%r397, %r397, 1024;
	setp.lt.s32 	%p25, %r397, %r67;
	@%p25 bra 	$L__BB15_46;
$L__BB15_47:
	setp.lt.s32 	%p26, %r67, 256;
	@%p26 bra 	$L__BB15_52;
	// begin inline asm
	mov.u32 %r193, %laneid;
	// end inline asm
	mov.b32 	%r195, %f410;
	mov.b32 	%r196, 1;
	mov.b32 	%r217, 31;
	mov.b32 	%r218, -1;
	// begin inline asm
	shfl.sync.down.b32 %r194, %r195, %r196, %r217, %r218;
	// end inline asm
	setp.gt.s32 	%p42, %r193, 30;
	mov.b32 	%f199, %r194;
	mul.f32 	%f200, %f410, %f199;
	selp.f32 	%f201, %f410, %f200, %p42;
	mov.b32 	%r200, %f201;
	mov.b32 	%r201, 2;
	// begin inline asm
	shfl.sync.down.b32 %r199, %r200, %r201, %r217, %r218;
	// end inline asm
	setp.gt.s32 	%p43, %r193, 29;
	mov.b32 	%f202, %r199;
	mul.f32 	%f203, %f201, %f202;
	selp.f32 	%f204, %f201, %f203, %p43;
	mov.b32 	%r205, %f204;
	mov.b32 	%r206, 4;
	// begin inline asm
	shfl.sync.down.b32 %r204, %r205, %r206, %r217, %r218;
	// end inline asm
	setp.gt.s32 	%p44, %r193, 27;
	mov.b32 	%f205, %r204;
	mul.f32 	%f206, %f204, %f205;
	selp.f32 	%f207, %f204, %f206, %p44;
	mov.b32 	%r210, %f207;
	mov.b32 	%r211, 8;
	// begin inline asm
	shfl.sync.down.b32 %r209, %r210, %r211, %r217, %r218;
	// end inline asm
	setp.gt.s32 	%p45, %r193, 23;
	mov.b32 	%f208, %r209;
	mul.f32 	%f209, %f207, %f208;
	selp.f32 	%f210, %f207, %f209, %p45;
	mov.b32 	%r215, %f210;
	mov.b32 	%r216, 16;
	// begin inline asm
	shfl.sync.down.b32 %r214, %r215, %r216, %r217, %r218;
	// end inline asm
	setp.gt.s32 	%p46, %r193, 15;
	mov.b32 	%f211, %r214;
	mul.f32 	%f38, %f210, %f211;
	selp.f32 	%f418, %f210, %f38, %p46;
	setp.ne.s32 	%p47, %r193, 0;
	@%p47 bra 	$L__BB15_50;
	shr.u32 	%r219, %r34, 3;
	and.b32  	%r220, %r219, 124;
	mov.u32 	%r221, _ZZN3cub18CUB_300001_SM_10006detail6reduce28DeviceReduceSingleTileKernelINS2_10policy_hubIfjN4cuda3std3__410multipliesIfEEE10Policy1000EPfSC_iS9_ffNS7_10__identityEEEvT0_T1_T2_T3_T4_T6_E12temp_storage;
	add.s32 	%r222, %r221, %r220;
	st.shared.f32 	[%r222+8], %f38;
$L__BB15_50:
	bar.sync 	0;
	setp.ne.s32 	%p48, %r34, 0;
	@%p48 bra 	$L__BB15_72;
	ld.shared.f32 	%f212, [_ZZN3cub18CUB_300001_SM_10006detail6reduce28DeviceReduceSingleTileKernelINS2_10policy_hubIfjN4cuda3std3__410multipliesIfEEE10Policy1000EPfSC_iS9_ffNS7_10__identityEEEvT0_T1_T2_T3_T4_T6_E12temp_storage+12];
	mul.f32 	%f213, %f418, %f212;
	ld.shared.f32 	%f214, [_ZZN3cub18CUB_300001_SM_10006detail6reduce28DeviceReduceSingleTileKernelINS2_10policy_hubIfjN4cuda3std3__410multipliesIfEEE10Policy1000EPfSC_iS9_ffNS7_10__identityEEEvT0_T1_T2_T3_T4_T6_E12temp_storage+16];
	mul.f32 	%f215, %f213, %f214;
	ld.shared.f32 	%f216, [_ZZN3cub18CUB_300001_SM_10006detail6reduce28DeviceReduceSingleTileKernelINS2_10policy_hubIfjN4cuda3std3__410multipliesIfEEE10Policy1000EPfSC_iS9_ffNS7_10__identityEEEvT0_T1_T2_T3_T4_T6_E12temp_storage+20];
	mul.f32 	%f217, %f215, %f216;
	ld.shared.f32 	%f218, [_ZZN3cub18CUB_300001_SM_10006detail6reduce28DeviceReduceSingleTileKernelINS2_10policy_hubIfjN4cuda3std3__410multipliesIfEEE10Policy1000EPfSC_iS9_ffNS7_10__identityEEEvT0_T1_T2_T3_T4_T6_E12temp_storage+24];
	mul.f32 	%f219, %f217, %f218;
	ld.shared.f32 	%f220, [_ZZN3cub18CUB_300001_SM_10006detail6reduce28DeviceReduceSingleTileKernelINS2_10policy_hubIfjN4cuda3std3__410multipliesIfEEE10Policy1000EPfSC_iS9_ffNS7_10__identityEEEvT0_T1_T2_T3_T4_T6_E12temp_storage+28];
	mul.f32 	%f221, %f219, %f220;
	ld.shared.f32 	%f222, [_ZZN3cub18CUB_300001_SM_10006detail6reduce28DeviceReduceSingleTileKernelINS2_10policy_hubIfjN4cuda3std3__410multipliesIfEEE10Policy1000EPfSC_iS9_ffNS7_10__identityEEEvT0_T1_T2_T3_T4_T6_E12temp_storage+32];
	mul.f32 	%f223, %f221, %f222;
	ld.shared.f32 	%f224, [_ZZN3cub18CUB_300001_SM_10006detail6reduce28DeviceReduceSingleTileKernelINS2_10policy_hubIfjN4cuda3std3__410multipliesIfEEE10Policy1000EPfSC_iS9_ffNS7_10__identityEEEvT0_T1_T2_T3_T4_T6_E12temp_storage+36];
	mul.f32 	%f418, %f223, %f224;
	bra.uni 	$L__BB15_72;
$L__BB15_52:
	// begin inline asm
	mov.u32 %r155, %laneid;
	// end inline asm
	and.b32  	%r181, %r34, 992;
	add.s32 	%r182, %r181, 32;
	setp.gt.s32 	%p27, %r182, %r67;
	not.b32 	%r183, %r181;
	add.s32 	%r184, %r67, %r183;
	selp.b32 	%r179, %r184, 31, %p27;
	mov.b32 	%r157, %f410;
	mov.b32 	%r158, 1;
	mov.b32 	%r180, -1;
	// begin inline asm
	shfl.sync.down.b32 %r156, %r157, %r158, %r179, %r180;
	// end inline asm
	setp.lt.s32 	%p28, %r155, %r179;
	mov.b32 	%f165, %r156;
	mul.f32 	%f166, %f410, %f165;
	selp.f32 	%f167, %f166, %f410, %p28;
	mov.b32 	%r162, %f167;
	mov.b32 	%r163, 2;
	// begin inline asm
	shfl.sync.down.b32 %r161, %r162, %r163, %r179, %r180;
	// end inline asm
	add.s32 	%r185, %r155, 2;
	setp.gt.s32 	%p29, %r185, %r179;
	mov.b32 	%f168, %r161;
	mul.f32 	%f169, %f167, %f168;
	selp.f32 	%f170, %f167, %f169, %p29;
	mov.b32 	%r167, %f170;
	mov.b32 	%r168, 4;
	// begin inline asm
	shfl.sync.down.b32 %r166, %r167, %r168, %r179, %r180;
	// end inline asm
	add.s32 	%r186, %r155, 4;
	setp.gt.s32 	%p30, %r186, %r179;
	mov.b32 	%f171, %r166;
	mul.f32 	%f172, %f170, %f171;
	selp.f32 	%f173, %f170, %f172, %p30;
	mov.b32 	%r172, %f173;
	mov.b32 	%r173, 8;
	// begin inline asm
	shfl.sync.down.b32 %r171, %r172, %r173, %r179, %r180;
	// end inline asm
	add.s32 	%r187, %r155, 8;
	setp.gt.s32 	%p31, %r187, %r179;
	mov.b32 	%f174, %r171;
	mul.f32 	%f175, %f173, %f174;
	selp.f32 	%f176, %f173, %f175, %p31;
	mov.b32 	%r177, %f176;
	mov.b32 	%r178, 16;
	// begin inline asm
	shfl.sync.down.b32 %r176, %r177, %r178, %r179, %r180;
	// end inline asm
	add.s32 	%r188, %r155, 16;
	setp.gt.s32 	%p32, %r188, %r179;
	mov.b32 	%f177, %r176;
	mul.f32 	%f178, %f176, %f177;
	selp.f32 	%f418, %f176, %f178, %p32;
	setp.ne.s32 	%p33, %r155, 0;
	@%p33 bra 	$L__BB15_54;
	shr.u32 	%r189, %r34, 3;
	and.b32  	%r190, %r189, 124;
	mov.u32 	%r191, _ZZN3cub18CUB_300001_SM_10006detail6reduce28DeviceReduceSingleTileKernelINS2_10policy_hubIfjN4cuda3std3__410multipliesIfEEE10Policy1000EPfSC_iS9_ffNS7_10__identityEEEvT0_T1_T2_T3_T4_T6_E12temp_storage;
	add.s32 	%r192, %r191, %r190;
	st.shared.f32 	[%r192+8], %f418;
$L__BB15_54:
	bar.sync 	0;
	setp.ne.s32 	%p34, %r34, 0;
	@%p34 bra 	$L__BB15_72;
	setp.gt.s32 	%p35, %r67, 32;
	ld.shared.f32 	%f179, [_ZZN3cub18CUB_300001_SM_10006detail6reduce28DeviceReduceSingleTileKernelINS2_10policy_hubIfjN4cuda3std3__410multipliesIfEEE10Policy1000EPfSC_iS9_ffNS7_10__identityEEEvT0_T1_T2_T3_T4_T6_E12temp_storage+12];
	mul.f32 	%f180, %f418, %f179;
	selp.f32 	%f181, %f180, %f418, %p35;
	setp.gt.s32 	%p36, %r67, 64;
	ld.shared.f32 	%f182, [_ZZN3cub18CUB_300001_SM_10006detail6reduce28DeviceReduceSingleTileKernelINS2_10policy_hubIfjN4cuda3std3__410multipliesIfEEE10Policy1000EPfSC_iS9_ffNS7_10__identityEEEvT0_T1_T2_T3_T4_T6_E12temp_storage+16];
	mul.f32 	%f183, %f182, %f181;
	selp.f32 	%f184, %f183, %f181, %p36;
	setp.gt.s32 	%p37, %r67, 96;
	ld.shared.f32 	%f185, [_ZZN3cub18CUB_300001_SM_10006detail6reduce28DeviceReduceSingleTileKernelINS2_10policy_hubIfjN4cuda3std3__410multipliesIfEEE10Policy1000EPfSC_iS9_ffNS7_10__identityEEEvT0_T1_T2_T3_T4_T6_E12temp_storage+20];
	mul.f32 	%f186, %f185, %f184;
	selp.f32 	%f187, %f186, %f184, %p37;
	setp.gt.s32 	%p38, %r67, 128;
	ld.shared.f32 	%f188, [_ZZN3cub18CUB_300001_SM_10006detail6reduce28DeviceReduceSingleTileKernelINS2_10policy_hubIfjN4cuda3std3__410multipliesIfEEE10Policy1000EPfSC_iS9_ffNS7_10__identityEEEvT0_T1_T2_T3_T4_T6_E12temp_storage+24];
	mul.f32 	%f189, %f188, %f187;
	selp.f32 	%f190, %f189, %f187, %p38;
	setp.gt.s32 	%p39, %r67, 160;
	ld.shared.f32 	%f191, [_ZZN3cub18CUB_300001_SM_10006detail6reduce28DeviceReduceSingleTileKernelINS2_10policy_hubIfjN4cuda3std3__410multipliesIfEEE10Policy1000EPfSC_iS9_ffNS7_10__identityEEEvT0_T1_T2_T3_T4_T6_E12temp_storage+28];
	mul.f32 	%f192, %f191, %f190;
	selp.f32 	%f193, %f192, %f190, %p39;
	setp.gt.s32 	%p40, %r67, 192;
	ld.shared.f32 	%f194, [_ZZN3cub18CUB_300001_SM_10006detail6reduce28DeviceReduceSingleTileKernelINS2_10policy_hubIfjN4cuda3std3__410multipliesIfEEE10Policy1000EPfSC_iS9_ffNS7_10__identityEEEvT0_T1_T2_T3_T4_T6_E12temp_storage+32];
	mul.f32 	%f195, %f194, %f193;
	selp.f32 	%f196, %f195, %f193, %p40;
	setp.gt.s32 	%p41, %r67, 224;
	ld.shared.f32 	%f197, [_ZZN3cub18CUB_300001_SM_10006detail6reduce28DeviceReduceSingleTileKernelINS2_10policy_hubIfjN4cuda3std3__410multipliesIfEEE10Policy1000EPfSC_iS9_ffNS7_10__identityEEEvT0_T1_T2_T3_T4_T6_E12temp_storage+36];
	mul.f32 	%f198, %f197, %f196;
	selp.f32 	%f418, %f198, %f196, %p41;
	bra.uni 	$L__BB15_72;
$L__BB15_56:
	mov.u32 	%r46, %tid.x;
	mul.wide.u32 	%rd35, %r46, 4;
	add.s64 	%rd19, %rd16, %rd35;
	// begin inline asm
	ld.global.nc.u32 %r68, [%rd19];
	// end inline asm
	mov.b32 	%f59, %r68;
	add.s64 	%rd20, %rd19, 1024;
	// begin inline asm
	ld.global.nc.u32 %r69, [%rd20];
	// end inline asm
	mov.b32 	%f60, %r69;
	add.s64 	%rd21, %rd19, 2048;
	// begin inline asm
	ld.global.nc.u32 %r70, [%rd21];
	// end inline asm
	mov.b32 	%f61, %r70;
	add.s64 	%rd22, %rd19, 3072;
	// begin inline asm
	ld.global.nc.u32 %r71, [%rd22];
	// end inline asm
	mov.b32 	%f62, %r71;
	add.s64 	%rd23, %rd19, 4096;
	// begin inline asm
	ld.global.nc.u32 %r72, [%rd23];
	// end inline asm
	mov.b32 	%f63, %r72;
	add.s64 	%rd24, %rd19, 5120;
	// begin inline asm
	ld.global.nc.u32 %r73, [%rd24];
	// end inline asm
	mov.b32 	%f64, %r73;
	add.s64 	%rd25, %rd19, 6144;
	// begin inline asm
	ld.global.nc.u32 %r74, [%rd25];
	// end inline asm
	mov.b32 	%f65, %r74;
	add.s64 	%rd26, %rd19, 7168;
	// begin inline asm
	ld.global.nc.u32 %r75, [%rd26];
	// end inline asm
	mov.b32 	%f66, %r75;
	add.s64 	%rd27, %rd19, 8192;
	// begin inline asm
	ld.global.nc.u32 %r76, [%rd27];
	// end inline asm
	mov.b32 	%f67, %r76;
	add.s64 	%rd28, %rd19, 9216;
	// begin inline asm
	ld.global.nc.u32 %r77, [%rd28];
	// end inline asm
	mov.b32 	%f68, %r77;
	add.s64 	%rd29, %rd19, 10240;
	// begin inline asm
	ld.global.nc.u32 %r78, [%rd29];
	// end inline asm
	mov.b32 	%f69, %r78;
	add.s64 	%rd30, %rd19, 11264;
	// begin inline asm
	ld.global.nc.u32 %r79, [%rd30];
	// end inline asm
	mov.b32 	%f70, %r79;
	add.s64 	%rd31, %rd19, 12288;
	// begin inline asm
	ld.global.nc.u32 %r80, [%rd31];
	// end inline asm
	mov.b32 	%f71, %r80;
	add.s64 	%rd32, %rd19, 13312;
	// begin inline asm
	ld.global.nc.u32 %r81, [%rd32];
	// end inline asm
	mov.b32 	%f72, %r81;
	add.s64 	%rd33, %rd19, 14336;
	// begin inline asm
	ld.global.nc.u32 %r82, [%rd33];
	// end inline asm
	mov.b32 	%f73, %r82;
	add.s64 	%rd34, %rd19, 15360;
	// begin inline asm
	ld.global.nc.u32 %r83, [%rd34];
	// end inline asm
	mov.b32 	%f74, %r83;
	mul.f32 	%f75, %f59, %f60;
	mul.f32 	%f76, %f61, %f62;
	mul.f32 	%f77, %f63, %f64;
	mul.f32 	%f78, %f65, %f66;
	mul.f32 	%f79, %f67, %f68;
	mul.f32 	%f80, %f69, %f70;
	mul.f32 	%f81, %f71, %f72;
	mul.f32 	%f82, %f73, %f74;
	mul.f32 	%f83, %f75, %f76;
	mul.f32 	%f84, %f77, %f78;
	mul.f32 	%f85, %f79, %f80;
	mul.f32 	%f86, %f81, %f82;
	mul.f32 	%f87, %f83, %f84;
	mul.f32 	%f88, %f85, %f86;
	mul.f32 	%f417, %f87, %f88;
	setp.lt.u32 	%p4, %r67, 8192;
	mov.b32 	%r400, 4096;
	@%p4 bra 	$L__BB15_60;
	add.s32 	%r47, %r67, -4096;
	mov.b32 	%r400, 4096;
$L__BB15_58:
	mul.wide.s32 	%rd52, %r400, 4;
	add.s64 	%rd36, %rd19, %rd52;
	// begin inline asm
	ld.global.nc.u32 %r86, [%rd36];
	// end inline asm
	mov.b32 	%f89, %r86;
	add.s64 	%rd37, %rd36, 1024;
	// begin inline asm
	ld.global.nc.u32 %r87, [%rd37];
	// end inline asm
	mov.b32 	%f90, %r87;
	add.s64 	%rd38, %rd36, 2048;
	// begin inline asm
	ld.global.nc.u32 %r88, [%rd38];
	// end inline asm
	mov.b32 	%f91, %r88;
	add.s64 	%rd39, %rd36, 3072;
	// begin inline asm
	ld.global.nc.u32 %r89, [%rd39];
	// end inline asm
	mov.b32 	%f92, %r89;
	add.s64 	%rd40, %rd36, 4096;
	// begin inline asm
	ld.global.nc.u32 %r90, [%rd40];
	// end inline asm
	mov.b32 	%f93, %r90;
	add.s64 	%rd41, %rd36, 5120;
	// begin inline asm
	ld.global.nc.u32 %r91, [%rd41];
	// end inline asm
	mov.b32 	%f94, %r91;
	add.s64 	%rd42, %rd36, 6144;
	// begin inline asm
	ld.global.nc.u32 %r92, [%rd42];
	// end inline asm
	mov.b32 	%f95, %r92;
	add.s64 	%rd43, %rd36, 7168;
	// begin inline asm
	ld.global.nc.u32 %r93, [%rd43];
	// end inline asm
	mov.b32 	%f96, %r93;
	add.s64 	%rd44, %rd36, 8192;
	// begin inline asm
	ld.global.nc.u32 %r94, [%rd44];
	// end inline asm
	mov.b32 	%f97, %r94;
	add.s64 	%rd45, %rd36, 9216;
	// begin inline asm
	ld.global.nc.u32 %r95, [%rd45];
	// end inline asm
	mov.b32 	%f98, %r95;
	add.s64 	%rd46, %rd36, 10240;
	// begin inline asm
	ld.global.nc.u32 %r96, [%rd46];
	// end inline asm
	mov.b32 	%f99, %r96;
	add.s64 	%rd47, %rd36, 11264;
	// begin inline asm
	ld.global.nc.u32 %r97, [%rd47];
	// end inline asm
	mov.b32 	%f100, %r97;
	add.s64 	%rd48, %rd36, 12288;
	// begin inline asm
	ld.global.nc.u32 %r98, [%rd48];
	// end inline asm
	mov.b32 	%f101, %r98;
	add.s64 	%rd49, %rd36, 13312;
	// begin inline asm
	ld.global.nc.u32 %r99, [%rd49];
	// end inline asm
	mov.b32 	%f102, %r99;
	add.s64 	%rd50, %rd36, 14336;
	// begin inline asm
	ld.global.nc.u32 %r100, [%rd50];
	// end inline asm
	mov.b32 	%f103, %r100;
	add.s64 	%rd51, %rd36, 15360;
	// begin inline asm
	ld.global.nc.u32 %r101, [%rd51];
	// end inline asm
	mov.b32 	%f104, %r101;
	mul.f32 	%f105, %f417, %f89;
	mul.f32 	%f106, %f90, %f91;
	mul.f32 	%f107, %f92, %f93;
	mul.f32 	%f108, %f94, %f95;
	mul.f32 	%f109, %f96, %f97;
	mul.f32 	%f110, %f98, %f99;
	mul.f32 	%f111, %f100, %f101;
	mul.f32 	%f112, %f102, %f103;
	mul.f32 	%f113, %f105, %f106;
	mul.f32 	%f114, %f107, %f108;
	mul.f32 	%f115, %f109, %f110;
	mul.f32 	%f116, %f111, %f112;
	mul.f32 	%f117, %f113, %f114;
	mul.f32 	%f118, %f115, %f116;
	mul.f32 	%f119, %f117, %f118;
	mul.f32 	%f417, %f119, %f104;
	sub.s32 	%r102, %r67, %r400;
	setp.lt.s32 	%p5, %r102, 4096;
	@%p5 bra 	$L__BB15_68;
	add.s32 	%r400, %r400, 4096;
	setp.le.s32 	%p6, %r400, %r47;
	@%p6 bra 	$L__BB15_58;
$L__BB15_60:
	setp.le.s32 	%p7, %r67, %r400;
	@%p7 bra 	$L__BB15_68;
	sub.s32 	%r51, %r67, %r400;
	setp.ge.s32 	%p8, %r46, %r51;
	@%p8 bra 	$L__BB15_68;
	not.b32 	%r103, %r46;
	add.s32 	%r104, %r67, %r103;
	sub.s32 	%r52, %r104, %r400;
	and.b32  	%r105, %r52, 768;
	setp.eq.s32 	%p9, %r105, 768;
	mov.u32 	%r404, %r46;
	@%p9 bra 	$L__BB15_65;
	add.s32 	%r402, %r46, %r400;
	shr.u32 	%r106, %r52, 8;
	add.s32 	%r107, %r106, 1;
	and.b32  	%r108, %r107, 3;
	neg.s32 	%r401, %r108;
	mov.u32 	%r404, %r46;
$L__BB15_64:
	.pragma "nounroll";
	mul.wide.u32 	%rd54, %r402, 4;
	add.s64 	%rd53, %rd16, %rd54;
	// begin inline asm
	ld.global.nc.u32 %r109, [%rd53];
	// end inline asm
	mov.b32 	%f121, %r109;
	mul.f32 	%f417, %f417, %f121;
	add.s32 	%r404, %r404, 256;
	add.s32 	%r402, %r402, 256;
	add.s32 	%r401, %r401, 1;
	setp.ne.s32 	%p10, %r401, 0;
	@%p10 bra 	$L__BB15_64;
$L__BB15_65:
	setp.lt.u32 	%p11, %r52, 768;
	@%p11 bra 	$L__BB15_68;
	cvt.u64.u32 	%rd55, %r404;
	cvt.u64.u32 	%rd56, %r400;
	add.s64 	%rd57, %rd55, %rd56;
	shl.b64 	%rd58, %rd57, 2;
	add.s64 	%rd59, %rd58, %rd16;
	add.s64 	%rd124, %rd59, 2048;
	add.s32 	%r405, %r404, %r400;
$L__BB15_67:
	mul.wide.u32 	%rd64, %r405, 4;
	add.s64 	%rd60, %rd16, %rd64;
	// begin inline asm
	ld.global.nc.u32 %r110, [%rd60];
	// end inline asm
	mov.b32 	%f122, %r110;
	mul.f32 	%f123, %f417, %f122;
	add.s64 	%rd61, %rd124, -1024;
	// begin inline asm
	ld.global.nc.u32 %r111, [%rd61];
	// end inline asm
	mov.b32 	%f124, %r111;
	mul.f32 	%f125, %f123, %f124;
	// begin inline asm
	ld.global.nc.u32 %r112, [%rd124];
	// end inline asm
	mov.b32 	%f126, %r112;
	mul.f32 	%f127, %f125, %f126;
	add.s64 	%rd63, %rd124, 1024;
	// begin inline asm
	ld.global.nc.u32 %r113, [%rd63];
	// end inline asm
	mov.b32 	%f128, %r113;
	mul.f32 	%f417, %f127, %f128;
	add.s32 	%r404, %r404, 1024;
	add.s64 	%rd124, %rd124, 4096;
	add.s32 	%r405, %r405, 1024;
	setp.lt.s32 	%p12, %r404, %r51;
	@%p12 bra 	$L__BB15_67;
$L__BB15_68:
	// begin inline asm
	mov.u32 %r114, %laneid;
	// end inline asm
	mov.b32 	%r116, %f417;
	mov.b32 	%r117, 1;
	mov.b32 	%r138, 31;
	mov.b32 	%r139, -1;
	// begin inline asm
	shfl.sync.down.b32 %r115, %r116, %r117, %r138, %r139;
	// end inline asm
	setp.gt.s32 	%p13, %r114, 30;
	mov.b32 	%f129, %r115;
	mul.f32 	%f130, %f417, %f129;
	selp.f32 	%f131, %f417, %f130, %p13;
	mov.b32 	%r121, %f131;
	mov.b32 	%r122, 2;
	// begin inline asm
	shfl.sync.down.b32 %r120, %r121, %r122, %r138, %r139;
	// end inline asm
	setp.gt.s32 	%p14, %r114, 29;
	mov.b32 	%f132, %r120;
	mul.f32 	%f133, %f131, %f132;
	selp.f32 	%f134, %f131, %f133, %p14;
	mov.b32 	%r126, %f134;
	mov.b32 	%r127, 4;
	// begin inline asm
	shfl.sync.down.b32 %r125, %r126, %r127, %r138, %r139;
	// end inline asm
	setp.gt.s32 	%p15, %r114, 27;
	mov.b32 	%f135, %r125;
	mul.f32 	%f136, %f134, %f135;
	selp.f32 	%f137, %f134, %f136, %p15;
	mov.b32 	%r131, %f137;
	mov.b32 	%r132, 8;
	// begin inline asm
	shfl.sync.down.b32 %r130, %r131, %r132, %r138, %r139;
	// end inline asm
	setp.gt.s32 	%p16, %r114, 23;
	mov.b32 	%f138, %r130;
	mul.f32 	%f139, %f137, %f138;
	selp.f32 	%f140, %f137, %f139, %p16;
	mov.b32 	%r136, %f140;
	mov.b32 	%r137, 16;
	// begin inline asm
	shfl.sync.down.b32 %r135, %r136, %r137, %r138, %r139;
	// end inline asm
	setp.gt.s32 	%p17, %r114, 15;
	mov.b32 	%f141, %r135;
	mul.f32 	%f54, %f140, %f141;
	selp.f32 	%f418, %f140, %f54, %p17;
	setp.ne.s32 	%p18, %r114, 0;
	@%p18 bra 	$L__BB15_70;
	shr.u32 	%r140, %r46, 3;
	and.b32  	%r141, %r140, 124;
	mov.u32 	%r142, _ZZN3cub18CUB_300001_SM_10006detail6reduce28DeviceReduceSingleTileKernelINS2_10policy_hubIfjN4cuda3std3__410multipliesIfEEE10Policy1000EPfSC_iS9_ffNS7_10__identityEEEvT0_T1_T2_T3_T4_T6_E12temp_storage;
	add.s32 	%r143, %r142, %r141;
	st.shared.f32 	[%r143+8], %f54;
$L__BB15_70:
	bar.sync 	0;
	setp.ne.s32 	%p19, %r46, 0;
	@%p19 bra 	$L__BB15_72;
	ld.shared.f32 	%f142, [_ZZN3cub18CUB_300001_SM_10006detail6reduce28DeviceReduceSingleTileKernelINS2_10policy_hubIfjN4cuda3std3__410multipliesIfEEE10Policy1000EPfSC_iS9_ffNS7_10__identityEEEvT0_T1_T2_T3_T4_T6_E12temp_storage+12];
	mul.f32 	%f143, %f418, %f142;
	ld.shared.f32 	%f144, [_ZZN3cub18CUB_300001_SM_10006detail6reduce28DeviceReduceSingleTileKernelINS2_10policy_hubIfjN4cuda3std3__410multipliesIfEEE10Policy1000EPfSC_iS9_ffNS7_10__identityEEEvT0_T1_T2_T3_T4_T6_E12temp_storage+16];
	mul.f32 	%f145, %f143, %f144;
	ld.shared.f32 	%f146, [_ZZN3cub18CUB_300001_SM_10006detail6reduce28DeviceReduceSingleTileKernelINS2_10policy_hubIfjN4cuda3std3__410multipliesIfEEE10Policy1000EPfSC_iS9_ffNS7_10__identityEEEvT0_T1_T2_T3_T4_T6_E12temp_storage+20];
	mul.f32 	%f147, %f145, %f146;
	ld.shared.f32 	%f148, [_ZZN3cub18CUB_300001_SM_10006detail6reduce28DeviceReduceSingleTileKernelINS2_10policy_hubIfjN4cuda3std3__410multipliesIfEEE10Policy1000EPfSC_iS9_ffNS7_10__identityEEEvT0_T1_T2_T3_T4_T6_E12temp_storage+24];
	mul.f32 	%f149, %f147, %f148;
	ld.shared.f32 	%f150, [_ZZN3cub18CUB_300001_SM_10006detail6reduce28DeviceReduceSingleTileKernelINS2_10policy_hubIfjN4cuda3std3__410multipliesIfEEE10Policy1000EPfSC_iS9_ffNS7_10__identityEEEvT0_T1_T2_T3_T4_T6_E12temp_storage+28];
	mul.f32 	%f151, %f149, %f150;
	ld.shared.f32 	%f152, [_ZZN3cub18CUB_300001_SM_10006detail6reduce28DeviceReduceSingleTileKernelINS2_10policy_hubIfjN4cuda3std3__410multipliesIfEEE10Policy1000EPfSC_iS9_ffNS7_10__identityEEEvT0_T1_T2_T3_T4_T6_E12temp_storage+32];
	mul.f32 	%f153, %f151, %f152;
	ld.shared.f32 	%f154, [_ZZN3cub18CUB_300001_SM_10006detail6reduce28DeviceReduceSingleTileKernelINS2_10policy_hubIfjN4cuda3std3__410multipliesIfEEE10Policy1000EPfSC_iS9_ffNS7_10__identityEEEvT0_T1_T2_T3_T4_T6_E12temp_storage+36];
	mul.f32 	%f418, %f153, %f154;
$L__BB15_72:
	mov.u32 	%r379, %tid.x;
	setp.ne.s32 	%p95, %r379, 0;
	@%p95 bra 	$L__BB15_74;
	mul.f32 	%f391, %f58, %f418;
	st.global.f32 	[%rd1], %f391;
$L__BB15_74:
	ret;

}
	// .globl	_ZN3cub18CUB_300001_SM_10006detail6reduce28DeviceReduceSingleTileKernelINS2_10policy_hubIfyN4cuda3std3__410multipliesIfEEE10Policy1000EN6thrust24THRUST_300001_SM_1000_NS6detail15normal_iteratorINSD_10device_ptrIfEEEEPfyS9_ffNS7_10__identityEEEvT0_T1_T2_T3_T4_T6_
.visible .entry _ZN3cub18CUB_300001_SM_10006detail6reduce28DeviceReduceSingleTileKernelINS2_10policy_hubIfyN4cuda3std3__410multipliesIfEEE10Policy1000EN6thrust24THRUST_300001_SM_1000_NS6detail15normal_iteratorINSD_10device_ptrIfEEEEPfyS9_ffNS7_10__identityEEEvT0_T1_T2_T3_T4_T6_(
	.param .align 8 .b8 _ZN3cub18CUB_300001_SM_10006detail6reduce28DeviceReduceSingleTileKernelINS2_10policy_hubIfyN4cuda3std3__410multipliesIfEEE10Policy1000EN6thrust24THRUST_300001_SM_1000_NS6detail15normal_iteratorINSD_10device_ptrIfEEEEPfyS9_ffNS7_10__identityEEEvT0_T1_T2_T3_T4_T6__param_0[8],
	.param .u64 .ptr .align 1 _ZN3cub18CUB_300001_SM_10006detail6reduce28DeviceReduceSingleTileKernelINS2_10policy_hubIfyN4cuda3std3__410multipliesIfEEE10Policy1000EN6thrust24THRUST_300001_SM_1000_NS6detail15normal_iteratorINSD_10device_ptrIfEEEEPfyS9_ffNS7_10__identityEEEvT0_T1_T2_T3_T4_T6__param_1,
	.param .u64 _ZN3cub18CUB_300001_SM_10006detail6reduce28DeviceReduceSingleTileKernelINS2_10policy_hubIfyN4cuda3std3__410multipliesIfEEE10Policy1000EN6thrust24THRUST_300001_SM_1000_NS6detail15normal_iteratorINSD_10device_ptrIfEEEEPfyS9_ffNS7_10__identityEEEvT0_T1_T2_T3_T4_T6__param_2,
	.param .align 1 .b8 _ZN3cub18CUB_300001_SM_10006detail6reduce28DeviceReduceSingleTileKernelINS2_10policy_hubIfyN4cuda3std3__410multipliesIfEEE10Policy1000EN6thrust24THRUST_300001_SM_1000_NS6detail15normal_iteratorINSD_10device_ptrIfEEEEPfyS9_ffNS7_10__identityEEEvT0_T1_T2_T3_T4_T6__param_3[1],
	.param .f32 _ZN3cub18CUB_300001_SM_10006detail6reduce28DeviceReduceSingleTileKernelINS2_10policy_hubIfyN4cuda3std3__410multipliesIfEEE10Policy1000EN6thrust24THRUST_300001_SM_1000_NS6detail15normal_iteratorINSD_10device_ptrIfEEEEPfyS9_ffNS7_10__identityEEEvT0_T1_T2_T3_T4_T6__param_4,
	.param .align 1 .b8 _ZN3cub18CUB_300001_SM_10006detail6reduce28DeviceReduceSingleTileKernelINS2_10policy_hubIfyN4cuda3std3__410multipliesIfEEE10Policy1000EN6thrust24THRUST_300001_SM_1000_NS6detail15normal_iteratorINSD_10device_ptrIfEEEEPfyS9_ffNS7_10__identityEEEvT0_T1_T2_T3_T4_T6__param_5[1]
)
.maxntid 256
.minnctapersm 1
{
	.reg .pred 	%p<59>;
	.reg .b32 	%r<171>;
	.reg .b32 	%f<328>;
	.reg .b64 	%rd<56>;
	// demoted variable
	.shared .align 4 .b8 _ZZN3cub18CUB_300001_SM_10006detail6reduce28DeviceReduceSingleTileKernelINS2_10policy_hubIfyN4cuda3std3__410multipliesIfEEE10Policy1000EN6thrust24THRUST_300001_SM_1000_NS6detail15normal_iteratorINSD_10device_ptrIfEEEEPfyS9_ffNS7_10__identityEEEvT0_T1_T2_T3_T4_T6_E12temp_storage[44];
	ld.param.u64 	%rd18, [_ZN3cub18CUB_300001_SM_10006detail6reduce28DeviceReduceSingleTileKernelINS2_10policy_hubIfyN4cuda3std3__410multipliesIfEEE10Policy1000EN6thrust24THRUST_300001_SM_1000_NS6detail15normal_iteratorINSD_10device_ptrIfEEEEPfyS9_ffNS7_10__identityEEEvT0_T1_T2_T3_T4_T6__param_0];
	ld.param.u64 	%rd20, [_ZN3cub18CUB_300001_SM_10006detail6reduce28DeviceReduceSingleTileKernelINS2_10policy_hubIfyN4cuda3std3__410multipliesIfEEE10Policy1000EN6thrust24THRUST_300001_SM_1000_NS6detail15normal_iteratorINSD_10device_ptrIfEEEEPfyS9_ffNS7_10__identityEEEvT0_T1_T2_T3_T4_T6__param_1];
	ld.param.u64 	%rd19, [_ZN3cub18CUB_300001_SM_10006detail6reduce28DeviceReduceSingleTileKernelINS2_10policy_hubIfyN4cuda3std3__410multipliesIfEEE10Policy1000EN6thrust24THRUST_300001_SM_1000_NS6detail15normal_iteratorINSD_10device_ptrIfEEEEPfyS9_ffNS7_10__identityEEEvT0_T1_T2_T3_T4_T6__param_2];
	ld.param.f32 	%f42, [_ZN3cub18CUB_300001_SM_10006detail6reduce28DeviceReduceSingleTileKernelINS2_10policy_hubIfyN4cuda3std3__410multipliesIfEEE10Policy1000EN6thrust24THRUST_300001_SM_1000_NS6detail15normal_iteratorINSD_10device_ptrIfEEEEPfyS9_ffNS7_10__identityEEEvT0_T1_T2_T3_T4_T6__param_4];
	cvta.to.global.u64 	%rd1, %rd20;
	setp.ne.s64 	%p1, %rd19, 0;
	@%p1 bra 	$L__BB16_3;
	mov.u32 	%r156, %tid.x;
	setp.ne.s32 	%p58, %r156, 0;
	@%p58 bra 	$L__BB16_51;
	st.global.f32 	[%rd1], %f42;
	bra.uni 	$L__BB16_51;
$L__BB16_3:
	cvta.to.global.u64 	%rd2, %rd18;
	setp.gt.u64 	%p2, %rd19, 4095;
	@%p2 bra 	$L__BB16_28;
	cvt.u32.u64 	%r1, %rd19;
	mov.u32 	%r2, %tid.x;
	setp.ge.u32 	%p24, %r2, %r1;
	mov.f32 	%f315, 0f00000000;
	mov.u32 	%r160, %r2;
	@%p24 bra 	$L__BB16_6;
	mul.wide.u32 	%rd41, %r2, 4;
	add.s64 	%rd42, %rd2, %rd41;
	ld.global.f32 	%f315, [%rd42];
	add.s32 	%r160, %r2, 256;
$L__BB16_6:
	setp.ge.u32 	%p25, %r160, %r1;
	@%p25 bra 	$L__BB16_19;
	not.b32 	%r83, %r160;
	add.s32 	%r84, %r83, %r1;
	shr.u32 	%r85, %r84, 8;
	add.s32 	%r5, %r85, 1;
	and.b32  	%r6, %r5, 15;
	setp.lt.u32 	%p26, %r84, 3840;
	@%p26 bra 	$L__BB16_10;
	and.b32  	%r86, %r5, 33554416;
	neg.s32 	%r158, %r86;
	mul.wide.u32 	%rd43, %r160, 4;
	add.s64 	%rd44, %rd43, %rd2;
	add.s64 	%rd51, %rd44, 8192;
$L__BB16_9:
	.pragma "nounroll";
	ld.global.f32 	%f189, [%rd51+-8192];
	mul.f32 	%f190, %f315, %f189;
	ld.global.f32 	%f191, [%rd51+-7168];
	mul.f32 	%f192, %f190, %f191;
	ld.global.f32 	%f193, [%rd51+-6144];
	mul.f32 	%f194, %f192, %f193;
	ld.global.f32 	%f195, [%rd51+-5120];
	mul.f32 	%f196, %f194, %f195;
	ld.global.f32 	%f197, [%rd51+-4096];
	mul.f32 	%f198, %f196, %f197;
	ld.global.f32 	%f199, [%rd51+-3072];
	mul.f32 	%f200, %f198, %f199;
	ld.global.f32 	%f201, [%rd51+-2048];
	mul.f32 	%f202, %f200, %f201;
	ld.global.f32 	%f203, [%rd51+-1024];
	mul.f32 	%f204, %f202, %f203;
	ld.global.f32 	%f205, [%rd51];
	mul.f32 	%f206, %f204, %f205;
	ld.global.f32 	%f207, [%rd51+1024];
	mul.f32 	%f208, %f206, %f207;
	ld.global.f32 	%f209, [%rd51+2048];
	mul.f32 	%f210, %f208, %f209;
	ld.global.f32 	%f211, [%rd51+3072];
	mul.f32 	%f212, %f210, %f211;
	ld.global.f32 	%f213, [%rd51+4096];
	mul.f32 	%f214, %f212, %f213;
	ld.global.f32 	%f215, [%rd51+5120];
	mul.f32 	%f216, %f214, %f215;
	ld.global.f32 	%f217, [%rd51+6144];
	mul.f32 	%f218, %f216, %f217;
	ld.global.f32 	%f219, [%rd51+7168];
	mul.f32 	%f315, %f218, %f219;
	add.s32 	%r160, %r160, 4096;
	add.s32 	%r158, %r158, 16;
	add.s64 	%rd51, %rd51, 16384;
	setp.ne.s32 	%p27, %r158, 0;
	@%p27 bra 	$L__BB16_9;
$L__BB16_10:
	setp.eq.s32 	%p28, %r6, 0;
	@%p28 bra 	$L__BB16_19;
	and.b32  	%r13, %r5, 7;
	setp.lt.u32 	%p29, %r6, 8;
	@%p29 bra 	$L__BB16_13;
	mul.wide.s32 	%rd45, %r160, 4;
	add.s64 	%rd46, %rd2, %rd45;
	ld.global.f32 	%f221, [%rd46];
	mul.f32 	%f222, %f315, %f221;
	ld.global.f32 	%f223, [%rd46+1024];
	mul.f32 	%f224, %f222, %f223;
	ld.global.f32 	%f225, [%rd46+2048];
	mul.f32 	%f226, %f224, %f225;
	ld.global.f32 	%f227, [%rd46+3072];
	mul.f32 	%f228, %f226, %f227;
	ld.global.f32 	%f229, [%rd46+4096];
	mul.f32 	%f230, %f228, %f229;
	ld.global.f32 	%f231, [%rd46+5120];
	mul.f32 	%f232, %f230, %f231;
	ld.global.f32 	%f233, [%rd46+6144];
	mul.f32 	%f234, %f232, %f233;
	ld.global.f32 	%f235, [%rd46+7168];
	mul.f32 	%f315, %f234, %f235;
	add.s32 	%r160, %r160, 2048;
$L__BB16_13:
	setp.eq.s32 	%p30, %r13, 0;
	@%p30 bra 	$L__BB16_19;
	and.b32  	%r16, %r5, 3;
	setp.lt.u32 	%p31, %r13, 4;
	@%p31 bra 	$L__BB16_16;
	mul.wide.s32 	%rd47, %r160, 4;
	add.s64 	%rd48, %rd2, %rd47;
	ld.global.f32 	%f237, [%rd48];
	mul.f32 	%f238, %f315, %f237;
	ld.global.f32 	%f239, [%rd48+1024];
	mul.f32 	%f240, %f238, %f239;
	ld.global.f32 	%f241, [%rd48+2048];
	mul.f32 	%f242, %f240, %f241;
	ld.global.f32 	%f243, [%rd48+3072];
	mul.f32 	%f315, %f242, %f243;
	add.s32 	%r160, %r160, 1024;
$L__BB16_16:
	setp.eq.s32 	%p32, %r16, 0;
	@%p32 bra 	$L__BB16_19;
	neg.s32 	%r163, %r16;
$L__BB16_18:
	.pragma "nounroll";
	mul.wide.s32 	%rd49, %r160, 4;
	add.s64 	%rd50, %rd2, %rd49;
	ld.global.f32 	%f244, [%rd50];
	mul.f32 	%f315, %f315, %f244;
	add.s32 	%r160, %r160, 256;
	add.s32 	%r163, %r163, 1;
	setp.ne.s32 	%p33, %r163, 0;
	@%p33 bra 	$L__BB16_18;
$L__BB16_19:
	setp.lt.u64 	%p34, %rd19, 256;
	@%p34 bra 	$L__BB16_24;
	// begin inline asm
	mov.u32 %r125, %laneid;
	// end inline asm
	mov.b32 	%r127, %f315;
	mov.b32 	%r128, 1;
	mov.b32 	%r149, 31;
	mov.b32 	%r150, -1;
	// begin inline asm
	shfl.sync.down.b32 %r126, %r127, %r128, %r149, %r150;
	// end inline asm
	setp.gt.s32 	%p50, %r125, 30;
	mov.b32 	%f279, %r126;
	mul.f32 	%f280, %f315, %f279;
	selp.f32 	%f281, %f315, %f280, %p50;
	mov.b32 	%r132, %f281;
	mov.b32 	%r133, 2;
	// begin inline asm
	shfl.sync.down.b32 %r131, %r132, %r133, %r149, %r150;
	// end inline asm
	setp.gt.s32 	%p51, %r125, 29;
	mov.b32 	%f282, %r131;
	mul.f32 	%f283, %f281, %f282;
	selp.f32 	%f284, %f281, %f283, %p51;
	mov.b32 	%r137, %f284;
	mov.b32 	%r138, 4;
	// begin inline asm
	shfl.sync.down.b32 %r136, %r137, %r138, %r149, %r150;
	// end inline asm
	setp.gt.s32 	%p52, %r125, 27;
	mov.b32 	%f285, %r136;
	mul.f32 	%f286, %f284, %f285;
	selp.f32 	%f287, %f284, %f286, %p52;
	mov.b32 	%r142, %f287;
	mov.b32 	%r143, 8;
	// begin inline asm
	shfl.sync.down.b32 %r141, %r142, %r143, %r149, %r150;
	// end inline asm
	setp.gt.s32 	%p53, %r125, 23;
	mov.b32 	%f288, %r141;
	mul.f32 	%f289, %f287, %f288;
	selp.f32 	%f290, %f287, %f289, %p53;
	mov.b32 	%r147, %f290;
	mov.b32 	%r148, 16;
	// begin inline asm
	shfl.sync.down.b32 %r146, %r147, %r148, %r149, %r150;
	// end inline asm
	setp.gt.s32 	%p54, %r125, 15;
	mov.b32 	%f291, %r146;
	mul.f32 	%f16, %f290, %f291;
	selp.f32 	%f327, %f290, %f16, %p54;
	setp.ne.s32 	%p55, %r125, 0;
	@%p55 bra 	$L__BB16_22;
	shr.u32 	%r151, %r2, 3;
	and.b32  	%r152, %r151, 124;
	mov.u32 	%r153, _ZZN3cub18CUB_300001_SM_10006detail6reduce28DeviceReduceSingleTileKernelINS2_10policy_hubIfyN4cuda3std3__410multipliesIfEEE10Policy1000EN6thrust24THRUST_300001_SM_1000_NS6detail15normal_iteratorINSD_10device_ptrIfEEEEPfyS9_ffNS7_10__identityEEEvT0_T1_T2_T3_T4_T6_E12temp_storage;
	add.s32 	%r154, %r153, %r152;
	st.shared.f32 	[%r154+8], %f16;
$L__BB16_22:
	bar.sync 	0;
	setp.ne.s32 	%p56, %r2, 0;
	@%p56 bra 	$L__BB16_49;
	ld.shared.f32 	%f292, [_ZZN3cub18CUB_300001_SM_10006detail6reduce28DeviceReduceSingleTileKernelINS2_10policy_hubIfyN4cuda3std3__410multipliesIfEEE10Policy1000EN6thrust24THRUST_300001_SM_1000_NS6detail15normal_iteratorINSD_10device_ptrIfEEEEPfyS9_ffNS7_10__identityEEEvT0_T1_T2_T3_T4_T6_E12temp_storage+12];
	mul.f32 	%f293, %f327, %f292;
	ld.shared.f32 	%f294, [_ZZN3cub18CUB_300001_SM_10006detail6reduce28DeviceReduceSingleTileKernelINS2_10policy_hubIfyN4cuda3std3__410multipliesIfEEE10Policy1000EN6thrust24THRUST_300001_SM_1000_NS6detail15normal_iteratorINSD_10device_ptrIfEEEEPfyS9_ffNS7_10__identityEEEvT0_T1_T2_T3_T4_T6_E12temp_storage+16];
	mul.f32 	%f295, %f293, %f294;
	ld.shared.f32 	%f296, [_ZZN3cub18CUB_300001_SM_10006detail6reduce28DeviceReduceSingleTileKernelINS2_10policy_hubIfyN4cuda3std3__410multipliesIfEEE10Policy1000EN6thrust24THRUST_300001_SM_1000_NS6detail15normal_iteratorINSD_10device_ptrIfEEEEPfyS9_ffNS7_10__identityEEEvT0_T1_T2_T3_T4_T6_E12temp_storage+20];
	mul.f32 	%f297, %f295, %f296;
	ld.shared.f32 	%f298, [_ZZN3cub18CUB_300001_SM_10006detail6reduce28DeviceReduceSingleTileKernelINS2_10policy_hubIfyN4cuda3std3__410multipliesIfEEE10Policy1000EN6thrust24THRUST_300001_SM_1000_NS6detail15normal_iteratorINSD_10device_ptrIfEEEEPfyS9_ffNS7_10__identityEEEvT0_T1_T2_T3_T4_T6_E12temp_storage+24];
	mul.f32 	%f299, %f297, %f298;
	ld.shared.f32 	%f300, [_ZZN3cub18CUB_300001_SM_10006detail6reduce28DeviceReduceSingleTileKernelINS2_10policy_hubIfyN4cuda3std3__410multipliesIfEEE10Policy1000EN6thrust24THRUST_300001_SM_1000_NS6detail15normal_iteratorINSD_10device_ptrIfEEEEPfyS9_ffNS7_10__identityEEEvT0_T1_T2_T3_T4_T6_E12temp_storage+28];
	mul.f32 	%f301, %f299, %f300;
	ld.shared.f32 	%f302, [_ZZN3cub18CUB_300001_SM_10006detail6reduce28DeviceReduceSingleTileKernelINS2_10policy_hubIfyN4cuda3std3__410multipliesIfEEE10Policy1000EN6thrust24THRUST_300001_SM_1000_NS6detail15normal_iteratorINSD_10device_ptrIfEEEEPfyS9_ffNS7_10__identityEEEvT0_T1_T2_T3_T4_T6_E12temp_storage+32];
	mul.f32 	%f303, %f301, %f302;
	ld.shared.f32 	%f304, [_ZZN3cub18CUB_300001_SM_10006detail6reduce28DeviceReduceSingleTileKernelINS2_10policy_hubIfyN4cuda3std3__410multipliesIfEEE10Policy1000EN6thrust24THRUST_300001_SM_1000_NS6detail15normal_iteratorINSD_10device_ptrIfEEEEPfyS9_ffNS7_10__identityEEEvT0_T1_T2_T3_T4_T6_E12temp_storage+36];
	mul.f32 	%f327, %f303, %f304;
	bra.uni 	$L__BB16_49;
$L__BB16_24:
	// begin inline asm
	mov.u32 %r87, %laneid;
	// end inline asm
	and.b32  	%r113, %r2, 992;
	add.s32 	%r114, %r113, 32;
	setp.gt.u32 	%p35, %r114, %r1;
	not.b32 	%r115, %r113;
	add.s32 	%r116, %r1, %r115;
	selp.b32 	%r111, %r116, 31, %p35;
	mov.b32 	%r89, %f315;
	mov.b32 	%r90, 1;
	mov.b32 	%r112, -1;
	// begin inline asm
	shfl.sync.down.b32 %r88, %r89, %r90, %r111, %r112;
	// end inline asm
	setp.lt.s32 	%p36, %r87, %r111;
	mov.b32 	%f245, %r88;
	mul.f32 	%f246, %f315, %f245;
	selp.f32 	%f247, %f246, %f315, %p36;
	mov.b32 	%r94, %f247;
	mov.b32 	%r95, 2;
	// begin inline asm
	shfl.sync.down.b32 %r93, %r94, %r95, %r111, %r112;
	// end inline asm
	add.s32 	%r117, %r87, 2;
	setp.gt.s32 	%p37, %r117, %r111;
	mov.b32 	%f248, %r93;
	mul.f32 	%f249, %f247, %f248;
	selp.f32 	%f250, %f247, %f249, %p37;
	mov.b32 	%r99, %f250;
	mov.b32 	%r100, 4;
	// begin inline asm
	shfl.sync.down.b32 %r98, %r99, %r100, %r111, %r112;
	// end inline asm
	add.s32 	%r118, %r87, 4;
	setp.gt.s32 	%p38, %r118, %r111;
	mov.b32 	%f251, %r98;
	mul.f32 	%f252, %f250, %f251;
	selp.f32 	%f253, %f250, %f252, %p38;
	mov.b32 	%r104, %f253;
	mov.b32 	%r105, 8;
	// begin inline asm
	shfl.sync.down.b32 %r103, %r104, %r105, %r111, %r112;
	// end inline asm
	add.s32 	%r119, %r87, 8;
	setp.gt.s32 	%p39, %r119, %r111;
	mov.b32 	%f254, %r103;
	mul.f32 	%f255, %f253, %f254;
	selp.f32 	%f256, %f253, %f255, %p39;
	mov.b32 	%r109, %f256;
	mov.b32 	%r110, 16;
	// begin inline asm
	shfl.sync.down.b32 %r108, %r109, %r110, %r111, %r112;
	// end inline asm
	add.s32 	%r120, %r87, 16;
	setp.gt.s32 	%p40, %r120, %r111;
	mov.b32 	%f257, %r108;
	mul.f32 	%f258, %f256, %f257;
	selp.f32 	%f327, %f256, %f258, %p40;
	setp.ne.s32 	%p41, %r87, 0;
	@%p41 bra 	$L__BB16_26;
	shr.u32 	%r121, %r2, 3;
	and.b32  	%r122, %r121, 124;
	mov.u32 	%r123, _ZZN3cub18CUB_300001_SM_10006detail6reduce28DeviceReduceSingleTileKernelINS2_10policy_hubIfyN4cuda3std3__410multipliesIfEEE10Policy1000EN6thrust24THRUST_300001_SM_1000_NS6detail15normal_iteratorINSD_10device_ptrIfEEEEPfyS9_ffNS7_10__identityEEEvT0_T1_T2_T3_T4_T6_E12temp_storage;
	add.s32 	%r124, %r123, %r122;
	st.shared.f32 	[%r124+8], %f327;
$L__BB16_26:
	bar.sync 	0;
	setp.ne.s32 	%p42, %r2, 0;
	@%p42 bra 	$L__BB16_49;
	setp.gt.u64 	%p43, %rd19, 32;
	ld.shared.f32 	%f259, [_ZZN3cub18CUB_300001_SM_10006detail6reduce28DeviceReduceSingleTileKernelINS2_10policy_hubIfyN4cuda3std3__410multipliesIfEEE10Policy1000EN6thrust24THRUST_300001_SM_1000_NS6detail15normal_iteratorINSD_10device_ptrIfEEEEPfyS9_ffNS7_10__identityEEEvT0_T1_T2_T3_T4_T6_E12temp_storage+12];
	mul.f32 	%f260, %f327, %f259;
	selp.f32 	%f261, %f260, %f327, %p43;
	setp.gt.u64 	%p44, %rd19, 64;
	ld.shared.f32 	%f262, [_ZZN3cub18CUB_300001_SM_10006detail6reduce28DeviceReduceSingleTileKernelINS2_10policy_hubIfyN4cuda3std3__410multipliesIfEEE10Policy1000EN6thrust24THRUST_300001_SM_1000_NS6detail15normal_iteratorINSD_10device_ptrIfEEEEPfyS9_ffNS7_10__identityEEEvT0_T1_T2_T3_T4_T6_E12temp_storage+16];
	mul.f32 	%f263, %f262, %f261;
	selp.f32 	%f264, %f263, %f261, %p44;
	setp.gt.u64 	%p45, %rd19, 96;
	ld.shared.f32 	%f265, [_ZZN3cub18CUB_300001_SM_10006detail6reduce28DeviceReduceSingleTileKernelINS2_10policy_hubIfyN4cuda3std3__410multipliesIfEEE10Policy1000EN6thrust24THRUST_300001_SM_1000_NS6detail15normal_iteratorINSD_10device_ptrIfEEEEPfyS9_ffNS7_10__identityEEEvT0_T1_T2_T3_T4_T6_E12temp_storage+20];
	mul.f32 	%f266, %f265, %f264;
	selp.f32 	%f267, %f266, %f264, %p45;
	setp.gt.u64 	%p46, %rd19, 128;
	ld.shared.f32 	%f268, [_ZZN3cub18CUB_300001_SM_10006detail6reduce28DeviceReduceSingleTileKernelINS2_10policy_hubIfyN4cuda3std3__410multipliesIfEEE10Policy1000EN6thrust24THRUST_300001_SM_1000_NS6detail15normal_iteratorINSD_10device_ptrIfEEEEPfyS9_ffNS7_10__identityEEEvT0_T1_T2_T3_T4_T6_E12temp_storage+24];
	mul.f32 	%f269, %f268, %f267;
	selp.f32 	%f270, %f269, %f267, %p46;
	setp.gt.u64 	%p47, %rd19, 160;
	ld.shared.f32 	%f271, [_ZZN3cub18CUB_300001_SM_10006detail6reduce28DeviceReduceSingleTileKernelINS2_10policy_hubIfyN4cuda3std3__410multipliesIfEEE10Policy1000EN6thrust24THRUST_300001_SM_1000_NS6detail15normal_iteratorINSD_10device_ptrIfEEEEPfyS9_ffNS7_10__identityEEEvT0_T1_T2_T3_T4_T6_E12temp_storage+28];
	mul.f32 	%f272, %f271, %f270;
	selp.f32 	%f273, %f272, %f270, %p47;
	setp.gt.u64 	%p48, %rd19, 192;
	ld.shared.f32 	%f274, [_ZZN3cub18CUB_300001_SM_10006detail6reduce28DeviceReduceSingleTileKernelINS2_10policy_hubIfyN4cuda3std3__410multipliesIfEEE10Policy1000EN6thrust24THRUST_300001_SM_1000_NS6detail15normal_iteratorINSD_10device_ptrIfEEEEPfyS9_ffNS7_10__identityEEEvT0_T1_T2_T3_T4_T6_E12temp_storage+32];
	mul.f32 	%f275, %f274, %f273;
	selp.f32 	%f276, %f275, %f273, %p48;
	setp.gt.u64 	%p49, %rd19, 224;
	ld.shared.f32 	%f277, [_ZZN3cub18CUB_300001_SM_10006detail6reduce28DeviceReduceSingleTileKernelINS2_10policy_hubIfyN4cuda3std3__410multipliesIfEEE10Policy1000EN6thrust24THRUST_300001_SM_1000_NS6detail15normal_iteratorINSD_10device_ptrIfEEEEPfyS9_ffNS7_10__identityEEEvT0_T1_T2_T3_T4_T6_E12temp_storage+36];
	mul.f32 	%f278, %f277, %f276;
	selp.f32 	%f327, %f278, %f276, %p49;
	bra.uni 	$L__BB16_49;
$L__BB16_28:
	mov.u32 	%r24, %tid.x;
	cvt.u64.u32 	%rd6, %r24;
	mul.wide.u32 	%rd22, %r24, 4;
	add.s64 	%rd7, %rd2, %rd22;
	ld.global.f32 	%f43, [%rd7];
	ld.global.f32 	%f44, [%rd7+1024];
	ld.global.f32 	%f45, [%rd7+2048];
	ld.global.f32 	%f46, [%rd7+3072];
	ld.global.f32 	%f47, [%rd7+4096];
	ld.global.f32 	%f48, [%rd7+5120];
	ld.global.f32 	%f49, [%rd7+6144];
	ld.global.f32 	%f50, [%rd7+7168];
	ld.global.f32 	%f51, [%rd7+8192];
	ld.global.f32 	%f52, [%rd7+9216];
	ld.global.f32 	%f53, [%rd7+10240];
	ld.global.f32 	%f54, [%rd7+11264];
	ld.global.f32 	%f55, [%rd7+12288];
	ld.global.f32 	%f56, [%rd7+13312];
	ld.global.f32 	%f57, [%rd7+14336];
	ld.global.f32 	%f58, [%rd7+15360];
	mul.f32 	%f59, %f43, %f44;
	mul.f32 	%f60, %f45, %f46;
	mul.f32 	%f61, %f47, %f48;
	mul.f32 	%f62, %f49, %f50;
	mul.f32 	%f63, %f51, %f52;
	mul.f32 	%f64, %f53, %f54;
	mul.f32 	%f65, %f55, %f56;
	mul.f32 	%f66, %f57, %f58;
	mul.f32 	%f67, %f59, %f60;
	mul.f32 	%f68, %f61, %f62;
	mul.f32 	%f69, %f63, %f64;
	mul.f32 	%f70, %f65, %f66;
	mul.f32 	%f71, %f67, %f68;
	mul.f32 	%f72, %f69, %f70;
	mul.f32 	%f326, %f71, %f72;
	add.s64 	%rd8, %rd19, -4096;
	setp.lt.u64 	%p3, %rd8, 4096;
	mov.b64 	%rd53, 4096;
	@%p3 bra 	$L__BB16_32;
	mov.b64 	%rd53, 4096;
$L__BB16_30:
	shl.b64 	%rd24, %rd53, 2;
	add.s64 	%rd25, %rd7, %rd24;
	ld.global.f32 	%f73, [%rd25];
	ld.global.f32 	%f74, [%rd25+1024];
	ld.global.f32 	%f75, [%rd25+2048];
	ld.global.f32 	%f76, [%rd25+3072];
	ld.global.f32 	%f77, [%rd25+4096];
	ld.global.f32 	%f78, [%rd25+5120];
	ld.global.f32 	%f79, [%rd25+6144];
	ld.global.f32 	%f80, [%rd25+7168];
	ld.global.f32 	%f81, [%rd25+8192];
	ld.global.f32 	%f82, [%rd25+9216];
	ld.global.f32 	%f83, [%rd25+10240];
	ld.global.f32 	%f84, [%rd25+11264];
	ld.global.f32 	%f85, [%rd25+12288];
	ld.global.f32 	%f86, [%rd25+13312];
	ld.global.f32 	%f87, [%rd25+14336];
	ld.global.f32 	%f88, [%rd25+15360];
	mul.f32 	%f89, %f326, %f73;
	mul.f32 	%f90, %f74, %f75;
	mul.f32 	%f91, %f76, %f77;
	mul.f32 	%f92, %f78, %f79;
	mul.f32 	%f93, %f80, %f81;
	mul.f32 	%f94, %f82, %f83;
	mul.f32 	%f95, %f84, %f85;
	mul.f32 	%f96, %f86, %f87;
	mul.f32 	%f97, %f89, %f90;
	mul.f32 	%f98, %f91, %f92;
	mul.f32 	%f99, %f93, %f94;
	mul.f32 	%f100, %f95, %f96;
	mul.f32 	%f101, %f97, %f98;
	mul.f32 	%f102, %f99, %f100;
	mul.f32 	%f103, %f101, %f102;
	mul.f32 	%f326, %f103, %f88;
	sub.s64 	%rd26, %rd19, %rd53;
	setp.lt.u64 	%p4, %rd26, 4096;
	@%p4 bra 	$L__BB16_45;
	add.s64 	%rd53, %rd53, 4096;
	setp.le.u64 	%p5, %rd53, %rd8;
	@%p5 bra 	$L__BB16_30;
$L__BB16_32:
	setp.le.u64 	%p6, %rd19, %rd53;
	cvt.u32.u64 	%r42, %rd53;
	cvt.u32.u64 	%r43, %rd19;
	sub.s32 	%r44, %r43, %r42;
	setp.ge.s32 	%p7, %r24, %r44;
	or.pred  	%p8, %p6, %p7;
	@%p8 bra 	$L__BB16_45;
	not.b32 	%r47, %r24;
	add.s32 	%r48, %r47, %r43;
	sub.s32 	%r50, %r48, %r42;
	shr.u32 	%r51, %r50, 8;
	add.s32 	%r25, %r51, 1;
	and.b32  	%r26, %r25, 15;
	setp.lt.u32 	%p9, %r50, 3840;
	mov.u32 	%r167, %r24;
	@%p9 bra 	$L__BB16_36;
	and.b32  	%r52, %r25, 33554416;
	neg.s32 	%r165, %r52;
	add.s64 	%rd27, %rd53, %rd6;
	shl.b64 	%rd28, %rd27, 2;
	add.s64 	%rd29, %rd28, %rd2;
	add.s64 	%rd54, %rd29, 8192;
	mov.u32 	%r167, %r24;
$L__BB16_35:
	.pragma "nounroll";
	ld.global.f32 	%f105, [%rd54+-8192];
	mul.f32 	%f106, %f326, %f105;
	ld.global.f32 	%f107, [%rd54+-7168];
	mul.f32 	%f108, %f106, %f107;
	ld.global.f32 	%f109, [%rd54+-6144];
	mul.f32 	%f110, %f108, %f109;
	ld.global.f32 	%f111, [%rd54+-5120];
	mul.f32 	%f112, %f110, %f111;
	ld.global.f32 	%f113, [%rd54+-4096];
	mul.f32 	%f114, %f112, %f113;
	ld.global.f32 	%f115, [%rd54+-3072];
	mul.f32 	%f116, %f114, %f115;
	ld.global.f32 	%f117, [%rd54+-2048];
	mul.f32 	%f118, %f116, %f117;
	ld.global.f32 	%f119, [%rd54+-1024];
	mul.f32 	%f120, %f118, %f119;
	ld.global.f32 	%f121, [%rd54];
	mul.f32 	%f122, %f120, %f121;
	ld.global.f32 	%f123, [%rd54+1024];
	mul.f32 	%f124, %f122, %f123;
	ld.global.f32 	%f125, [%rd54+2048];
	mul.f32 	%f126, %f124, %f125;
	ld.global.f32 	%f127, [%rd54+3072];
	mul.f32 	%f128, %f126, %f127;
	ld.global.f32 	%f129, [%rd54+4096];
	mul.f32 	%f130, %f128, %f129;
	ld.global.f32 	%f131, [%rd54+5120];
	mul.f32 	%f132, %f130, %f131;
	ld.global.f32 	%f133, [%rd54+6144];
	mul.f32 	%f134, %f132, %f133;
	ld.global.f32 	%f135, [%rd54+7168];
	mul.f32 	%f326, %f134, %f135;
	add.s32 	%r167, %r167, 4096;
	add.s32 	%r165, %r165, 16;
	add.s64 	%rd54, %rd54, 16384;
	setp.ne.s32 	%p10, %r165, 0;
	@%p10 bra 	$L__BB16_35;
$L__BB16_36:
	setp.eq.s32 	%p11, %r26, 0;
	@%p11 bra 	$L__BB16_45;
	and.b32  	%r33, %r25, 7;
	setp.lt.u32 	%p12, %r26, 8;
	@%p12 bra 	$L__BB16_39;
	cvt.u64.u32 	%rd30, %r167;
	add.s64 	%rd31, %rd53, %rd30;
	shl.b64 	%rd32, %rd31, 2;
	add.s64 	%rd33, %rd2, %rd32;
	ld.global.f32 	%f137, [%rd33];
	mul.f32 	%f138, %f326, %f137;
	ld.global.f32 	%f139, [%rd33+1024];
	mul.f32 	%f140, %f138, %f139;
	ld.global.f32 	%f141, [%rd33+2048];
	mul.f32 	%f142, %f140, %f141;
	ld.global.f32 	%f143, [%rd33+3072];
	mul.f32 	%f144, %f142, %f143;
	ld.global.f32 	%f145, [%rd33+4096];
	mul.f32 	%f146, %f144, %f145;
	ld.global.f32 	%f147, [%rd33+5120];
	mul.f32 	%f148, %f146, %f147;
	ld.global.f32 	%f149, [%rd33+6144];
	mul.f32 	%f150, %f148, %f149;
	ld.global.f32 	%f151, [%rd33+7168];
	mul.f32 	%f326, %f150, %f151;
	add.s32 	%r167, %r167, 2048;
$L__BB16_39:
	setp.eq.s32 	%p13, %r33, 0;
	@%p13 bra 	$L__BB16_45;
	and.b32  	%r36, %r25, 3;
	setp.lt.u32 	%p14, %r33, 4;
	@%p14 bra 	$L__BB16_42;
	cvt.u64.u32 	%rd34, %r167;
	add.s64 	%rd35, %rd53, %rd34;
	shl.b64 	%rd36, %rd35, 2;
	add.s64 	%rd37, %rd2, %rd36;
	ld.global.f32 	%f153, [%rd37];
	mul.f32 	%f154, %f326, %f153;
	ld.global.f32 	%f155, [%rd37+1024];
	mul.f32 	%f156, %f154, %f155;
	ld.global.f32 	%f157, [%rd37+2048];
	mul.f32 	%f158, %f156, %f157;
	ld.global.f32 	%f159, [%rd37+3072];
	mul.f32 	%f326, %f158, %f159;
	add.s32 	%r167, %r167, 1024;
$L__BB16_42:
	setp.eq.s32 	%p15, %r36, 0;
	@%p15 bra 	$L__BB16_45;
	cvt.u64.u32 	%rd38, %r167;
	add.s64 	%rd39, %rd53, %rd38;
	shl.b64 	%rd40, %rd39, 2;
	add.s64 	%rd55, %rd2, %rd40;
	neg.s32 	%r170, %r36;
$L__BB16_44:
	.pragma "nounroll";
	ld.global.f32 	%f160, [%rd55];
	mul.f32 	%f326, %f326, %f160;
	add.s64 	%rd55, %rd55, 1024;
	add.s32 	%r170, %r170, 1;
	setp.ne.s32 	%p16, %r170, 0;
	@%p16 bra 	$L__BB16_44;
$L__BB16_45:
	// begin inline asm
	mov.u32 %r53, %laneid;
	// end inline asm
	mov.b32 	%r55, %f326;
	mov.b32 	%r56, 1;
	mov.b32 	%r77, 31;
	mov.b32 	%r78, -1;
	// begin inline asm
	shfl.sync.down.b32 %r54, %r55, %r56, %r77, %r78;
	// end inline asm
	setp.gt.s32 	%p17, %r53, 30;
	mov.b32 	%f161, %r54;
	mul.f32 	%f162, %f326, %f161;
	selp.f32 	%f163, %f326, %f162, %p17;
	mov.b32 	%r60, %f163;
	mov.b32 	%r61, 2;
	// begin inline asm
	shfl.sync.down.b32 %r59, %r60, %r61, %r77, %r78;
	// end inline asm
	setp.gt.s32 	%p18, %r53, 29;
	mov.b32 	%f164, %r59;
	mul.f32 	%f165, %f163, %f164;
	selp.f32 	%f166, %f163, %f165, %p18;
	mov.b32 	%r65, %f166;
	mov.b32 	%r66, 4;
	// begin inline asm
	shfl.sync.down.b32 %r64, %r65, %r66, %r77, %r78;
	// end inline asm
	setp.gt.s32 	%p19, %r53, 27;
	mov.b32 	%f167, %r64;
	mul.f32 	%f168, %f166, %f167;
	selp.f32 	%f169, %f166, %f168, %p19;
	mov.b32 	%r70, %f169;
	mov.b32 	%r71, 8;
	// begin inline asm
	shfl.sync.down.b32 %r69, %r70, %r71, %r77, %r78;
	// end inline asm
	setp.gt.s32 	%p20, %r53, 23;
	mov.b32 	%f170, %r69;
	mul.f32 	%f171, %f169, %f170;
	selp.f32 	%f172, %f169, %f171, %p20;
	mov.b32 	%r75, %f172;
	mov.b32 	%r76, 16;
	// begin inline asm
	shfl.sync.down.b32 %r74, %r75, %r76, %r77, %r78;
	// end inline asm
	setp.gt.s32 	%p21, %r53, 15;
	mov.b32 	%f173, %r74;
	mul.f32 	%f38, %f172, %f173;
	selp.f32 	%f327, %f172, %f38, %p21;
	setp.ne.s32 	%p22, %r53, 0;
	@%p22 bra 	$L__BB16_47;
	shr.u32 	%r79, %r24, 3;
	and.b32  	%r80, %r79, 124;
	mov.u32 	%r81, _ZZN3cub18CUB_300001_SM_10006detail6reduce28DeviceReduceSingleTileKernelINS2_10policy_hubIfyN4cuda3std3__410multipliesIfEEE10Policy1000EN6thrust24THRUST_300001_SM_1000_NS6detail15normal_iteratorINSD_10device_ptrIfEEEEPfyS9_ffNS7_10__identityEEEvT0_T1_T2_T3_T4_T6_E12temp_storage;
	add.s32 	%r82, %r81, %r80;
	st.shared.f32 	[%r82+8], %f38;
$L__BB16_47:
	bar.sync 	0;
	setp.ne.s32 	%p23, %r24, 0;
	@%p23 bra 	$L__BB16_49;
	ld.shared.f32 	%f174, [_ZZN3cub18CUB_300001_SM_10006detail6reduce28DeviceReduceSingleTileKernelINS2_10policy_hubIfyN4cuda3std3__410multipliesIfEEE10Policy1000EN6thrust24THRUST_300001_SM_1000_NS6detail15normal_iteratorINSD_10device_ptrIfEEEEPfyS9_ffNS7_10__identityEEEvT0_T1_T2_T3_T4_T6_E12temp_storage+12];
	mul.f32 	%f175, %f327, %f174;
	ld.shared.f32 	%f176, [_ZZN3cub18CUB_300001_SM_10006detail6reduce28DeviceReduceSingleTileKernelINS2_10policy_hubIfyN4cuda3std3__410multipliesIfEEE10Policy1000EN6thrust24THRUST_300001_SM_1000_NS6detail15normal_iteratorINSD_10device_ptrIfEEEEPfyS9_ffNS7_10__identityEEEvT0_T1_T2_T3_T4_T6_E12temp_storage+16];
	mul.f32 	%f177, %f175, %f176;
	ld.shared.f32 	%f178, [_ZZN3cub18CUB_300001_SM_10006detail6reduce28DeviceReduceSingleTileKernelINS2_10policy_hubIfyN4cuda3std3__410multipliesIfEEE10Policy1000EN6thrust24THRUST_300001_SM_1000_NS6detail15normal_iteratorINSD_10device_ptrIfEEEEPfyS9_ffNS7_10__identityEEEvT0_T1_T2_T3_T4_T6_E12temp_storage+20];
	mul.f32 	%f179, %f177, %f178;
	ld.shared.f32 	%f180, [_ZZN3cub18CUB_300001_SM_10006detail6reduce28DeviceReduceSingleTileKernelINS2_10policy_hubIfyN4cuda3std3__410multipliesIfEEE10Policy1000EN6thrust24THRUST_300001_SM_1000_NS6detail15normal_iteratorINSD_10device_ptrIfEEEEPfyS9_ffNS7_10__identityEEEvT0_T1_T2_T3_T4_T6_E12temp_storage+24];
	mul.f32 	%f181, %f179, %f180;
	ld.shared.f32 	%f182, [_ZZN3cub18CUB_300001_SM_10006detail6reduce28DeviceReduceSingleTileKernelINS2_10policy_hubIfyN4cuda3std3__410multipliesIfEEE10Policy1000EN6thrust24THRUST_300001_SM_1000_NS6detail15normal_iteratorINSD_10device_ptrIfEEEEPfyS9_ffNS7_10__identityEEEvT0_T1_T2_T3_T4_T6_E12temp_storage+28];
	mul.f32 	%f183, %f181, %f182;
	ld.shared.f32 	%f184, [_ZZN3cub18CUB_300001_SM_10006detail6reduce28DeviceReduceSingleTileKernelINS2_10policy_hubIfyN4cuda3std3__410multipliesIfEEE10Policy1000EN6thrust24THRUST_300001_SM_1000_NS6detail15normal_iteratorINSD_10device_ptrIfEEEEPfyS9_ffNS7_10__identityEEEvT0_T1_T2_T3_T4_T6_E12temp_storage+32];
	mul.f32 	%f185, %f183, %f184;
	ld.shared.f32 	%f186, [_ZZN3cub18CUB_300001_SM_10006detail6reduce28DeviceReduceSingleTileKernelINS2_10policy_hubIfyN4cuda3std3__410multipliesIfEEE10Policy1000EN6thrust24THRUST_300001_SM_1000_NS6detail15normal_iteratorINSD_10device_ptrIfEEEEPfyS9_ffNS7_10__identityEEEvT0_T1_T2_T3_T4_T6_E12temp_storage+36];
	mul.f32 	%f327, %f185, %f186;
$L__BB16_49:
	mov.u32 	%r155, %tid.x;
	setp.ne.s32 	%p57, %r155, 0;
	@%p57 bra 	$L__BB16_51;
	mul.f32 	%f305, %f42, %f327;
	st.global.f32 	[%rd1], %f305;
$L__BB16_51:
	ret;

}
	// .globl	_ZN3cub18CUB_300001_SM_10006detail6reduce18DeviceReduceKernelINS2_10policy_hubIfyN4cuda3std3__410multipliesIfEEE10Policy1000EN6thrust24THRUST_300001_SM_1000_NS6detail15normal_iteratorINSD_10device_ptrIfEEEEyS9_fNS7_10__identityEEEvT0_PT3_T1_NS0_13GridEvenShareISN_EET2_T4_
.visible .entry _ZN3cub18CUB_300001_SM_10006detail6reduce18DeviceReduceKernelINS2_10policy_hubIfyN4cuda3std3__410multipliesIfEEE10Policy1000EN6thrust24THRUST_300001_SM_1000_NS6detail15normal_iteratorINSD_10device_ptrIfEEEEyS9_fNS7_10__identityEEEvT0_PT3_T1_NS0_13GridEvenShareISN_EET2_T4_(
	.param .align 8 .b8 _ZN3cub18CUB_300001_SM_10006detail6reduce18DeviceReduceKernelINS2_10policy_hubIfyN4cuda3std3__410multipliesIfEEE10Policy1000EN6thrust24THRUST_300001_SM_1000_NS6detail15normal_iteratorINSD_10device_ptrIfEEEEyS9_fNS7_10__identityEEEvT0_PT3_T1_NS0_13GridEvenShareISN_EET2_T4__param_0[8],
	.param .u64 .ptr .align 1 _ZN3cub18CUB_300001_SM_10006detail6reduce18DeviceReduceKernelINS2_10policy_hubIfyN4cuda3std3__410multipliesIfEEE10Policy1000EN6thrust24THRUST_300001_SM_1000_NS6detail15normal_iteratorINSD_10device_ptrIfEEEEyS9_fNS7_10__identityEEEvT0_PT3_T1_NS0_13GridEvenShareISN_EET2_T4__param_1,
	.param .u64 _ZN3cub18CUB_300001_SM_10006detail6reduce18DeviceReduceKernelINS2_10policy_hubIfyN4cuda3std3__410multipliesIfEEE10Policy1000EN6thrust24THRUST_300001_SM_1000_NS6detail15normal_iteratorINSD_10device_ptrIfEEEEyS9_fNS7_10__identityEEEvT0_PT3_T1_NS0_13GridEvenShareISN_EET2_T4__param_2,
	.param .align 8 .b8 _ZN3cub18CUB_300001_SM_10006detail6reduce18DeviceReduceKernelINS2_10policy_hubIfyN4cuda3std3__410multipliesIfEEE10Policy1000EN6thrust24THRUST_300001_SM_1000_NS6detail15normal_iteratorINSD_10device_ptrIfEEEEyS9_fNS7_10__identityEEEvT0_PT3_T1_NS0_13GridEvenShareISN_EET2_T4__param_3[72],
	.param .align 1 .b8 _ZN3cub18CUB_300001_SM_10006detail6reduce18DeviceReduceKernelINS2_10policy_hubIfyN4cuda3std3__410multipliesIfEEE10Policy1000EN6thrust24THRUST_300001_SM_1000_NS6detail15normal_iteratorINSD_10device_ptrIfEEEEyS9_fNS7_10__identityEEEvT0_PT3_T1_NS0_13GridEvenShareISN_EET2_T4__param_4[1],
	.param .align 1 .b8 _ZN3cub18CUB_300001_SM_10006detail6reduce18DeviceReduceKernelINS2_10policy_hubIfyN4cuda3std3__410multipliesIfEEE10Policy1000EN6thrust24THRUST_300001_SM_1000_NS6detail15normal_iteratorINSD_10device_ptrIfEEEEyS9_fNS7_10__identityEEEvT0_PT3_T1_NS0_13GridEvenShareISN_EET2_T4__param_5[1]
)
.maxntid 256
{
	.reg .pred 	%p<57>;
	.reg .b16 	%rs<4>;
	.reg .b32 	%r<206>;
	.reg .b32 	%f<324>;
	.reg .b64 	%rd<78>;
	// demoted variable
	.shared .align 4 .b8 _ZZN3cub18CUB_300001_SM_10006detail6reduce18DeviceReduceKernelINS2_10policy_hubIfyN4cuda3std3__410multipliesIfEEE10Policy1000EN6thrust24THRUST_300001_SM_1000_NS6detail15normal_iteratorINSD_10device_ptrIfEEEEyS9_fNS7_10__identityEEEvT0_PT3_T1_NS0_13GridEvenShareISN_EET2_T4_E12temp_storage[44];
	ld.param.u64 	%rd1, [_ZN3cub18CUB_300001_SM_10006detail6reduce18DeviceReduceKernelINS2_10policy_hubIfyN4cuda3std3__410multipliesIfEEE10Policy1000EN6thrust24THRUST_300001_SM_1000_NS6detail15normal_iteratorINSD_10device_ptrIfEEEEyS9_fNS7_10__identityEEEvT0_PT3_T1_NS0_13GridEvenShareISN_EET2_T4__param_3+32];
	ld.param.u32 	%r1, [_ZN3cub18CUB_300001_SM_10006detail6reduce18DeviceReduceKernelINS2_10policy_hubIfyN4cuda3std3__410multipliesIfEEE10Policy1000EN6thrust24THRUST_300001_SM_1000_NS6detail15normal_iteratorINSD_10device_ptrIfEEEEyS9_fNS7_10__identityEEEvT0_PT3_T1_NS0_13GridEvenShareISN_EET2_T4__param_3+40];
	ld.param.u64 	%rd25, [_ZN3cub18CUB_300001_SM_10006detail6reduce18DeviceReduceKernelINS2_10policy_hubIfyN4cuda3std3__410multipliesIfEEE10Policy1000EN6thrust24THRUST_300001_SM_1000_NS6detail15normal_iteratorINSD_10device_ptrIfEEEEyS9_fNS7_10__identityEEEvT0_PT3_T1_NS0_13GridEvenShareISN_EET2_T4__param_0];
	cvta.to.global.u64 	%rd2, %rd25;
	mov.u32 	%r2, %ctaid.x;
	shl.b32 	%r50, %r1, 12;
	cvt.s64.s32 	%rd3, %r50;
	shl.b32 	%r51, %r2, 12;
	cvt.u64.u32 	%rd4, %r51;
	sub.s64 	%rd5, %rd1, %rd4;
	setp.gt.u64 	%p1, %rd5, 4095;
	@%p1 bra 	$L__BB17_25;
	cvt.u32.u64 	%r112, %rd4;
	cvt.u32.u64 	%r3, %rd1;
	sub.s32 	%r4, %r3, %r112;
	mov.u32 	%r5, %tid.x;
	setp.ge.s32 	%p23, %r5, %r4;
	mov.f32 	%f312, 0f00000000;
	mov.u32 	%r193, %r5;
	@%p23 bra 	$L__BB17_3;
	add.s32 	%r114, %r112, %r5;
	mul.wide.u32 	%rd51, %r114, 4;
	add.s64 	%rd52, %rd2, %rd51;
	ld.global.f32 	%f312, [%rd52];
	add.s32 	%r193, %r5, 256;
$L__BB17_3:
	setp.ge.s32 	%p24, %r193, %r4;
	@%p24 bra 	$L__BB17_16;
	not.b32 	%r116, %r193;
	add.s32 	%r117, %r116, %r3;
	sub.s32 	%r118, %r117, %r112;
	shr.u32 	%r119, %r118, 8;
	add.s32 	%r8, %r119, 1;
	and.b32  	%r9, %r8, 15;
	setp.lt.u32 	%p25, %r118, 3840;
	@%p25 bra 	$L__BB17_7;
	and.b32  	%r120, %r8, 33554416;
	neg.s32 	%r191, %r120;
	mul.wide.u32 	%rd53, %r2, 16384;
	mul.wide.u32 	%rd54, %r193, 4;
	or.b64  	%rd55, %rd53, %rd54;
	add.s64 	%rd56, %rd55, %rd2;
	add.s64 	%rd72, %rd56, 8192;
$L__BB17_6:
	.pragma "nounroll";
	ld.global.f32 	%f187, [%rd72+-8192];
	mul.f32 	%f188, %f312, %f187;
	ld.global.f32 	%f189, [%rd72+-7168];
	mul.f32 	%f190, %f188, %f189;
	ld.global.f32 	%f191, [%rd72+-6144];
	mul.f32 	%f192, %f190, %f191;
	ld.global.f32 	%f193, [%rd72+-5120];
	mul.f32 	%f194, %f192, %f193;
	ld.global.f32 	%f195, [%rd72+-4096];
	mul.f32 	%f196, %f194, %f195;
	ld.global.f32 	%f197, [%rd72+-3072];
	mul.f32 	%f198, %f196, %f197;
	ld.global.f32 	%f199, [%rd72+-2048];
	mul.f32 	%f200, %f198, %f199;
	ld.global.f32 	%f201, [%rd72+-1024];
	mul.f32 	%f202, %f200, %f201;
	ld.global.f32 	%f203, [%rd72];
	mul.f32 	%f204, %f202, %f203;
	ld.global.f32 	%f205, [%rd72+1024];
	mul.f32 	%f206, %f204, %f205;
	ld.global.f32 	%f207, [%rd72+2048];
	mul.f32 	%f208, %f206, %f207;
	ld.global.f32 	%f209, [%rd72+3072];
	mul.f32 	%f210, %f208, %f209;
	ld.global.f32 	%f211, [%rd72+4096];
	mul.f32 	%f212, %f210, %f211;
	ld.global.f32 	%f213, [%rd72+5120];
	mul.f32 	%f214, %f212, %f213;
	ld.global.f32 	%f215, [%rd72+6144];
	mul.f32 	%f216, %f214, %f215;
	ld.global.f32 	%f217, [%rd72+7168];
	mul.f32 	%f312, %f216, %f217;
	add.s32 	%r193, %r193, 4096;
	add.s32 	%r191, %r191, 16;
	add.s64 	%rd72, %rd72, 16384;
	setp.ne.s32 	%p26, %r191, 0;
	@%p26 bra 	$L__BB17_6;
$L__BB17_7:
	setp.eq.s32 	%p27, %r9, 0;
	@%p27 bra 	$L__BB17_16;
	and.b32  	%r16, %r8, 7;
	setp.lt.u32 	%p28, %r9, 8;
	@%p28 bra 	$L__BB17_10;
	cvt.s64.s32 	%rd57, %r193;
	add.s64 	%rd58, %rd57, %rd4;
	shl.b64 	%rd59, %rd58, 2;
	add.s64 	%rd60, %rd2, %rd59;
	ld.global.f32 	%f219, [%rd60];
	mul.f32 	%f220, %f312, %f219;
	ld.global.f32 	%f221, [%rd60+1024];
	mul.f32 	%f222, %f220, %f221;
	ld.global.f32 	%f223, [%rd60+2048];
	mul.f32 	%f224, %f222, %f223;
	ld.global.f32 	%f225, [%rd60+3072];
	mul.f32 	%f226, %f224, %f225;
	ld.global.f32 	%f227, [%rd60+4096];
	mul.f32 	%f228, %f226, %f227;
	ld.global.f32 	%f229, [%rd60+5120];
	mul.f32 	%f230, %f228, %f229;
	ld.global.f32 	%f231, [%rd60+6144];
	mul.f32 	%f232, %f230, %f231;
	ld.global.f32 	%f233, [%rd60+7168];
	mul.f32 	%f312, %f232, %f233;
	add.s32 	%r193, %r193, 2048;
$L__BB17_10:
	setp.eq.s32 	%p29, %r16, 0;
	@%p29 bra 	$L__BB17_16;
	and.b32  	%r19, %r8, 3;
	setp.lt.u32 	%p30, %r16, 4;
	@%p30 bra 	$L__BB17_13;
	cvt.s64.s32 	%rd61, %r193;
	add.s64 	%rd62, %rd61, %rd4;
	shl.b64 	%rd63, %rd62, 2;
	add.s64 	%rd64, %rd2, %rd63;
	ld.global.f32 	%f235, [%rd64];
	mul.f32 	%f236, %f312, %f235;
	ld.global.f32 	%f237, [%rd64+1024];
	mul.f32 	%f238, %f236, %f237;
	ld.global.f32 	%f239, [%rd64+2048];
	mul.f32 	%f240, %f238, %f239;
	ld.global.f32 	%f241, [%rd64+3072];
	mul.f32 	%f312, %f240, %f241;
	add.s32 	%r193, %r193, 1024;
$L__BB17_13:
	setp.eq.s32 	%p31, %r19, 0;
	@%p31 bra 	$L__BB17_16;
	mul.wide.u32 	%rd65, %r2, 16384;
	add.s64 	%rd9, %rd2, %rd65;
	neg.s32 	%r196, %r19;
$L__BB17_15:
	.pragma "nounroll";
	mul.wide.s32 	%rd66, %r193, 4;
	add.s64 	%rd67, %rd9, %rd66;
	ld.global.f32 	%f242, [%rd67];
	mul.f32 	%f312, %f312, %f242;
	add.s32 	%r193, %r193, 256;
	add.s32 	%r196, %r196, 1;
	setp.ne.s32 	%p32, %r196, 0;
	@%p32 bra 	$L__BB17_15;
$L__BB17_16:
	setp.lt.s32 	%p33, %r4, 256;
	@%p33 bra 	$L__BB17_21;
	// begin inline asm
	mov.u32 %r159, %laneid;
	// end inline asm
	mov.b32 	%r161, %f312;
	mov.b32 	%r162, 1;
	mov.b32 	%r183, 31;
	mov.b32 	%r184, -1;
	// begin inline asm
	shfl.sync.down.b32 %r160, %r161, %r162, %r183, %r184;
	// end inline asm
	setp.gt.s32 	%p49, %r159, 30;
	mov.b32 	%f277, %r160;
	mul.f32 	%f278, %f312, %f277;
	selp.f32 	%f279, %f312, %f278, %p49;
	mov.b32 	%r166, %f279;
	mov.b32 	%r167, 2;
	// begin inline asm
	shfl.sync.down.b32 %r165, %r166, %r167, %r183, %r184;
	// end inline asm
	setp.gt.s32 	%p50, %r159, 29;
	mov.b32 	%f280, %r165;
	mul.f32 	%f281, %f279, %f280;
	selp.f32 	%f282, %f279, %f281, %p50;
	mov.b32 	%r171, %f282;
	mov.b32 	%r172, 4;
	// begin inline asm
	shfl.sync.down.b32 %r170, %r171, %r172, %r183, %r184;
	// end inline asm
	setp.gt.s32 	%p51, %r159, 27;
	mov.b32 	%f283, %r170;
	mul.f32 	%f284, %f282, %f283;
	selp.f32 	%f285, %f282, %f284, %p51;
	mov.b32 	%r176, %f285;
	mov.b32 	%r177, 8;
	// begin inline asm
	shfl.sync.down.b32 %r175, %r176, %r177, %r183, %r184;
	// end inline asm
	setp.gt.s32 	%p52, %r159, 23;
	mov.b32 	%f286, %r175;
	mul.f32 	%f287, %f285, %f286;
	selp.f32 	%f288, %f285, %f287, %p52;
	mov.b32 	%r181, %f288;
	mov.b32 	%r182, 16;
	// begin inline asm
	shfl.sync.down.b32 %r180, %r181, %r182, %r183, %r184;
	// end inline asm
	setp.gt.s32 	%p53, %r159, 15;
	mov.b32 	%f289, %r180;
	mul.f32 	%f16, %f288, %f289;
	selp.f32 	%f323, %f288, %f16, %p53;
	setp.ne.s32 	%p54, %r159, 0;
	@%p54 bra 	$L__BB17_19;
	shr.u32 	%r185, %r5, 3;
	and.b32  	%r186, %r185, 124;
	mov.u32 	%r187, _ZZN3cub18CUB_300001_SM_10006detail6reduce18DeviceReduceKernelINS2_10policy_hubIfyN4cuda3std3__410multipliesIfEEE10Policy1000EN6thrust24THRUST_300001_SM_1000_NS6detail15normal_iteratorINSD_10device_ptrIfEEEEyS9_fNS7_10__identityEEEvT0_PT3_T1_NS0_13GridEvenShareISN_EET2_T4_E12temp_storage;
	add.s32 	%r188, %r187, %r186;
	st.shared.f32 	[%r188+8], %f16;
$L__BB17_19:
	bar.sync 	0;
	setp.ne.s32 	%p55, %r5, 0;
	@%p55 bra 	$L__BB17_46;
	ld.shared.f32 	%f290, [_ZZN3cub18CUB_300001_SM_10006detail6reduce18DeviceReduceKernelINS2_10policy_hubIfyN4cuda3std3__410multipliesIfEEE10Policy1000EN6thrust24THRUST_300001_SM_1000_NS6detail15normal_iteratorINSD_10device_ptrIfEEEEyS9_fNS7_10__identityEEEvT0_PT3_T1_NS0_13GridEvenShareISN_EET2_T4_E12temp_storage+12];
	mul.f32 	%f291, %f323, %f290;
	ld.shared.f32 	%f292, [_ZZN3cub18CUB_300001_SM_10006detail6reduce18DeviceReduceKernelINS2_10policy_hubIfyN4cuda3std3__410multipliesIfEEE10Policy1000EN6thrust24THRUST_300001_SM_1000_NS6detail15normal_iteratorINSD_10device_ptrIfEEEEyS9_fNS7_10__identityEEEvT0_PT3_T1_NS0_13GridEvenShareISN_EET2_T4_E12temp_storage+16];
	mul.f32 	%f293, %f291, %f292;
	ld.shared.f32 	%f294, [_ZZN3cub18CUB_300001_SM_10006detail6reduce18DeviceReduceKernelINS2_10policy_hubIfyN4cuda3std3__410multipliesIfEEE10Policy1000EN6thrust24THRUST_300001_SM_1000_NS6detail15normal_iteratorINSD_10device_ptrIfEEEEyS9_fNS7_10__identityEEEvT0_PT3_T1_NS0_13GridEvenShareISN_EET2_T4_E12temp_storage+20];
	mul.f32 	%f295, %f293, %f294;
	ld.shared.f32 	%f296, [_ZZN3cub18CUB_300001_SM_10006detail6reduce18DeviceReduceKernelINS2_10policy_hubIfyN4cuda3std3__410multipliesIfEEE10Policy1000EN6thrust24THRUST_300001_SM_1000_NS6detail15normal_iteratorINSD_10device_ptrIfEEEEyS9_fNS7_10__identityEEEvT0_PT3_T1_NS0_13GridEvenShareISN_EET2_T4_E12temp_storage+24];
	mul.f32 	%f297, %f295, %f296;
	ld.shared.f32 	%f298, [_ZZN3cub18CUB_300001_SM_10006detail6reduce18DeviceReduceKernelINS2_10policy_hubIfyN4cuda3std3__410multipliesIfEEE10Policy1000EN6thrust24THRUST_300001_SM_1000_NS6detail15normal_iteratorINSD_10device_ptrIfEEEEyS9_fNS7_10__identityEEEvT0_PT3_T1_NS0_13GridEvenShareISN_EET2_T4_E12temp_storage+28];
	mul.f32 	%f299, %f297, %f298;
	ld.shared.f32 	%f300, [_ZZN3cub18CUB_300001_SM_10006detail6reduce18DeviceReduceKernelINS2_10policy_hubIfyN4cuda3std3__410multipliesIfEEE10Policy1000EN6thrust24THRUST_300001_SM_1000_NS6detail15normal_iteratorINSD_10device_ptrIfEEEEyS9_fNS7_10__identityEEEvT0_PT3_T1_NS0_13GridEvenShareISN_EET2_T4_E12temp_storage+32];
	mul.f32 	%f301, %f299, %f300;
	ld.shared.f32 	%f302, [_ZZN3cub18CUB_300001_SM_10006detail6reduce18DeviceReduceKernelINS2_10policy_hubIfyN4cuda3std3__410multipliesIfEEE10Policy1000EN6thrust24THRUST_300001_SM_1000_NS6detail15normal_iteratorINSD_10device_ptrIfEEEEyS9_fNS7_10__identityEEEvT0_PT3_T1_NS0_13GridEvenShareISN_EET2_T4_E12temp_storage+36];
	mul.f32 	%f323, %f301, %f302;
	bra.uni 	$L__BB17_46;
$L__BB17_21:
	// begin inline asm
	mov.u32 %r121, %laneid;
	// end inline asm
	and.b32  	%r147, %r5, 992;
	add.s32 	%r148, %r147, 32;
	setp.gt.s32 	%p34, %r148, %r4;
	not.b32 	%r149, %r147;
	add.s32 	%r150, %r4, %r149;
	selp.b32 	%r145, %r150, 31, %p34;
	mov.b32 	%r123, %f312;
	mov.b32 	%r124, 1;
	mov.b32 	%r146, -1;
	// begin inline asm
	shfl.sync.down.b32 %r122, %r123, %r124, %r145, %r146;
	// end inline asm
	setp.lt.s32 	%p35, %r121, %r145;
	mov.b32 	%f243, %r122;
	mul.f32 	%f244, %f312, %f243;
	selp.f32 	%f245, %f244, %f312, %p35;
	mov.b32 	%r128, %f245;
	mov.b32 	%r129, 2;
	// begin inline asm
	shfl.sync.down.b32 %r127, %r128, %r129, %r145, %r146;
	// end inline asm
	add.s32 	%r151, %r121, 2;
	setp.gt.s32 	%p36, %r151, %r145;
	mov.b32 	%f246, %r127;
	mul.f32 	%f247, %f245, %f246;
	selp.f32 	%f248, %f245, %f247, %p36;
	mov.b32 	%r133, %f248;
	mov.b32 	%r134, 4;
	// begin inline asm
	shfl.sync.down.b32 %r132, %r133, %r134, %r145, %r146;
	// end inline asm
	add.s32 	%r152, %r121, 4;
	setp.gt.s32 	%p37, %r152, %r145;
	mov.b32 	%f249, %r132;
	mul.f32 	%f250, %f248, %f249;
	selp.f32 	%f251, %f248, %f250, %p37;
	mov.b32 	%r138, %f251;
	mov.b32 	%r139, 8;
	// begin inline asm
	shfl.sync.down.b32 %r137, %r138, %r139, %r145, %r146;
	// end inline asm
	add.s32 	%r153, %r121, 8;
	setp.gt.s32 	%p38, %r153, %r145;
	mov.b32 	%f252, %r137;
	mul.f32 	%f253, %f251, %f252;
	selp.f32 	%f254, %f251, %f253, %p38;
	mov.b32 	%r143, %f254;
	mov.b32 	%r144, 16;
	// begin inline asm
	shfl.sync.down.b32 %r142, %r143, %r144, %r145, %r146;
	// end inline asm
	add.s32 	%r154, %r121, 16;
	setp.gt.s32 	%p39, %r154, %r145;
	mov.b32 	%f255, %r142;
	mul.f32 	%f256, %f254, %f255;
	selp.f32 	%f323, %f254, %f256, %p39;
	setp.ne.s32 	%p40, %r121, 0;
	@%p40 bra 	$L__BB17_23;
	shr.u32 	%r155, %r5, 3;
	and.b32  	%r156, %r155, 124;
	mov.u32 	%r157, _ZZN3cub18CUB_300001_SM_10006detail6reduce18DeviceReduceKernelINS2_10policy_hubIfyN4cuda3std3__410multipliesIfEEE10Policy1000EN6thrust24THRUST_300001_SM_1000_NS6detail15normal_iteratorINSD_10device_ptrIfEEEEyS9_fNS7_10__identityEEEvT0_PT3_T1_NS0_13GridEvenShareISN_EET2_T4_E12temp_storage;
	add.s32 	%r158, %r157, %r156;
	st.shared.f32 	[%r158+8], %f323;
$L__BB17_23:
	bar.sync 	0;
	setp.ne.s32 	%p41, %r5, 0;
	@%p41 bra 	$L__BB17_46;
	setp.gt.s32 	%p42, %r4, 32;
	ld.shared.f32 	%f257, [_ZZN3cub18CUB_300001_SM_10006detail6reduce18DeviceReduceKernelINS2_10policy_hubIfyN4cuda3std3__410multipliesIfEEE10Policy1000EN6thrust24THRUST_300001_SM_1000_NS6detail15normal_iteratorINSD_10device_ptrIfEEEEyS9_fNS7_10__identityEEEvT0_PT3_T1_NS0_13GridEvenShareISN_EET2_T4_E12temp_storage+12];
	mul.f32 	%f258, %f323, %f257;
	selp.f32 	%f259, %f258, %f323, %p42;
	setp.gt.s32 	%p43, %r4, 64;
	ld.shared.f32 	%f260, [_ZZN3cub18CUB_300001_SM_10006detail6reduce18DeviceReduceKernelINS2_10policy_hubIfyN4cuda3std3__410multipliesIfEEE10Policy1000EN6thrust24THRUST_300001_SM_1000_NS6detail15normal_iteratorINSD_10device_ptrIfEEEEyS9_fNS7_10__identityEEEvT0_PT3_T1_NS0_13GridEvenShareISN_EET2_T4_E12temp_storage+16];
	mul.f32 	%f261, %f260, %f259;
	selp.f32 	%f262, %f261, %f259, %p43;
	setp.gt.s32 	%p44, %r4, 96;
	ld.shared.f32 	%f263, [_ZZN3cub18CUB_300001_SM_10006detail6reduce18DeviceReduceKernelINS2_10policy_hubIfyN4cuda3std3__410multipliesIfEEE10Policy1000EN6thrust24THRUST_300001_SM_1000_NS6detail15normal_iteratorINSD_10device_ptrIfEEEEyS9_fNS7_10__identityEEEvT0_PT3_T1_NS0_13GridEvenShareISN_EET2_T4_E12temp_storage+20];
	mul.f32 	%f264, %f263, %f262;
	selp.f32 	%f265, %f264, %f262, %p44;
	setp.gt.s32 	%p45, %r4, 128;
	ld.shared.f32 	%f266, [_ZZN3cub18CUB_300001_SM_10006detail6reduce18DeviceReduceKernelINS2_10policy_hubIfyN4cuda3std3__410multipliesIfEEE10Policy1000EN6thrust24THRUST_300001_SM_1000_NS6detail15normal_iteratorINSD_10device_ptrIfEEEEyS9_fNS7_10__identityEEEvT0_PT3_T1_NS0_13GridEvenShareISN_EET2_T4_E12temp_storage+24];
	mul.f32 	%f267, %f266, %f265;
	selp.f32 	%f268, %f267, %f265, %p45;
	setp.gt.s32 	%p46, %r4, 160;
	ld.shared.f32 	%f269, [_ZZN3cub18CUB_300001_SM_10006detail6reduce18DeviceReduceKernelINS2_10policy_hubIfyN4cuda3std3__410multipliesIfEEE10Policy1000EN6thrust24THRUST_300001_SM_1000_NS6detail15normal_iteratorINSD_10device_ptrIfEEEEyS9_fNS7_10__identityEEEvT0_PT3_T1_NS0_13GridEvenShareISN_EET2_T4_E12temp_storage+28];
	mul.f32 	%f270, %f269, %f268;
	selp.f32 	%f271, %f270, %f268, %p46;
	setp.gt.s32 	%p47, %r4, 192;
	ld.shared.f32 	%f272, [_ZZN3cub18CUB_300001_SM_10006detail6reduce18DeviceReduceKernelINS2_10policy_hubIfyN4cuda3std3__410multipliesIfEEE10Policy1000EN6thrust24THRUST_300001_SM_1000_NS6detail15normal_iteratorINSD_10device_ptrIfEEEEyS9_fNS7_10__identityEEEvT0_PT3_T1_NS0_13GridEvenShareISN_EET2_T4_E12temp_storage+32];
	mul.f32 	%f273, %f272, %f271;
	selp.f32 	%f274, %f273, %f271, %p47;
	setp.gt.s32 	%p48, %r4, 224;
	ld.shared.f32 	%f275, [_ZZN3cub18CUB_300001_SM_10006detail6reduce18DeviceReduceKernelINS2_10policy_hubIfyN4cuda3std3__410multipliesIfEEE10Policy1000EN6thrust24THRUST_300001_SM_1000_NS6detail15normal_iteratorINSD_10device_ptrIfEEEEyS9_fNS7_10__identityEEEvT0_PT3_T1_NS0_13GridEvenShareISN_EET2_T4_E12temp_storage+36];
	mul.f32 	%f276, %f275, %f274;
	selp.f32 	%f323, %f276, %f274, %p48;
	bra.uni 	$L__BB17_46;
$L__BB17_25:
	cvt.u32.u64 	%r52, %rd4;
	mov.u32 	%r27, %tid.x;
	add.s32 	%r53, %r27, %r52;
	mul.wide.u32 	%rd26, %r53, 4;
	add.s64 	%rd27, %rd2, %rd26;
	ld.global.f32 	%f41, [%rd27];
	ld.global.f32 	%f42, [%rd27+1024];
	ld.global.f32 	%f43, [%rd27+2048];
	ld.global.f32 	%f44, [%rd27+3072];
	ld.global.f32 	%f45, [%rd27+4096];
	ld.global.f32 	%f46, [%rd27+5120];
	ld.global.f32 	%f47, [%rd27+6144];
	ld.global.f32 	%f48, [%rd27+7168];
	ld.global.f32 	%f49, [%rd27+8192];
	ld.global.f32 	%f50, [%rd27+9216];
	ld.global.f32 	%f51, [%rd27+10240];
	ld.global.f32 	%f52, [%rd27+11264];
	ld.global.f32 	%f53, [%rd27+12288];
	ld.global.f32 	%f54, [%rd27+13312];
	ld.global.f32 	%f55, [%rd27+14336];
	ld.global.f32 	%f56, [%rd27+15360];
	mul.f32 	%f57, %f41, %f42;
	mul.f32 	%f58, %f43, %f44;
	mul.f32 	%f59, %f45, %f46;
	mul.f32 	%f60, %f47, %f48;
	mul.f32 	%f61, %f49, %f50;
	mul.f32 	%f62, %f51, %f52;
	mul.f32 	%f63, %f53, %f54;
	mul.f32 	%f64, %f55, %f56;
	mul.f32 	%f65, %f57, %f58;
	mul.f32 	%f66, %f59, %f60;
	mul.f32 	%f67, %f61, %f62;
	mul.f32 	%f68, %f63, %f64;
	mul.f32 	%f69, %f65, %f66;
	mul.f32 	%f70, %f67, %f68;
	mul.f32 	%f322, %f69, %f70;
	setp.lt.u64 	%p2, %rd5, %rd3;
	@%p2 bra 	$L__BB17_42;
	cvt.u32.u64 	%r55, %rd3;
	cvt.u64.u32 	%rd28, %r27;
	add.s64 	%rd74, %rd4, %rd3;
	cvt.u32.u64 	%r28, %rd1;
	not.b32 	%r57, %r27;
	add.s32 	%r58, %r57, %r28;
	sub.s32 	%r59, %r58, %r55;
	sub.s32 	%r198, %r59, %r52;
	add.s64 	%rd29, %rd74, %rd28;
	shl.b64 	%rd30, %rd29, 2;
	add.s64 	%rd31, %rd30, %rd2;
	add.s64 	%rd73, %rd31, 8192;
	mov.b32 	%r199, 0;
	shl.b32 	%r60, %r1, 12;
	mov.u64 	%rd75, %rd4;
$L__BB17_27:
	cvt.s64.s32 	%rd15, %r60;
	add.s64 	%rd75, %rd75, %rd15;
	add.s64 	%rd32, %rd1, -4096;
	setp.gt.u64 	%p3, %rd75, %rd32;
	@%p3 bra 	$L__BB17_29;
	shl.b32 	%r61, %r1, 12;
	cvt.s64.s32 	%rd33, %r61;
	cvt.u64.u32 	%rd34, %r27;
	add.s64 	%rd35, %rd75, %rd34;
	shl.b64 	%rd36, %rd35, 2;
	add.s64 	%rd37, %rd2, %rd36;
	ld.global.f32 	%f71, [%rd37];
	ld.global.f32 	%f72, [%rd37+1024];
	ld.global.f32 	%f73, [%rd37+2048];
	ld.global.f32 	%f74, [%rd37+3072];
	ld.global.f32 	%f75, [%rd37+4096];
	ld.global.f32 	%f76, [%rd37+5120];
	ld.global.f32 	%f77, [%rd37+6144];
	ld.global.f32 	%f78, [%rd37+7168];
	ld.global.f32 	%f79, [%rd37+8192];
	ld.global.f32 	%f80, [%rd37+9216];
	ld.global.f32 	%f81, [%rd37+10240];
	ld.global.f32 	%f82, [%rd37+11264];
	ld.global.f32 	%f83, [%rd37+12288];
	ld.global.f32 	%f84, [%rd37+13312];
	ld.global.f32 	%f85, [%rd37+14336];
	ld.global.f32 	%f86, [%rd37+15360];
	mul.f32 	%f87, %f322, %f71;
	mul.f32 	%f88, %f72, %f73;
	mul.f32 	%f89, %f74, %f75;
	mul.f32 	%f90, %f76, %f77;
	mul.f32 	%f91, %f78, %f79;
	mul.f32 	%f92, %f80, %f81;
	mul.f32 	%f93, %f82, %f83;
	mul.f32 	%f94, %f84, %f85;
	mul.f32 	%f95, %f87, %f88;
	mul.f32 	%f96, %f89, %f90;
	mul.f32 	%f97, %f91, %f92;
	mul.f32 	%f98, %f93, %f94;
	mul.f32 	%f99, %f95, %f96;
	mul.f32 	%f100, %f97, %f98;
	mul.f32 	%f101, %f99, %f100;
	mul.f32 	%f322, %f101, %f86;
	sub.s64 	%rd38, %rd1, %rd75;
	setp.lt.u64 	%p4, %rd38, %rd33;
	add.s32 	%r199, %r199, 1;
	add.s64 	%rd74, %rd74, %rd33;
	sub.s32 	%r198, %r198, %r61;
	mul.wide.s32 	%rd39, %r61, 4;
	add.s64 	%rd73, %rd73, %rd39;
	@%p4 bra 	$L__BB17_42;
	bra.uni 	$L__BB17_27;
$L__BB17_29:
	setp.le.u64 	%p5, %rd1, %rd75;
	cvt.u32.u64 	%r62, %rd75;
	cvt.u32.u64 	%r63, %rd1;
	sub.s32 	%r64, %r63, %r62;
	setp.ge.s32 	%p6, %r27, %r64;
	or.pred  	%p7, %p5, %p6;
	@%p7 bra 	$L__BB17_42;
	cvt.u32.u64 	%r66, %rd15;
	cvt.u32.u64 	%r67, %rd4;
	not.b32 	%r68, %r27;
	add.s32 	%r69, %r68, %r28;
	add.s32 	%r70, %r66, %r67;
	sub.s32 	%r71, %r69, %r70;
	mul.lo.s32 	%r72, %r1, %r199;
	shl.b32 	%r73, %r72, 12;
	sub.s32 	%r74, %r71, %r73;
	shr.u32 	%r75, %r74, 8;
	add.s32 	%r34, %r75, 1;
	and.b32  	%r35, %r34, 15;
	setp.lt.u32 	%p8, %r74, 3840;
	mov.u32 	%r202, %r27;
	@%p8 bra 	$L__BB17_33;
	shr.u32 	%r76, %r198, 8;
	add.s32 	%r77, %r76, 1;
	and.b32  	%r78, %r77, 33554416;
	neg.s32 	%r200, %r78;
	mov.u32 	%r202, %r27;
$L__BB17_32:
	.pragma "nounroll";
	ld.global.f32 	%f103, [%rd73+-8192];
	mul.f32 	%f104, %f322, %f103;
	ld.global.f32 	%f105, [%rd73+-7168];
	mul.f32 	%f106, %f104, %f105;
	ld.global.f32 	%f107, [%rd73+-6144];
	mul.f32 	%f108, %f106, %f107;
	ld.global.f32 	%f109, [%rd73+-5120];
	mul.f32 	%f110, %f108, %f109;
	ld.global.f32 	%f111, [%rd73+-4096];
	mul.f32 	%f112, %f110, %f111;
	ld.global.f32 	%f113, [%rd73+-3072];
	mul.f32 	%f114, %f112, %f113;
	ld.global.f32 	%f115, [%rd73+-2048];
	mul.f32 	%f116, %f114, %f115;
	ld.global.f32 	%f117, [%rd73+-1024];
	mul.f32 	%f118, %f116, %f117;
	ld.global.f32 	%f119, [%rd73];
	mul.f32 	%f120, %f118, %f119;
	ld.global.f32 	%f121, [%rd73+1024];
	mul.f32 	%f122, %f120, %f121;
	ld.global.f32 	%f123, [%rd73+2048];
	mul.f32 	%f124, %f122, %f123;
	ld.global.f32 	%f125, [%rd73+3072];
	mul.f32 	%f126, %f124, %f125;
	ld.global.f32 	%f127, [%rd73+4096];
	mul.f32 	%f128, %f126, %f127;
	ld.global.f32 	%f129, [%rd73+5120];
	mul.f32 	%f130, %f128, %f129;
	ld.global.f32 	%f131, [%rd73+6144];
	mul.f32 	%f132, %f130, %f131;
	ld.global.f32 	%f133, [%rd73+7168];
	mul.f32 	%f322, %f132, %f133;
	add.s32 	%r202, %r202, 4096;
	add.s32 	%r200, %r200, 16;
	add.s64 	%rd73, %rd73, 16384;
	setp.ne.s32 	%p9, %r200, 0;
	@%p9 bra 	$L__BB17_32;
$L__BB17_33:
	setp.eq.s32 	%p10, %r35, 0;
	@%p10 bra 	$L__BB17_42;
	and.b32  	%r42, %r34, 7;
	setp.lt.u32 	%p11, %r35, 8;
	@%p11 bra 	$L__BB17_36;
	cvt.u64.u32 	%rd40, %r202;
	add.s64 	%rd41, %rd75, %rd40;
	shl.b64 	%rd42, %rd41, 2;
	add.s64 	%rd43, %rd2, %rd42;
	ld.global.f32 	%f135, [%rd43];
	mul.f32 	%f136, %f322, %f135;
	ld.global.f32 	%f137, [%rd43+1024];
	mul.f32 	%f138, %f136, %f137;
	ld.global.f32 	%f139, [%rd43+2048];
	mul.f32 	%f140, %f138, %f139;
	ld.global.f32 	%f141, [%rd43+3072];
	mul.f32 	%f142, %f140, %f141;
	ld.global.f32 	%f143, [%rd43+4096];
	mul.f32 	%f144, %f142, %f143;
	ld.global.f32 	%f145, [%rd43+5120];
	mul.f32 	%f146, %f144, %f145;
	ld.global.f32 	%f147, [%rd43+6144];
	mul.f32 	%f148, %f146, %f147;
	ld.global.f32 	%f149, [%rd43+7168];
	mul.f32 	%f322, %f148, %f149;
	add.s32 	%r202, %r202, 2048;
$L__BB17_36:
	setp.eq.s32 	%p12, %r42, 0;
	@%p12 bra 	$L__BB17_42;
	setp.lt.u32 	%p13, %r42, 4;
	@%p13 bra 	$L__BB17_39;
	cvt.u64.u32 	%rd44, %r202;
	add.s64 	%rd45, %rd75, %rd44;
	shl.b64 	%rd46, %rd45, 2;
	add.s64 	%rd47, %rd2, %rd46;
	ld.global.f32 	%f151, [%rd47];
	mul.f32 	%f152, %f322, %f151;
	ld.global.f32 	%f153, [%rd47+1024];
	mul.f32 	%f154, %f152, %f153;
	ld.global.f32 	%f155, [%rd47+2048];
	mul.f32 	%f156, %f154, %f155;
	ld.global.f32 	%f157, [%rd47+3072];
	mul.f32 	%f322, %f156, %f157;
	add.s32 	%r202, %r202, 1024;
$L__BB17_39:
	and.b32  	%r79, %r34, 3;
	setp.eq.s32 	%p14, %r79, 0;
	@%p14 bra 	$L__BB17_42;
	cvt.u64.u32 	%rd48, %r202;
	add.s64 	%rd49, %rd48, %rd74;
	shl.b64 	%rd50, %rd49, 2;
	add.s64 	%rd77, %rd2, %rd50;
	cvt.u16.u32 	%rs1, %r198;
	shr.u16 	%rs2, %rs1, 8;
	add.s16 	%rs3, %rs2, 1;
	cvt.u32.u16 	%r80, %rs3;
	and.b32  	%r81, %r80, 3;
	neg.s32 	%r205, %r81;
$L__BB17_41:
	.pragma "nounroll";
	ld.global.f32 	%f158, [%rd77];
	mul.f32 	%f322, %f322, %f158;
	add.s64 	%rd77, %rd77, 1024;
	add.s32 	%r205, %r205, 1;
	setp.ne.s32 	%p15, %r205, 0;
	@%p15 bra 	$L__BB17_41;
$L__BB17_42:
	// begin inline asm
	mov.u32 %r82, %laneid;
	// end inline asm
	mov.b32 	%r84, %f322;
	mov.b32 	%r85, 1;
	mov.b32 	%r106, 31;
	mov.b32 	%r107, -1;
	// begin inline asm
	shfl.sync.down.b32 %r83, %r84, %r85, %r106, %r107;
	// end inline asm
	setp.gt.s32 	%p16, %r82, 30;
	mov.b32 	%f159, %r83;
	mul.f32 	%f160, %f322, %f159;
	selp.f32 	%f161, %f322, %f160, %p16;
	mov.b32 	%r89, %f161;
	mov.b32 	%r90, 2;
	// begin inline asm
	shfl.sync.down.b32 %r88, %r89, %r90, %r106, %r107;
	// end inline asm
	setp.gt.s32 	%p17, %r82, 29;
	mov.b32 	%f162, %r88;
	mul.f32 	%f163, %f161, %f162;
	selp.f32 	%f164, %f161, %f163, %p17;
	mov.b32 	%r94, %f164;
	mov.b32 	%r95, 4;
	// begin inline asm
	shfl.sync.down.b32 %r93, %r94, %r95, %r106, %r107;
	// end inline asm
	setp.gt.s32 	%p18, %r82, 27;
	mov.b32 	%f165, %r93;
	mul.f32 	%f166, %f164, %f165;
	selp.f32 	%f167, %f164, %f166, %p18;
	mov.b32 	%r99, %f167;
	mov.b32 	%r100, 8;
	// begin inline asm
	shfl.sync.down.b32 %r98, %r99, %r100, %r106, %r107;
	// end inline asm
	setp.gt.s32 	%p19, %r82, 23;
	mov.b32 	%f168, %r98;
	mul.f32 	%f169, %f167, %f168;
	selp.f32 	%f170, %f167, %f169, %p19;
	mov.b32 	%r104, %f170;
	mov.b32 	%r105, 16;
	// begin inline asm
	shfl.sync.down.b32 %r103, %r104, %r105, %r106, %r107;
	// end inline asm
	setp.gt.s32 	%p20, %r82, 15;
	mov.b32 	%f171, %r103;
	mul.f32 	%f37, %f170, %f171;
	selp.f32 	%f323, %f170, %f37, %p20;
	setp.ne.s32 	%p21, %r82, 0;
	@%p21 bra 	$L__BB17_44;
	shr.u32 	%r108, %r27, 3;
	and.b32  	%r109, %r108, 124;
	mov.u32 	%r110, _ZZN3cub18CUB_300001_SM_10006detail6reduce18DeviceReduceKernelINS2_10policy_hubIfyN4cuda3std3__410multipliesIfEEE10Policy1000EN6thrust24THRUST_300001_SM_1000_NS6detail15normal_iteratorINSD_10device_ptrIfEEEEyS9_fNS7_10__identityEEEvT0_PT3_T1_NS0_13GridEvenShareISN_EET2_T4_E12temp_storage;
	add.s32 	%r111, %r110, %r109;
	st.shared.f32 	[%r111+8], %f37;
$L__BB17_44:
	bar.sync 	0;
	setp.ne.s32 	%p22, %r27, 0;
	@%p22 bra 	$L__BB17_46;
	ld.shared.f32 	%f172, [_ZZN3cub18CUB_300001_SM_10006detail6reduce18DeviceReduceKernelINS2_10policy_hubIfyN4cuda3std3__410multipliesIfEEE10Policy1000EN6thrust24THRUST_300001_SM_1000_NS6detail15normal_iteratorINSD_10device_ptrIfEEEEyS9_fNS7_10__identityEEEvT0_PT3_T1_NS0_13GridEvenShareISN_EET2_T4_E12temp_storage+12];
	mul.f32 	%f173, %f323, %f172;
	ld.shared.f32 	%f174, [_ZZN3cub18CUB_300001_SM_10006detail6reduce18DeviceReduceKernelINS2_10policy_hubIfyN4cuda3std3__410multipliesIfEEE10Policy1000EN6thrust24THRUST_300001_SM_1000_NS6detail15normal_iteratorINSD_10device_ptrIfEEEEyS9_fNS7_10__identityEEEvT0_PT3_T1_NS0_13GridEvenShareISN_EET2_T4_E12temp_storage+16];
	mul.f32 	%f175, %f173, %f174;
	ld.shared.f32 	%f176, [_ZZN3cub18CUB_300001_SM_10006detail6reduce18DeviceReduceKernelINS2_10policy_hubIfyN4cuda3std3__410multipliesIfEEE10Policy1000EN6thrust24THRUST_300001_SM_1000_NS6detail15normal_iteratorINSD_10device_ptrIfEEEEyS9_fNS7_10__identityEEEvT0_PT3_T1_NS0_13GridEvenShareISN_EET2_T4_E12temp_storage+20];
	mul.f32 	%f177, %f175, %f176;
	ld.shared.f32 	%f178, [_ZZN3cub18CUB_300001_SM_10006detail6reduce18DeviceReduceKernelINS2_10policy_hubIfyN4cuda3std3__410multipliesIfEEE10Policy1000EN6thrust24THRUST_300001_SM_1000_NS6detail15normal_iteratorINSD_10device_ptrIfEEEEyS9_fNS7_10__identityEEEvT0_PT3_T1_NS0_13GridEvenShareISN_EET2_T4_E12temp_storage+24];
	mul.f32 	%f179, %f177, %f178;
	ld.shared.f32 	%f180, [_ZZN3cub18CUB_300001_SM_10006detail6reduce18DeviceReduceKernelINS2_10policy_hubIfyN4cuda3std3__410multipliesIfEEE10Policy1000EN6thrust24THRUST_300001_SM_1000_NS6detail15normal_iteratorINSD_10device_ptrIfEEEEyS9_fNS7_10__identityEEEvT0_PT3_T1_NS0_13GridEvenShareISN_EET2_T4_E12temp_storage+28];
	mul.f32 	%f181, %f179, %f180;
	ld.shared.f32 	%f182, [_ZZN3cub18CUB_300001_SM_10006detail6reduce18DeviceReduceKernelINS2_10policy_hubIfyN4cuda3std3__410multipliesIfEEE10Policy1000EN6thrust24THRUST_300001_SM_1000_NS6detail15normal_iteratorINSD_10device_ptrIfEEEEyS9_fNS7_10__identityEEEvT0_PT3_T1_NS0_13GridEvenShareISN_EET2_T4_E12temp_storage+32];
	mul.f32 	%f183, %f181, %f182;
	ld.shared.f32 	%f184, [_ZZN3cub18CUB_300001_SM_10006detail6reduce18DeviceReduceKernelINS2_10policy_hubIfyN4cuda3std3__410multipliesIfEEE10Policy1000EN6thrust24THRUST_300001_SM_1000_NS6detail15normal_iteratorINSD_10device_ptrIfEEEEyS9_fNS7_10__identityEEEvT0_PT3_T1_NS0_13GridEvenShareISN_EET2_T4_E12temp_storage+36];
	mul.f32 	%f323, %f183, %f184;
$L__BB17_46:
	mov.u32 	%r189, %tid.x;
	setp.ne.s32 	%p56, %r189, 0;
	@%p56 bra 	$L__BB17_48;
	ld.param.u64 	%rd71, [_ZN3cub18CUB_300001_SM_10006detail6reduce18DeviceReduceKernelINS2_10policy_hubIfyN4cuda3std3__410multipliesIfEEE10Policy1000EN6thrust24THRUST_300001_SM_1000_NS6detail15normal_iteratorINSD_10device_ptrIfEEEEyS9_fNS7_10__identityEEEvT0_PT3_T1_NS0_13GridEvenShareISN_EET2_T4__param_1];
	cvta.to.global.u64 	%rd68, %rd71;
	mul.wide.u32 	%rd69, %r2, 4;
	add.s64 	%rd70, %rd68, %rd69;
	st.global.f32 	[%rd70], %f323;
$L__BB17_48:
	ret;

}
	// .globl	_ZN3cub18CUB_300001_SM_10006detail6reduce28DeviceReduceSingleTileKernelINS2_10policy_hubIfyN4cuda3std3__410multipliesIfEEE10Policy1000EPfSC_iS9_ffNS7_10__identityEEEvT0_T1_T2_T3_T4_T6_
.visible .entry _ZN3cub18CUB_300001_SM_10006detail6reduce28DeviceReduceSingleTileKernelINS2_10policy_hubIfyN4cuda3std3__410multipliesIfEEE10Policy1000EPfSC_iS9_ffNS7_10__identityEEEvT0_T1_T2_T3_T4_T6_(
	.param .u64 .ptr .align 1 _ZN3cub18CUB_300001_SM_10006detail6reduce28DeviceReduceSingleTileKernelINS2_10policy_hubIfyN4cuda3std3__410multipliesIfEEE10Policy1000EPfSC_iS9_ffNS7_10__identityEEEvT0_T1_T2_T3_T4_T6__param_0,
	.param .u64 .ptr .align 1 _ZN3cub18CUB_300001_SM_10006detail6reduce28DeviceReduceSingleTileKernelINS2_10policy_hubIfyN4cuda3std3__410multipliesIfEEE10Policy1000EPfSC_iS9_ffNS7_10__identityEEEvT0_T1_T2_T3_T4_T6__param_1,
	.param .u32 _ZN3cub18CUB_300001_SM_10006detail6reduce28DeviceReduceSingleTileKernelINS2_10policy_hubIfyN4cuda3std3__410multipliesIfEEE10Policy1000EPfSC_iS9_ffNS7_10__identityEEEvT0_T1_T2_T3_T4_T6__param_2,
	.param .align 1 .b8 _ZN3cub18CUB_300001_SM_10006detail6reduce28DeviceReduceSingleTileKernelINS2_10policy_hubIfyN4cuda3std3__410multipliesIfEEE10Policy1000EPfSC_iS9_ffNS7_10__identityEEEvT0_T1_T2_T3_T4_T6__param_3[1],
	.param .f32 _ZN3cub18CUB_300001_SM_10006detail6reduce28DeviceReduceSingleTileKernelINS2_10policy_hubIfyN4cuda3std3__410multipliesIfEEE10Policy1000EPfSC_iS9_ffNS7_10__identityEEEvT0_T1_T2_T3_T4_T6__param_4,
	.param .align 1 .b8 _ZN3cub18CUB_300001_SM_10006detail6reduce28DeviceReduceSingleTileKernelINS2_10policy_hubIfyN4cuda3std3__410multipliesIfEEE10Policy1000EPfSC_iS9_ffNS7_10__identityEEEvT0_T1_T2_T3_T4_T6__param_5[1]
)
.maxntid 256
.minnctapersm 1
{
	.reg .pred 	%p<97>;
	.reg .b32 	%r<407>;
	.reg .b32 	%f<419>;
	.reg .b64 	%rd<125>;
	// demoted variable
	.shared .align 4 .b8 _ZZN3cub18CUB_300001_SM_10006detail6reduce28DeviceReduceSingleTileKernelINS2_10policy_hubIfyN4cuda3std3__410multipliesIfEEE10Policy1000EPfSC_iS9_ffNS7_10__identityEEEvT0_T1_T2_T3_T4_T6_E12temp_storage[44];
	ld.param.u64 	%rd16, [_ZN3cub18CUB_300001_SM_10006detail6reduce28DeviceReduceSingleTileKernelINS2_10policy_hubIfyN4cuda3std3__410multipliesIfEEE10Policy1000EPfSC_iS9_ffNS7_10__identityEEEvT0_T1_T2_T3_T4_T6__param_0];
	ld.param.u64 	%rd17, [_ZN3cub18CUB_300001_SM_10006detail6reduce28DeviceReduceSingleTileKernelINS2_10policy_hubIfyN4cuda3std3__410multipliesIfEEE10Policy1000EPfSC_iS9_ffNS7_10__identityEEEvT0_T1_T2_T3_T4_T6__param_1];
	ld.param.u32 	%r67, [_ZN3cub18CUB_300001_SM_10006detail6reduce28DeviceReduceSingleTileKernelINS2_10policy_hubIfyN4cuda3std3__410multipliesIfEEE10Policy1000EPfSC_iS9_ffNS7_10__identityEEEvT0_T1_T2_T3_T4_T6__param_2];
	ld.param.f32 	%f58, [_ZN3cub18CUB_300001_SM_10006detail6reduce28DeviceReduceSingleTileKernelINS2_10policy_hubIfyN4cuda3std3__410multipliesIfEEE10Policy1000EPfSC_iS9_ffNS7_10__identityEEEvT0_T1_T2_T3_T4_T6__param_4];
	cvta.to.global.u64 	%rd1, %rd17;
	setp.ne.s32 	%p1, %r67, 0;
	@%p1 bra 	$L__BB18_3;
	mov.u32 	%r380, %tid.x;
	setp.ne.s32 	%p96, %r380, 0;
	@%p96 bra 	$L__BB18_74;
	st.global.f32 	[%rd1], %f58;
	bra.uni 	$L__BB18_74;
$L__BB18_3:
	and.b64  	%rd18, %rd16, 15;
	setp.ne.s64 	%p2, %rd18, 0;
	@%p2 bra 	$L__BB18_38;
	setp.gt.s32 	%p49, %r67, 4095;
	@%p49 bra 	$L__BB18_22;
	mov.u32 	%r1, %tid.x;
	setp.ge.s32 	%p66, %r1, %r67;
	mov.f32 	%f397, 0f00000000;
	mov.u32 	%r384, %r1;
	@%p66 bra 	$L__BB18_7;
	mul.wide.u32 	%rd113, %r1, 4;
	add.s64 	%rd112, %rd16, %rd113;
	// begin inline asm
	ld.global.nc.u32 %r300, [%rd112];
	// end inline asm
	mov.b32 	%f397, %r300;
	add.s32 	%r384, %r1, 256;
$L__BB18_7:
	setp.ge.s32 	%p67, %r384, %r67;
	@%p67 bra 	$L__BB18_13;
	not.b32 	%r301, %r384;
	add.s32 	%r4, %r67, %r301;
	and.b32  	%r302, %r4, 768;
	setp.eq.s32 	%p68, %r302, 768;
	@%p68 bra 	$L__BB18_11;
	mul.wide.u32 	%rd114, %r384, 4;
	add.s64 	%rd121, %rd16, %rd114;
	shr.u32 	%r303, %r4, 8;
	add.s32 	%r304, %r303, 1;
	and.b32  	%r305, %r304, 3;
	neg.s32 	%r382, %r305;
$L__BB18_10:
	.pragma "nounroll";
	// begin inline asm
	ld.global.nc.u32 %r306, [%rd121];
	// end inline asm
	mov.b32 	%f323, %r306;
	mul.f32 	%f397, %f397, %f323;
	add.s32 	%r384, %r384, 256;
	add.s64 	%rd121, %rd121, 1024;
	add.s32 	%r382, %r382, 1;
	setp.ne.s32 	%p69, %r382, 0;
	@%p69 bra 	$L__BB18_10;
$L__BB18_11:
	setp.lt.u32 	%p70, %r4, 768;
	@%p70 bra 	$L__BB18_13;
$L__BB18_12:
	mul.wide.s32 	%rd120, %r384, 4;
	add.s64 	%rd116, %rd16, %rd120;
	// begin inline asm
	ld.global.nc.u32 %r307, [%rd116];
	// end inline asm
	mov.b32 	%f324, %r307;
	mul.f32 	%f325, %f397, %f324;
	add.s64 	%rd117, %rd116, 1024;
	// begin inline asm
	ld.global.nc.u32 %r308, [%rd117];
	// end inline asm
	mov.b32 	%f326, %r308;
	mul.f32 	%f327, %f325, %f326;
	add.s64 	%rd118, %rd116, 2048;
	// begin inline asm
	ld.global.nc.u32 %r309, [%rd118];
	// end inline asm
	mov.b32 	%f328, %r309;
	mul.f32 	%f329, %f327, %f328;
	add.s64 	%rd119, %rd116, 3072;
	// begin inline asm
	ld.global.nc.u32 %r310, [%rd119];
	// end inline asm
	mov.b32 	%f330, %r310;
	mul.f32 	%f397, %f329, %f330;
	add.s32 	%r384, %r384, 1024;
	setp.lt.s32 	%p71, %r384, %r67;
	@%p71 bra 	$L__BB18_12;
$L__BB18_13:
	setp.lt.s32 	%p72, %r67, 256;
	@%p72 bra 	$L__BB18_18;
	// begin inline asm
	mov.u32 %r349, %laneid;
	// end inline asm
	mov.b32 	%r351, %f397;
	mov.b32 	%r352, 1;
	mov.b32 	%r373, 31;
	mov.b32 	%r374, -1;
	// begin inline asm
	shfl.sync.down.b32 %r350, %r351, %r352, %r373, %r374;
	// end inline asm
	setp.gt.s32 	%p88, %r349, 30;
	mov.b32 	%f365, %r350;
	mul.f32 	%f366, %f397, %f365;
	selp.f32 	%f367, %f397, %f366, %p88;
	mov.b32 	%r356, %f367;
	mov.b32 	%r357, 2;
	// begin inline asm
	shfl.sync.down.b32 %r355, %r356, %r357, %r373, %r374;
	// end inline asm
	setp.gt.s32 	%p89, %r349, 29;
	mov.b32 	%f368, %r355;
	mul.f32 	%f369, %f367, %f368;
	selp.f32 	%f370, %f367, %f369, %p89;
	mov.b32 	%r361, %f370;
	mov.b32 	%r362, 4;
	// begin inline asm
	shfl.sync.down.b32 %r360, %r361, %r362, %r373, %r374;
	// end inline asm
	setp.gt.s32 	%p90, %r349, 27;
	mov.b32 	%f371, %r360;
	mul.f32 	%f372, %f370, %f371;
	selp.f32 	%f373, %f370, %f372, %p90;
	mov.b32 	%r366, %f373;
	mov.b32 	%r367, 8;
	// begin inline asm
	shfl.sync.down.b32 %r365, %r366, %r367, %r373, %r374;
	// end inline asm
	setp.gt.s32 	%p91, %r349, 23;
	mov.b32 	%f374, %r365;
	mul.f32 	%f375, %f373, %f374;
	selp.f32 	%f376, %f373, %f375, %p91;
	mov.b32 	%r371, %f376;
	mov.b32 	%r372, 16;
	// begin inline asm
	shfl.sync.down.b32 %r370, %r371, %r372, %r373, %r374;
	// end inline asm
	setp.gt.s32 	%p92, %r349, 15;
	mov.b32 	%f377, %r370;
	mul.f32 	%f10, %f376, %f377;
	selp.f32 	%f418, %f376, %f10, %p92;
	setp.ne.s32 	%p93, %r349, 0;
	@%p93 bra 	$L__BB18_16;
	shr.u32 	%r375, %r1, 3;
	and.b32  	%r376, %r375, 124;
	mov.u32 	%r377, _ZZN3cub18CUB_300001_SM_10006detail6reduce28DeviceReduceSingleTileKernelINS2_10policy_hubIfyN4cuda3std3__410multipliesIfEEE10Policy1000EPfSC_iS9_ffNS7_10__identityEEEvT0_T1_T2_T3_T4_T6_E12temp_storage;
	add.s32 	%r378, %r377, %r376;
	st.shared.f32 	[%r378+8], %f10;
$L__BB18_16:
	bar.sync 	0;
	setp.ne.s32 	%p94, %r1, 0;
	@%p94 bra 	$L__BB18_72;
	ld.shared.f32 	%f378, [_ZZN3cub18CUB_300001_SM_10006detail6reduce28DeviceReduceSingleTileKernelINS2_10policy_hubIfyN4cuda3std3__410multipliesIfEEE10Policy1000EPfSC_iS9_ffNS7_10__identityEEEvT0_T1_T2_T3_T4_T6_E12temp_storage+12];
	mul.f32 	%f379, %f418, %f378;
	ld.shared.f32 	%f380, [_ZZN3cub18CUB_300001_SM_10006detail6reduce28DeviceReduceSingleTileKernelINS2_10policy_hubIfyN4cuda3std3__410multipliesIfEEE10Policy1000EPfSC_iS9_ffNS7_10__identityEEEvT0_T1_T2_T3_T4_T6_E12temp_storage+16];
	mul.f32 	%f381, %f379, %f380;
	ld.shared.f32 	%f382, [_ZZN3cub18CUB_300001_SM_10006detail6reduce28DeviceReduceSingleTileKernelINS2_10policy_hubIfyN4cuda3std3__410multipliesIfEEE10Policy1000EPfSC_iS9_ffNS7_10__identityEEEvT0_T1_T2_T3_T4_T6_E12temp_storage+20];
	mul.f32 	%f383, %f381, %f382;
	ld.shared.f32 	%f384, [_ZZN3cub18CUB_300001_SM_10006detail6reduce28DeviceReduceSingleTileKernelINS2_10policy_hubIfyN4cuda3std3__410multipliesIfEEE10Policy1000EPfSC_iS9_ffNS7_10__identityEEEvT0_T1_T2_T3_T4_T6_E12temp_storage+24];
	mul.f32 	%f385, %f383, %f384;
	ld.shared.f32 	%f386, [_ZZN3cub18CUB_300001_SM_10006detail6reduce28DeviceReduceSingleTileKernelINS2_10policy_hubIfyN4cuda3std3__410multipliesIfEEE10Policy1000EPfSC_iS9_ffNS7_10__identityEEEvT0_T1_T2_T3_T4_T6_E12temp_storage+28];
	mul.f32 	%f387, %f385, %f386;
	ld.shared.f32 	%f388, [_ZZN3cub18CUB_300001_SM_10006detail6reduce28DeviceReduceSingleTileKernelINS2_10policy_hubIfyN4cuda3std3__410multipliesIfEEE10Policy1000EPfSC_iS9_ffNS7_10__identityEEEvT0_T1_T2_T3_T4_T6_E12temp_storage+32];
	mul.f32 	%f389, %f387, %f388;
	ld.shared.f32 	%f390, [_ZZN3cub18CUB_300001_SM_10006detail6reduce28DeviceReduceSingleTileKernelINS2_10policy_hubIfyN4cuda3std3__410multipliesIfEEE10Policy1000EPfSC_iS9_ffNS7_10__identityEEEvT0_T1_T2_T3_T4_T6_E12temp_storage+36];
	mul.f32 	%f418, %f389, %f390;
	bra.uni 	$L__BB18_72;
$L__BB18_18:
	// begin inline asm
	mov.u32 %r311, %laneid;
	// end inline asm
	and.b32  	%r337, %r1, 992;
	add.s32 	%r338, %r337, 32;
	setp.gt.s32 	%p73, %r338, %r67;
	not.b32 	%r339, %r337;
	add.s32 	%r340, %r67, %r339;
	selp.b32 	%r335, %r340, 31, %p73;
	mov.b32 	%r313, %f397;
	mov.b32 	%r314, 1;
	mov.b32 	%r336, -1;
	// begin inline asm
	shfl.sync.down.b32 %r312, %r313, %r314, %r335, %r336;
	// end inline asm
	setp.lt.s32 	%p74, %r311, %r335;
	mov.b32 	%f331, %r312;
	mul.f32 	%f332, %f397, %f331;
	selp.f32 	%f333, %f332, %f397, %p74;
	mov.b32 	%r318, %f333;
	mov.b32 	%r319, 2;
	// begin inline asm
	shfl.sync.down.b32 %r317, %r318, %r319, %r335, %r336;
	// end inline asm
	add.s32 	%r341, %r311, 2;
	setp.gt.s32 	%p75, %r341, %r335;
	mov.b32 	%f334, %r317;
	mul.f32 	%f335, %f333, %f334;
	selp.f32 	%f336, %f333, %f335, %p75;
	mov.b32 	%r323, %f336;
	mov.b32 	%r324, 4;
	// begin inline asm
	shfl.sync.down.b32 %r322, %r323, %r324, %r335, %r336;
	// end inline asm
	add.s32 	%r342, %r311, 4;
	setp.gt.s32 	%p76, %r342, %r335;
	mov.b32 	%f337, %r322;
	mul.f32 	%f338, %f336, %f337;
	selp.f32 	%f339, %f336, %f338, %p76;
	mov.b32 	%r328, %f339;
	mov.b32 	%r329, 8;
	// begin inline asm
	shfl.sync.down.b32 %r327, %r328, %r329, %r335, %r336;
	// end inline asm
	add.s32 	%r343, %r311, 8;
	setp.gt.s32 	%p77, %r343, %r335;
	mov.b32 	%f340, %r327;
	mul.f32 	%f341, %f339, %f340;
	selp.f32 	%f342, %f339, %f341, %p77;
	mov.b32 	%r333, %f342;
	mov.b32 	%r334, 16;
	// begin inline asm
	shfl.sync.down.b32 %r332, %r333, %r334, %r335, %r336;
	// end inline asm
	add.s32 	%r344, %r311, 16;
	setp.gt.s32 	%p78, %r344, %r335;
	mov.b32 	%f343, %r332;
	mul.f32 	%f344, %f342, %f343;
	selp.f32 	%f418, %f342, %f344, %p78;
	setp.ne.s32 	%p79, %r311, 0;
	@%p79 bra 	$L__BB18_20;
	shr.u32 	%r345, %r1, 3;
	and.b32  	%r346, %r345, 124;
	mov.u32 	%r347, _ZZN3cub18CUB_300001_SM_10006detail6reduce28DeviceReduceSingleTileKernelINS2_10policy_hubIfyN4cuda3std3__410multipliesIfEEE10Policy1000EPfSC_iS9_ffNS7_10__identityEEEvT0_T1_T2_T3_T4_T6_E12temp_storage;
	add.s32 	%r348, %r347, %r346;
	st.shared.f32 	[%r348+8], %f418;
$L__BB18_20:
	bar.sync 	0;
	setp.ne.s32 	%p80, %r1, 0;
	@%p80 bra 	$L__BB18_72;
	setp.gt.s32 	%p81, %r67, 32;
	ld.shared.f32 	%f345, [_ZZN3cub18CUB_300001_SM_10006detail6reduce28DeviceReduceSingleTileKernelINS2_10policy_hubIfyN4cuda3std3__410multipliesIfEEE10Policy1000EPfSC_iS9_ffNS7_10__identityEEEvT0_T1_T2_T3_T4_T6_E12temp_storage+12];
	mul.f32 	%f346, %f418, %f345;
	selp.f32 	%f347, %f346, %f418, %p81;
	setp.gt.s32 	%p82, %r67, 64;
	ld.shared.f32 	%f348, [_ZZN3cub18CUB_300001_SM_10006detail6reduce28DeviceReduceSingleTileKernelINS2_10policy_hubIfyN4cuda3std3__410multipliesIfEEE10Policy1000EPfSC_iS9_ffNS7_10__identityEEEvT0_T1_T2_T3_T4_T6_E12temp_storage+16];
	mul.f32 	%f349, %f348, %f347;
	selp.f32 	%f350, %f349, %f347, %p82;
	setp.gt.s32 	%p83, %r67, 96;
	ld.shared.f32 	%f351, [_ZZN3cub18CUB_300001_SM_10006detail6reduce28DeviceReduceSingleTileKernelINS2_10policy_hubIfyN4cuda3std3__410multipliesIfEEE10Policy1000EPfSC_iS9_ffNS7_10__identityEEEvT0_T1_T2_T3_T4_T6_E12temp_storage+20];
	mul.f32 	%f352, %f351, %f350;
	selp.f32 	%f353, %f352, %f350, %p83;
	setp.gt.s32 	%p84, %r67, 128;
	ld.shared.f32 	%f354, [_ZZN3cub18CUB_300001_SM_10006detail6reduce28DeviceReduceSingleTileKernelINS2_10policy_hubIfyN4cuda3std3__410multipliesIfEEE10Policy1000EPfSC_iS9_ffNS7_10__identityEEEvT0_T1_T2_T3_T4_T6_E12temp_storage+24];
	mul.f32 	%f355, %f354, %f353;
	selp.f32 	%f356, %f355, %f353, %p84;
	setp.gt.s32 	%p85, %r67, 160;
	ld.shared.f32 	%f357, [_ZZN3cub18CUB_300001_SM_10006detail6reduce28DeviceReduceSingleTileKernelINS2_10policy_hubIfyN4cuda3std3__410multipliesIfEEE10Policy1000EPfSC_iS9_ffNS7_10__identityEEEvT0_T1_T2_T3_T4_T6_E12temp_storage+28];
	mul.f32 	%f358, %f357, %f356;
	selp.f32 	%f359, %f358, %f356, %p85;
	setp.gt.s32 	%p86, %r67, 192;
	ld.shared.f32 	%f360, [_ZZN3cub18CUB_300001_SM_10006detail6reduce28DeviceReduceSingleTileKernelINS2_10policy_hubIfyN4cuda3std3__410multipliesIfEEE10Policy1000EPfSC_iS9_ffNS7_10__identityEEEvT0_T1_T2_T3_T4_T6_E12temp_storage+32];
	mul.f32 	%f361, %f360, %f359;
	selp.f32 	%f362, %f361, %f359, %p86;
	setp.gt.s32 	%p87, %r67, 224;
	ld.shared.f32 	%f363, [_ZZN3cub18CUB_300001_SM_10006detail6reduce28DeviceReduceSingleTileKernelINS2_10policy_hubIfyN4cuda3std3__410multipliesIfEEE10Policy1000EPfSC_iS9_ffNS7_10__identityEEEvT0_T1_T2_T3_T4_T6_E12temp_storage+36];
	mul.f32 	%f364, %f363, %f362;
	selp.f32 	%f418, %f364, %f362, %p87;
	bra.uni 	$L__BB18_72;
$L__BB18_22:
	mov.u32 	%r13, %tid.x;
	shl.b32 	%r224, %r13, 2;
	mul.wide.u32 	%rd86, %r224, 4;
	add.s64 	%rd76, %rd16, %rd86;
	// begin inline asm
	ld.global.nc.v2.u64 {%rd74, %rd75}, [%rd76];
	// end inline asm
	mov.b64 	{%r225, %r226}, %rd75;
	mov.b64 	{%r227, %r228}, %rd74;
	mov.b32 	%f225, %r228;
	mov.b32 	%f226, %r227;
	mov.b32 	%f227, %r226;
	mov.b32 	%f228, %r225;
	add.s64 	%rd79, %rd76, 4096;
	// begin inline asm
	ld.global.nc.v2.u64 {%rd77, %rd78}, [%rd79];
	// end inline asm
	mov.b64 	{%r229, %r230}, %rd78;
	mov.b64 	{%r231, %r232}, %rd77;
	mov.b32 	%f229, %r232;
	mov.b32 	%f230, %r231;
	mov.b32 	%f231, %r230;
	mov.b32 	%f232, %r229;
	add.s64 	%rd82, %rd76, 8192;
	// begin inline asm
	ld.global.nc.v2.u64 {%rd80, %rd81}, [%rd82];
	// end inline asm
	mov.b64 	{%r233, %r234}, %rd81;
	mov.b64 	{%r235, %r236}, %rd80;
	mov.b32 	%f233, %r236;
	mov.b32 	%f234, %r235;
	mov.b32 	%f235, %r234;
	mov.b32 	%f236, %r233;
	add.s64 	%rd85, %rd76, 12288;
	// begin inline asm
	ld.global.nc.v2.u64 {%rd83, %rd84}, [%rd85];
	// end inline asm
	mov.b64 	{%r237, %r238}, %rd84;
	mov.b64 	{%r239, %r240}, %rd83;
	mov.b32 	%f237, %r240;
	mov.b32 	%f238, %r239;
	mov.b32 	%f239, %r238;
	mov.b32 	%f240, %r237;
	mul.f32 	%f241, %f226, %f225;
	mul.f32 	%f242, %f228, %f227;
	mul.f32 	%f243, %f230, %f229;
	mul.f32 	%f244, %f232, %f231;
	mul.f32 	%f245, %f234, %f233;
	mul.f32 	%f246, %f236, %f235;
	mul.f32 	%f247, %f238, %f237;
	mul.f32 	%f248, %f240, %f239;
	mul.f32 	%f249, %f241, %f242;
	mul.f32 	%f250, %f243, %f244;
	mul.f32 	%f251, %f245, %f246;
	mul.f32 	%f252, %f247, %f248;
	mul.f32 	%f253, %f249, %f250;
	mul.f32 	%f254, %f251, %f252;
	mul.f32 	%f404, %f253, %f254;
	setp.lt.u32 	%p50, %r67, 8192;
	mov.b32 	%r387, 4096;
	@%p50 bra 	$L__BB18_26;
	add.s32 	%r14, %r67, -4096;
	mov.b32 	%r387, 4096;
$L__BB18_24:
	mul.wide.s32 	%rd99, %r387, 4;
	add.s64 	%rd89, %rd76, %rd99;
	// begin inline asm
	ld.global.nc.v2.u64 {%rd87, %rd88}, [%rd89];
	// end inline asm
	mov.b64 	{%r242, %r243}, %rd88;
	mov.b64 	{%r244, %r245}, %rd87;
	mov.b32 	%f255, %r245;
	mov.b32 	%f256, %r244;
	mov.b32 	%f257, %r243;
	mov.b32 	%f258, %r242;
	add.s64 	%rd92, %rd89, 4096;
	// begin inline asm
	ld.global.nc.v2.u64 {%rd90, %rd91}, [%rd92];
	// end inline asm
	mov.b64 	{%r246, %r247}, %rd91;
	mov.b64 	{%r248, %r249}, %rd90;
	mov.b32 	%f259, %r249;
	mov.b32 	%f260, %r248;
	mov.b32 	%f261, %r247;
	mov.b32 	%f262, %r246;
	add.s64 	%rd95, %rd89, 8192;
	// begin inline asm
	ld.global.nc.v2.u64 {%rd93, %rd94}, [%rd95];
	// end inline asm
	mov.b64 	{%r250, %r251}, %rd94;
	mov.b64 	{%r252, %r253}, %rd93;
	mov.b32 	%f263, %r253;
	mov.b32 	%f264, %r252;
	mov.b32 	%f265, %r251;
	mov.b32 	%f266, %r250;
	add.s64 	%rd98, %rd89, 12288;
	// begin inline asm
	ld.global.nc.v2.u64 {%rd96, %rd97}, [%rd98];
	// end inline asm
	mov.b64 	{%r254, %r255}, %rd97;
	mov.b64 	{%r256, %r257}, %rd96;
	mov.b32 	%f267, %r257;
	mov.b32 	%f268, %r256;
	mov.b32 	%f269, %r255;
	mov.b32 	%f270, %r254;
	mul.f32 	%f271, %f404, %f256;
	mul.f32 	%f272, %f255, %f258;
	mul.f32 	%f273, %f257, %f260;
	mul.f32 	%f274, %f259, %f262;
	mul.f32 	%f275, %f261, %f264;
	mul.f32 	%f276, %f263, %f266;
	mul.f32 	%f277, %f265, %f268;
	mul.f32 	%f278, %f267, %f270;
	mul.f32 	%f279, %f271, %f272;
	mul.f32 	%f280, %f273, %f274;
	mul.f32 	%f281, %f275, %f276;
	mul.f32 	%f282, %f277, %f278;
	mul.f32 	%f283, %f279, %f280;
	mul.f32 	%f284, %f281, %f282;
	mul.f32 	%f285, %f283, %f284;
	mul.f32 	%f404, %f285, %f269;
	sub.s32 	%r258, %r67, %r387;
	setp.lt.s32 	%p51, %r258, 4096;
	@%p51 bra 	$L__BB18_34;
	add.s32 	%r387, %r387, 4096;
	setp.le.s32 	%p52, %r387, %r14;
	@%p52 bra 	$L__BB18_24;
$L__BB18_26:
	setp.le.s32 	%p53, %r67, %r387;
	@%p53 bra 	$L__BB18_34;
	sub.s32 	%r18, %r67, %r387;
	setp.ge.s32 	%p54, %r13, %r18;
	@%p54 bra 	$L__BB18_34;
	not.b32 	%r259, %r13;
	add.s32 	%r260, %r67, %r259;
	sub.s32 	%r19, %r260, %r387;
	and.b32  	%r261, %r19, 768;
	setp.eq.s32 	%p55, %r261, 768;
	mov.u32 	%r391, %r13;
	@%p55 bra 	$L__BB18_31;
	add.s32 	%r389, %r13, %r387;
	shr.u32 	%r262, %r19, 8;
	add.s32 	%r263, %r262, 1;
	and.b32  	%r264, %r263, 3;
	neg.s32 	%r388, %r264;
	mov.u32 	%r391, %r13;
$L__BB18_30:
	.pragma "nounroll";
	mul.wide.u32 	%rd101, %r389, 4;
	add.s64 	%rd100, %rd16, %rd101;
	// begin inline asm
	ld.global.nc.u32 %r265, [%rd100];
	// end inline asm
	mov.b32 	%f287, %r265;
	mul.f32 	%f404, %f404, %f287;
	add.s32 	%r391, %r391, 256;
	add.s32 	%r389, %r389, 256;
	add.s32 	%r388, %r388, 1;
	setp.ne.s32 	%p56, %r388, 0;
	@%p56 bra 	$L__BB18_30;
$L__BB18_31:
	setp.lt.u32 	%p57, %r19, 768;
	@%p57 bra 	$L__BB18_34;
	cvt.u64.u32 	%rd102, %r391;
	cvt.u64.u32 	%rd103, %r387;
	add.s64 	%rd104, %rd102, %rd103;
	shl.b64 	%rd105, %rd104, 2;
	add.s64 	%rd106, %rd105, %rd16;
	add.s64 	%rd122, %rd106, 2048;
	add.s32 	%r392, %r391, %r387;
$L__BB18_33:
	mul.wide.u32 	%rd111, %r392, 4;
	add.s64 	%rd107, %rd16, %rd111;
	// begin inline asm
	ld.global.nc.u32 %r266, [%rd107];
	// end inline asm
	mov.b32 	%f288, %r266;
	mul.f32 	%f289, %f404, %f288;
	add.s64 	%rd108, %rd122, -1024;
	// begin inline asm
	ld.global.nc.u32 %r267, [%rd108];
	// end inline asm
	mov.b32 	%f290, %r267;
	mul.f32 	%f291, %f289, %f290;
	// begin inline asm
	ld.global.nc.u32 %r268, [%rd122];
	// end inline asm
	mov.b32 	%f292, %r268;
	mul.f32 	%f293, %f291, %f292;
	add.s64 	%rd110, %rd122, 1024;
	// begin inline asm
	ld.global.nc.u32 %r269, [%rd110];
	// end inline asm
	mov.b32 	%f294, %r269;
	mul.f32 	%f404, %f293, %f294;
	add.s32 	%r391, %r391, 1024;
	add.s64 	%rd122, %rd122, 4096;
	add.s32 	%r392, %r392, 1024;
	setp.lt.s32 	%p58, %r391, %r18;
	@%p58 bra 	$L__BB18_33;
$L__BB18_34:
	// begin inline asm
	mov.u32 %r270, %laneid;
	// end inline asm
	mov.b32 	%r272, %f404;
	mov.b32 	%r273, 1;
	mov.b32 	%r294, 31;
	mov.b32 	%r295, -1;
	// begin inline asm
	shfl.sync.down.b32 %r271, %r272, %r273, %r294, %r295;
	// end inline asm
	setp.gt.s32 	%p59, %r270, 30;
	mov.b32 	%f295, %r271;
	mul.f32 	%f296, %f404, %f295;
	selp.f32 	%f297, %f404, %f296, %p59;
	mov.b32 	%r277, %f297;
	mov.b32 	%r278, 2;
	// begin inline asm
	shfl.sync.down.b32 %r276, %r277, %r278, %r294, %r295;
	// end inline asm
	setp.gt.s32 	%p60, %r270, 29;
	mov.b32 	%f298, %r276;
	mul.f32 	%f299, %f297, %f298;
	selp.f32 	%f300, %f297, %f299, %p60;
	mov.b32 	%r282, %f300;
	mov.b32 	%r283, 4;
	// begin inline asm
	shfl.sync.down.b32 %r281, %r282, %r283, %r294, %r295;
	// end inline asm
	setp.gt.s32 	%p61, %r270, 27;
	mov.b32 	%f301, %r281;
	mul.f32 	%f302, %f300, %f301;
	selp.f32 	%f303, %f300, %f302, %p61;
	mov.b32 	%r287, %f303;
	mov.b32 	%r288, 8;
	// begin inline asm
	shfl.sync.down.b32 %r286, %r287, %r288, %r294, %r295;
	// end inline asm
	setp.gt.s32 	%p62, %r270, 23;
	mov.b32 	%f304, %r286;
	mul.f32 	%f305, %f303, %f304;
	selp.f32 	%f306, %f303, %f305, %p62;
	mov.b32 	%r292, %f306;
	mov.b32 	%r293, 16;
	// begin inline asm
	shfl.sync.down.b32 %r291, %r292, %r293, %r294, %r295;
	// end inline asm
	setp.gt.s32 	%p63, %r270, 15;
	mov.b32 	%f307, %r291;
	mul.f32 	%f26, %f306, %f307;
	selp.f32 	%f418, %f306, %f26, %p63;
	setp.ne.s32 	%p64, %r270, 0;
	@%p64 bra 	$L__BB18_36;
	shr.u32 	%r296, %r13, 3;
	and.b32  	%r297, %r296, 124;
	mov.u32 	%r298, _ZZN3cub18CUB_300001_SM_10006detail6reduce28DeviceReduceSingleTileKernelINS2_10policy_hubIfyN4cuda3std3__410multipliesIfEEE10Policy1000EPfSC_iS9_ffNS7_10__identityEEEvT0_T1_T2_T3_T4_T6_E12temp_storage;
	add.s32 	%r299, %r298, %r297;
	st.shared.f32 	[%r299+8], %f26;
$L__BB18_36:
	bar.sync 	0;
	setp.ne.s32 	%p65, %r13, 0;
	@%p65 bra 	$L__BB18_72;
	ld.shared.f32 	%f308, [_ZZN3cub18CUB_300001_SM_10006detail6reduce28DeviceReduceSingleTileKernelINS2_10policy_hubIfyN4cuda3std3__410multipliesIfEEE10Policy1000EPfSC_iS9_ffNS7_10__identityEEEvT0_T1_T2_T3_T4_T6_E12temp_storage+12];
	mul.f32 	%f309, %f418, %f308;
	ld.shared.f32 	%f310, [_ZZN3cub18CUB_300001_SM_10006detail6reduce28DeviceReduceSingleTileKernelINS2_10policy_hubIfyN4cuda3std3__410multipliesIfEEE10Policy1000EPfSC_iS9_ffNS7_10__identityEEEvT0_T1_T2_T3_T4_T6_E12temp_storage+16];
	mul.f32 	%f311, %f309, %f310;
	ld.shared.f32 	%f312, [_ZZN3cub18CUB_300001_SM_10006detail6reduce28DeviceReduceSingleTileKernelINS2_10policy_hubIfyN4cuda3std3__410multipliesIfEEE10Policy1000EPfSC_iS9_ffNS7_10__identityEEEvT0_T1_T2_T3_T4_T6_E12temp_storage+20];
	mul.f32 	%f313, %f311, %f312;
	ld.shared.f32 	%f314, [_ZZN3cub18CUB_300001_SM_10006detail6reduce28DeviceReduceSingleTileKernelINS2_10policy_hubIfyN4cuda3std3__410multipliesIfEEE10Policy1000EPfSC_iS9_ffNS7_10__identityEEEvT0_T1_T2_T3_T4_T6_E12temp_storage+24];
	mul.f32 	%f315, %f313, %f314;
	ld.shared.f32 	%f316, [_ZZN3cub18CUB_300001_SM_10006detail6reduce28DeviceReduceSingleTileKernelINS2_10policy_hubIfyN4cuda3std3__410multipliesIfEEE10Policy1000EPfSC_iS9_ffNS7_10__identityEEEvT0_T1_T2_T3_T4_T6_E12temp_storage+28];
	mul.f32 	%f317, %f315, %f316;
	ld.shared.f32 	%f318, [_ZZN3cub18CUB_300001_SM_10006detail6reduce28DeviceReduceSingleTileKernelINS2_10policy_hubIfyN4cuda3std3__410multipliesIfEEE10Policy1000EPfSC_iS9_ffNS7_10__identityEEEvT0_T1_T2_T3_T4_T6_E12temp_storage+32];
	mul.f32 	%f319, %f317, %f318;
	ld.shared.f32 	%f320, [_ZZN3cub18CUB_300001_SM_10006detail6reduce28DeviceReduceSingleTileKernelINS2_10policy_hubIfyN4cuda3std3__410multipliesIfEEE10Policy1000EPfSC_iS9_ffNS7_10__identityEEEvT0_T1_T2_T3_T4_T6_E12temp_storage+36];
	mul.f32 	%f418, %f319, %f320;
	bra.uni 	$L__BB18_72;
$L__BB18_38:
	setp.gt.s32 	%p3, %r67, 4095;
	@%p3 bra 	$L__BB18_56;
	mov.u32 	%r34, %tid.x;
	setp.ge.s32 	%p20, %r34, %r67;
	mov.f32 	%f410, 0f00000000;
	mov.u32 	%r397, %r34;
	@%p20 bra 	$L__BB18_41;
	mul.wide.u32 	%rd66, %r34, 4;
	add.s64 	%rd65, %rd16, %rd66;
	// begin inline asm
	ld.global.nc.u32 %r144, [%rd65];
	// end inline asm
	mov.b32 	%f410, %r144;
	add.s32 	%r397, %r34, 256;
$L__BB18_41:
	setp.ge.s32 	%p21, %r397, %r67;
	@%p21 bra 	$L__BB18_47;
	not.b32 	%r145, %r397;
	add.s32 	%r37, %r67, %r145;
	and.b32  	%r146, %r37, 768;
	setp.eq.s32 	%p22, %r146, 768;
	@%p22 bra 	$L__BB18_45;
	mul.wide.u32 	%rd67, %r397, 4;
	add.s64 	%rd123, %rd16, %rd67;
	shr.u32 	%r147, %r37, 8;
	add.s32 	%r148, %r147, 1;
	and.b32  	%r149, %r148, 3;
	neg.s32 	%r395, %r149;
$L__BB18_44:
	.pragma "nounroll";
	// begin inline asm
	ld.global.nc.u32 %r150, [%rd123];
	// end inline asm
	mov.b32 	%f157, %r150;
	mul.f32 	%f410, %f410, %f157;
	add.s32 	%r397, %r397, 256;
	add.s64 	%rd123, %rd123, 1024;
	add.s32 	%r395, %r395, 1;
	setp.ne.s32 	%p23, %r395, 0;
	@%p23 bra 	$L__BB18_44;
$L__BB18_45:
	setp.lt.u32 	%p24, %r37, 768;
	@%p24 bra 	$L__BB18_47;
$L__BB18_46:
	mul.wide.s32 	%rd73, %r397, 4;
	add.s64 	%rd69, %rd16, %rd73;
	// begin inline asm
	ld.global.nc.u32 %r151, [%rd69];
	// end inline asm
	mov.b32 	%f158, %r151;
	mul.f32 	%f159, %f410, %f158;
	add.s64 	%rd70, %rd69, 1024;
	// begin inline asm
	ld.global.nc.u32 %r152, [%rd70];
	// end inline asm
	mov.b32 	%f160, %r152;
	mul.f32 	%f161, %f159, %f160;
	add.s64 	%rd71, %rd69, 2048;
	// begin inline asm
	ld.global.nc.u32 %r153, [%rd71];
	// end inline asm
	mov.b32 	%f162, %r153;
	mul.f32 	%f163, %f161, %f162;
	add.s64 	%rd72, %rd69, 3072;
	// begin inline asm
	ld.global.nc.u32 %r154, [%rd72];
	// end inline asm
	mov.b32 	%f164, %r154;
	mul.f32 	%f410, %f163, %f164;
	add.s32 	%r397, %r397, 1024;
	setp.lt.s32 	%p25, %r397, %r67;
	@%p25 bra 	$L__BB18_46;
$L__BB18_47:
	setp.lt.s32 	%p26, %r67, 256;
	@%p26 bra 	$L__BB18_52;
	// begin inline asm
	mov.u32 %r193, %laneid;
	// end inline asm
	mov.b32 	%r195, %f410;
	mov.b32 	%r196, 1;
	mov.b32 	%r217, 31;
	mov.b32 	%r218, -1;
	// begin inline asm
	shfl.sync.down.b32 %r194, %r195, %r196, %r217, %r218;
	// end inline asm
	setp.gt.s32 	%p42, %r193, 30;
	mov.b32 	%f199, %r194;
	mul.f32 	%f200, %f410, %f199;
	selp.f32 	%f201, %f410, %f200, %p42;
	mov.b32 	%r200, %f201;
	mov.b32 	%r201, 2;
	// begin inline asm
	shfl.sync.down.b32 %r199, %r200, %r201, %r217, %r218;
	// end inline asm
	setp.gt.s32 	%p43, %r193, 29;
	mov.b32 	%f202, %r199;
	mul.f32 	%f203, %f201, %f202;
	selp.f32 	%f204, %f201, %f203, %p43;
	mov.b32 	%r205, %f204;
	mov.b32 	%r206, 4;
	// begin inline asm
	shfl.sync.down.b32 %r204, %r205, %r206, %r217, %r218;
	// end inline asm
	setp.gt.s32 	%p44, %r193, 27;
	mov.b32 	%f205, %r204;
	mul.f32 	%f206, %f204, %f205;
	selp.f32 	%f207, %f204, %f206, %p44;
	mov.b32 	%r210, %f207;
	mov.b32 	%r211, 8;
	// begin inline asm
	shfl.sync.down.b32 %r209, %r210, %r211, %r217, %r218;
	// end inline asm
	setp.gt.s32 	%p45, %r193, 23;
	mov.b32 	%f208, %r209;
	mul.f32 	%f209, %f207, %f208;
	selp.f32 	%f210, %f207, %f209, %p45;
	mov.b32 	%r215, %f210;
	mov.b32 	%r216, 16;
	// begin inline asm
	shfl.sync.down.b32 %r214, %r215, %r216, %r217, %r218;
	// end inline asm
	setp.gt.s32 	%p46, %r193, 15;
	mov.b32 	%f211, %r214;
	mul.f32 	%f38, %f210, %f211;
	selp.f32 	%f418, %f210, %f38, %p46;
	setp.ne.s32 	%p47, %r193, 0;
	@%p47 bra 	$L__BB18_50;
	shr.u32 	%r219, %r34, 3;
	and.b32  	%r220, %r219, 124;
	mov.u32 	%r221, _ZZN3cub18CUB_300001_SM_10006detail6reduce28DeviceReduceSingleTileKernelINS2_10policy_hubIfyN4cuda3std3__410multipliesIfEEE10Policy1000EPfSC_iS9_ffNS7_10__identityEEEvT0_T1_T2_T3_T4_T6_E12temp_storage;
	add.s32 	%r222, %r221, %r220;
	st.shared.f32 	[%r222+8], %f38;
$L__BB18_50:
	bar.sync 	0;
	setp.ne.s32 	%p48, %r34, 0;
	@%p48 bra 	$L__BB18_72;
	ld.shared.f32 	%f212, [_ZZN3cub18CUB_300001_SM_10006detail6reduce28DeviceReduceSingleTileKernelINS2_10policy_hubIfyN4cuda3std3__410multipliesIfEEE10Policy1000EPfSC_iS9_ffNS7_10__identityEEEvT0_T1_T2_T3_T4_T6_E12temp_storage+12];
	mul.f32 	%f213, %f418, %f212;
	ld.shared.f32 	%f214, [_ZZN3cub18CUB_300001_SM_10006detail6reduce28DeviceReduceSingleTileKernelINS2_10policy_hubIfyN4cuda3std3__410multipliesIfEEE10Policy1000EPfSC_iS9_ffNS7_10__identityEEEvT0_T1_T2_T3_T4_T6_E12temp_storage+16];
	mul.f32 	%f215, %f213, %f214;
	ld.shared.f32 	%f216, [_ZZN3cub18CUB_300001_SM_10006detail6reduce28DeviceReduceSingleTileKernelINS2_10policy_hubIfyN4cuda3std3__410multipliesIfEEE10Policy1000EPfSC_iS9_ffNS7_10__identityEEEvT0_T1_T2_T3_T4_T6_E12temp_storage+20];
	mul.f32 	%f217, %f215, %f216;
	ld.shared.f32 	%f218, [_ZZN3cub18CUB_300001_SM_10006detail6reduce28DeviceReduceSingleTileKernelINS2_10policy_hubIfyN4cuda3std3__410multipliesIfEEE10Policy1000EPfSC_iS9_ffNS7_10__identityEEEvT0_T1_T2_T3_T4_T6_E12temp_storage+24];
	mul.f32 	%f219, %f217, %f218;
	ld.shared.f32 	%f220, [_ZZN3cub18CUB_300001_SM_10006detail6reduce28DeviceReduceSingleTileKernelINS2_10policy_hubIfyN4cuda3std3__410multipliesIfEEE10Policy1000EPfSC_iS9_ffNS7_10__identityEEEvT0_T1_T2_T3_T4_T6_E12temp_storage+28];
	mul.f32 	%f221, %f219, %f220;
	ld.shared.f32 	%f222, [_ZZN3cub18CUB_300001_SM_10006detail6reduce28DeviceReduceSingleTileKernelINS2_10policy_hubIfyN4cuda3std3__410multipliesIfEEE10Policy1000EPfSC_iS9_ffNS7_10__identityEEEvT0_T1_T2_T3_T4_T6_E12temp_storage+32];
	mul.f32 	%f223, %f221, %f222;
	ld.shared.f32 	%f224, [_ZZN3cub18CUB_300001_SM_10006detail6reduce28DeviceReduceSingleTileKernelINS2_10policy_hubIfyN4cuda3std3__410multipliesIfEEE10Policy1000EPfSC_iS9_ffNS7_10__identityEEEvT0_T1_T2_T3_T4_T6_E12temp_storage+36];
	mul.f32 	%f418, %f223, %f224;
	bra.uni 	$L__BB18_72;
$L__BB18_52:
	// begin inline asm
	mov.u32 %r155, %laneid;
	// end inline asm
	and.b32  	%r181, %r34, 992;
	add.s32 	%r182, %r181, 32;
	setp.gt.s32 	%p27, %r182, %r67;
	not.b32 	%r183, %r181;
	add.s32 	%r184, %r67, %r183;
	selp.b32 	%r179, %r184, 31, %p27;
	mov.b32 	%r157, %f410;
	mov.b32 	%r158, 1;
	mov.b32 	%r180, -1;
	// begin inline asm
	shfl.sync.down.b32 %r156, %r157, %r158, %r179, %r180;
	// end inline asm
	setp.lt.s32 	%p28, %r155, %r179;
	mov.b32 	%f165, %r156;
	mul.f32 	%f166, %f410, %f165;
	selp.f32 	%f167, %f166, %f410, %p28;
	mov.b32 	%r162, %f167;
	mov.b32 	%r163, 2;
	// begin inline asm
	shfl.sync.down.b32 %r161, %r162, %r163, %r179, %r180;
	// end inline asm
	add.s32 	%r185, %r155, 2;
	setp.gt.s32 	%p29, %r185, %r179;
	mov.b32 	%f168, %r161;
	mul.f32 	%f169, %f167, %f168;
	selp.f32 	%f170, %f167, %f169, %p29;
	mov.b32 	%r167, %f170;
	mov.b32 	%r168, 4;
	// begin inline asm
	shfl.sync.down.b32 %r166, %r167, %r168, %r179, %r180;
	// end inline asm
	add.s32 	%r186, %r155, 4;
	setp.gt.s32 	%p30, %r186, %r179;
	mov.b32 	%f171, %r166;
	mul.f32 	%f172, %f170, %f171;
	selp.f32 	%f173, %f170, %f172, %p30;
	mov.b32 	%r172, %f173;
	mov.b32 	%r173, 8;
	// begin inline asm
	shfl.sync.down.b32 %r171, %r172, %r173, %r179, %r180;
	// end inline asm
	add.s32 	%r187, %r155, 8;
	setp.gt.s32 	%p31, %r187, %r179;
	mov.b32 	%f174, %r171;
	mul.f32 	%f175, %f173, %f174;
	selp.f32 	%f176, %f173, %f175, %p31;
	mov.b32 	%r177, %f176;
	mov.b32 	%r178, 16;
	// begin inline asm
	shfl.sync.down.b32 %r176, %r177, %r178, %r179, %r180;
	// end inline asm
	add.s32 	%r188, %r155, 16;
	setp.gt.s32 	%p32, %r188, %r179;
	mov.b32 	%f177, %r176;
	mul.f32 	%f178, %f176, %f177;
	selp.f32 	%f418, %f176, %f178, %p32;
	setp.ne.s32 	%p33, %r155, 0;
	@%p33 bra 	$L__BB18_54;
	shr.u32 	%r189, %r34, 3;
	and.b32  	%r190, %r189, 124;
	mov.u32 	%r191, _ZZN3cub18CUB_300001_SM_10006detail6reduce28DeviceReduceSingleTileKernelINS2_10policy_hubIfyN4cuda3std3__410multipliesIfEEE10Policy1000EPfSC_iS9_ffNS7_10__identityEEEvT0_T1_T2_T3_T4_T6_E12temp_storage;
	add.s32 	%r192, %r191, %r190;
	st.shared.f32 	[%r192+8], %f418;
$L__BB18_54:
	bar.sync 	0;
	setp.ne.s32 	%p34, %r34, 0;
	@%p34 bra 	$L__BB18_72;
	setp.gt.s32 	%p35, %r67, 32;
	ld.shared.f32 	%f179, [_ZZN3cub18CUB_300001_SM_10006detail6reduce28DeviceReduceSingleTileKernelINS2_10policy_hubIfyN4cuda3std3__410multipliesIfEEE10Policy1000EPfSC_iS9_ffNS7_10__identityEEEvT0_T1_T2_T3_T4_T6_E12temp_storage+12];
	mul.f32 	%f180, %f418, %f179;
	selp.f32 	%f181, %f180, %f418, %p35;
	setp.gt.s32 	%p36, %r67, 64;
	ld.shared.f32 	%f182, [_ZZN3cub18CUB_300001_SM_10006detail6reduce28DeviceReduceSingleTileKernelINS2_10policy_hubIfyN4cuda3std3__410multipliesIfEEE10Policy1000EPfSC_iS9_ffNS7_10__identityEEEvT0_T1_T2_T3_T4_T6_E12temp_storage+16];
	mul.f32 	%f183, %f182, %f181;
	selp.f32 	%f184, %f183, %f181, %p36;
	setp.gt.s32 	%p37, %r67, 96;
	ld.shared.f32 	%f185, [_ZZN3cub18CUB_300001_SM_10006detail6reduce28DeviceReduceSingleTileKernelINS2_10policy_hubIfyN4cuda3std3__410multipliesIfEEE10Policy1000EPfSC_iS9_ffNS7_10__identityEEEvT0_T1_T2_T3_T4_T6_E12temp_storage+20];
	mul.f32 	%f186, %f185, %f184;
	selp.f32 	%f187, %f186, %f184, %p37;
	setp.gt.s32 	%p38, %r67, 128;
	ld.shared.f32 	%f188, [_ZZN3cub18CUB_300001_SM_10006detail6reduce28DeviceReduceSingleTileKernelINS2_10policy_hubIfyN4cuda3std3__410multipliesIfEEE10Policy1000EPfSC_iS9_ffNS7_10__identityEEEvT0_T1_T2_T3_T4_T6_E12temp_storage+24];
	mul.f32 	%f189, %f188, %f187;
	selp.f32 	%f190, %f189, %f187, %p38;
	setp.gt.s32 	%p39, %r67, 160;
	ld.shared.f32 	%f191, [_ZZN3cub18CUB_300001_SM_10006detail6reduce28DeviceReduceSingleTileKernelINS2_10policy_hubIfyN4cuda3std3__410multipliesIfEEE10Policy1000EPfSC_iS9_ffNS7_10__identityEEEvT0_T1_T2_T3_T4_T6_E12temp_storage+28];
	mul.f32 	%f192, %f191, %f190;
	selp.f32 	%f193, %f192, %f190, %p39;
	setp.gt.s32 	%p40, %r67, 192;
	ld.shared.f32 	%f194, [_ZZN3cub18CUB_300001_SM_10006detail6reduce28DeviceReduceSingleTileKernelINS2_10policy_hubIfyN4cuda3std3__410multipliesIfEEE10Policy1000EPfSC_iS9_ffNS7_10__identityEEEvT0_T1_T2_T3_T4_T6_E12temp_storage+32];
	mul.f32 	%f195, %f194, %f193;
	selp.f32 	%f196, %f195, %f193, %p40;
	setp.gt.s32 	%p41, %r67, 224;
	ld.shared.f32 	%f197, [_ZZN3cub18CUB_300001_SM_10006detail6reduce28DeviceReduceSingleTileKernelINS2_10policy_hubIfyN4cuda3std3__410multipliesIfEEE10Policy1000EPfSC_iS9_ffNS7_10__identityEEEvT0_T1_T2_T3_T4_T6_E12temp_storage+36];
	mul.f32 	%f198, %f197, %f196;
	selp.f32 	%f418, %f198, %f196, %p41;
	bra.uni 	$L__BB18_72;
$L__BB18_56:
	mov.u32 	%r46, %tid.x;
	mul.wide.u32 	%rd35, %r46, 4;
	add.s64 	%rd19, %rd16, %rd35;
	// begin inline asm
	ld.global.nc.u32 %r68, [%rd19];
	// end inline asm
	mov.b32 	%f59, %r68;
	add.s64 	%rd20, %rd19, 1024;
	// begin inline asm
	ld.global.nc.u32 %r69, [%rd20];
	// end inline asm
	mov.b32 	%f60, %r69;
	add.s64 	%rd21, %rd19, 2048;
	// begin inline asm
	ld.global.nc.u32 %r70, [%rd21];
	// end inline asm
	mov.b32 	%f61, %r70;
	add.s64 	%rd22, %rd19, 3072;
	// begin inline asm
	ld.global.nc.u32 %r71, [%rd22];
	// end inline asm
	mov.b32 	%f62, %r71;
	add.s64 	%rd23, %rd19, 4096;
	// begin inline asm
	ld.global.nc.u32 %r72, [%rd23];
	// end inline asm
	mov.b32 	%f63, %r72;
	add.s64 	%rd24, %rd19, 5120;
	// begin inline asm
	ld.global.nc.u32 %r73, [%rd24];
	// end inline asm
	mov.b32 	%f64, %r73;
	add.s64 	%rd25, %rd19, 6144;
	// begin inline asm
	ld.global.nc.u32 %r74, [%rd25];
	// end inline asm
	mov.b32 	%f65, %r74;
	add.s64 	%rd26, %rd19, 7168;
	// begin inline asm
	ld.global.nc.u32 %r75, [%rd26];
	// end inline asm
	mov.b32 	%f66, %r75;
	add.s64 	%rd27, %rd19, 8192;
	// begin inline asm
	ld.global.nc.u32 %r76, [%rd27];
	// end inline asm
	mov.b32 	%f67, %r76;
	add.s64 	%rd28, %rd19, 9216;
	// begin inline asm
	ld.global.nc.u32 %r77, [%rd28];
	// end inline asm
	mov.b32 	%f68, %r77;
	add.s64 	%rd29, %rd19, 10240;
	// begin inline asm
	ld.global.nc.u32 %r78, [%rd29];
	// end inline asm
	mov.b32 	%f69, %r78;
	add.s64 	%rd30, %rd19, 11264;
	// begin inline asm
	ld.global.nc.u32 %r79, [%rd30];
	// end inline asm
	mov.b32 	%f70, %r79;
	add.s64 	%rd31, %rd19, 12288;
	// begin inline asm
	ld.global.nc.u32 %r80, [%rd31];
	// end inline asm
	mov.b32 	%f71, %r80;
	add.s64 	%rd32, %rd19, 13312;
	// begin inline asm
	ld.global.nc.u32 %r81, [%rd32];
	// end inline asm
	mov.b32 	%f72, %r81;
	add.s64 	%rd33, %rd19, 14336;
	// begin inline asm
	ld.global.nc.u32 %r82, [%rd33];
	// end inline asm
	mov.b32 	%f73, %r82;
	add.s64 	%rd34, %rd19, 15360;
	// begin inline asm
	ld.global.nc.u32 %r83, [%rd34];
	// end inline asm
	mov.b32 	%f74, %r83;
	mul.f32 	%f75, %f59, %f60;
	mul.f32 	%f76, %f61, %f62;
	mul.f32 	%f77, %f63, %f64;
	mul.f32 	%f78, %f65, %f66;
	mul.f32 	%f79, %f67, %f68;
	mul.f32 	%f80, %f69, %f70;
	mul.f32 	%f81, %f71, %f72;
	mul.f32 	%f82, %f73, %f74;
	mul.f32 	%f83, %f75, %f76;
	mul.f32 	%f84, %f77, %f78;
	mul.f32 	%f85, %f79, %f80;
	mul.f32 	%f86, %f81, %f82;
	mul.f32 	%f87, %f83, %f84;
	mul.f32 	%f88, %f85, %f86;
	mul.f32 	%f417, %f87, %f88;
	setp.lt.u32 	%p4, %r67, 8192;
	mov.b32 	%r400, 4096;
	@%p4 bra 	$L__BB18_60;
	add.s32 	%r47, %r67, -4096;
	mov.b32 	%r400, 4096;
$L__BB18_58:
	mul.wide.s32 	%rd52, %r400, 4;
	add.s64 	%rd36, %rd19, %rd52;
	// begin inline asm
	ld.global.nc.u32 %r86, [%rd36];
	// end inline asm
	mov.b32 	%f89, %r86;
	add.s64 	%rd37, %rd36, 1024;
	// begin inline asm
	ld.global.nc.u32 %r87, [%rd37];
	// end inline asm
	mov.b32 	%f90, %r87;
	add.s64 	%rd38, %rd36, 2048;
	// begin inline asm
	ld.global.nc.u32 %r88, [%rd38];
	// end inline asm
	mov.b32 	%f91, %r88;
	add.s64 	%rd39, %rd36, 3072;
	// begin inline asm
	ld.global.nc.u32 %r89, [%rd39];
	// end inline asm
	mov.b32 	%f92, %r89;
	add.s64 	%rd40, %rd36, 4096;
	// begin inline asm
	ld.global.nc.u32 %r90, [%rd40];
	// end inline asm
	mov.b32 	%f93, %r90;
	add.s64 	%rd41, %rd36, 5120;
	// begin inline asm
	ld.global.nc.u32 %r91, [%rd41];
	// end inline asm
	mov.b32 	%f94, %r91;
	add.s64 	%rd42, %rd36, 6144;
	// begin inline asm
	ld.global.nc.u32 %r92, [%rd42];
	// end inline asm
	mov.b32 	%f95, %r92;
	add.s64 	%rd43, %rd36, 7168;
	// begin inline asm
	ld.global.nc.u32 %r93, [%rd43];
	// end inline asm
	mov.b32 	%f96, %r93;
	add.s64 	%rd44, %rd36, 8192;
	// begin inline asm
	ld.global.nc.u32 %r94, [%rd44];
	// end inline asm
	mov.b32 	%f97, %r94;
	add.s64 	%rd45, %rd36, 9216;
	// begin inline asm
	ld.global.nc.u32 %r95, [%rd45];
	// end inline asm
	mov.b32 	%f98, %r95;
	add.s64 	%rd46, %rd36, 10240;
	// begin inline asm
	ld.global.nc.u32 %r96, [%rd46];
	// end inline asm
	mov.b32 	%f99, %r96;
	add.s64 	%rd47, %rd36, 11264;
	// begin inline asm
	ld.global.nc.u32 %r97, [%rd47];
	// end inline asm
	mov.b32 	%f100, %r97;
	add.s64 	%rd48, %rd36, 12288;
	// begin inline asm
	ld.global.nc.u32 %r98, [%rd48];
	// end inline asm
	mov.b32 	%f101, %r98;
	add.s64 	%rd49, %rd36, 13312;
	// begin inline asm
	ld.global.nc.u32 %r99, [%rd49];
	// end inline asm
	mov.b32 	%f102, %r99;
	add.s64 	%rd50, %rd36, 14336;
	// begin inline asm
	ld.global.nc.u32 %r100, [%rd50];
	// end inline asm
	mov.b32 	%f103, %r100;
	add.s64 	%rd51, %rd36, 15360;
	// begin inline asm
	ld.global.nc.u32 %r101, [%rd51];
	// end inline asm
	mov.b32 	%f104, %r101;
	mul.f32 	%f105, %f417, %f89;
	mul.f32 	%f106, %f90, %f91;
	mul.f32 	%f107, %f92, %f93;
	mul.f32 	%f108, %f94, %f95;
	mul.f32 	%f109, %f96, %f97;
	mul.f32 	%f110, %f98, %f99;
	mul.f32 	%f111, %f100, %f101;
	mul.f32 	%f112, %f102, %f103;
	mul.f32 	%f113, %f105, %f106;
	mul.f32 	%f114, %f107, %f108;
	mul.f32 	%f115, %f109, %f110;
	mul.f32 	%f116, %f111, %f112;
	mul.f32 	%f117, %f113, %f114;
	mul.f32 	%f118, %f115, %f116;
	mul.f32 	%f119, %f117, %f118;
	mul.f32 	%f417, %f119, %f104;
	sub.s32 	%r102, %r67, %r400;
	setp.lt.s32 	%p5, %r102, 4096;
	@%p5 bra 	$L__BB18_68;
	add.s32 	%r400, %r400, 4096;
	setp.le.s32 	%p6, %r400, %r47;
	@%p6 bra 	$L__BB18_58;
$L__BB18_60:
	setp.le.s32 	%p7, %r67, %r400;
	@%p7 bra 	$L__BB18_68;
	sub.s32 	%r51, %r67, %r400;
	setp.ge.s32 	%p8, %r46, %r51;
	@%p8 bra 	$L__BB18_68;
	not.b32 	%r103, %r46;
	add.s32 	%r104, %r67, %r103;
	sub.s32 	%r52, %r104, %r400;
	and.b32  	%r105, %r52, 768;
	setp.eq.s32 	%p9, %r105, 768;
	mov.u32 	%r404, %r46;
	@%p9 bra 	$L__BB18_65;
	add.s32 	%r402, %r46, %r400;
	shr.u32 	%r106, %r52, 8;
	add.s32 	%r107, %r106, 1;
	and.b32  	%r108, %r107, 3;
	neg.s32 	%r401, %r108;
	mov.u32 	%r404, %r46;
$L__BB18_64:
	.pragma "nounroll";
	mul.wide.u32 	%rd54, %r402, 4;
	add.s64 	%rd53, %rd16, %rd54;
	// begin inline asm
	ld.global.nc.u32 %r109, [%rd53];
	// end inline asm
	mov.b32 	%f121, %r109;
	mul.f32 	%f417, %f417, %f121;
	add.s32 	%r404, %r404, 256;
	add.s32 	%r402, %r402, 256;
	add.s32 	%r401, %r401, 1;
	setp.ne.s32 	%p10, %r401, 0;
	@%p10 bra 	$L__BB18_64;
$L__BB18_65:
	setp.lt.u32 	%p11, %r52, 768;
	@%p11 bra 	$L__BB18_68;
	cvt.u64.u32 	%rd55, %r404;
	cvt.u64.u32 	%rd56, %r400;
	add.s64 	%rd57, %rd55, %rd56;
	shl.b64 	%rd58, %rd57, 2;
	add.s64 	%rd59, %rd58, %rd16;
	add.s64 	%rd124, %rd59, 2048;
	add.s32 	%r405, %r404, %r400;
$L__BB18_67:
	mul.wide.u32 	%rd64, %r405, 4;
	add.s64 	%rd60, %rd16, %rd64;
	// begin inline asm
	ld.global.nc.u32 %r110, [%rd60];
	// end inline asm
	mov.b32 	%f122, %r110;
	mul.f32 	%f123, %f417, %f122;
	add.s64 	%rd61, %rd124, -1024;
	// begin inline asm
	ld.global.nc.u32 %r111, [%rd61];
	// end inline asm
	mov.b32 	%f124, %r111;
	mul.f32 	%f125, %f123, %f124;
	// begin inline asm
	ld.global.nc.u32 %r112, [%rd124];
	// end inline asm
	mov.b32 	%f126, %r112;
	mul.f32 	%f127, %f125, %f126;
	add.s64 	%rd63, %rd124, 1024;
	// begin inline asm
	ld.global.nc.u32 %r113, [%rd63];
	// end inline asm
	mov.b32 	%f128, %r113;
	mul.f32 	%f417, %f127, %f128;
	add.s32 	%r404, %r404, 1024;
	add.s64 	%rd124, %rd124, 4096;
	add.s32 	%r405, %r405, 1024;
	setp.lt.s32 	%p12, %r404, %r51;
	@%p12 bra 	$L__BB18_67;
$L__BB18_68:
	// begin inline asm
	mov.u32 %r114, %laneid;
	// end inline asm
	mov.b32 	%r116, %f417;
	mov.b32 	%r117, 1;
	mov.b32 	%r138, 31;
	mov.b32 	%r139, -1;
	// begin inline asm
	shfl.sync.down.b32 %r115, %r116, %r117, %r138, %r139;
	// end inline asm
	setp.gt.s32 	%p13, %r114, 30;
	mov.b32 	%f129, %r115;
	mul.f32 	%f130, %f417, %f129;
	selp.f32 	%f131, %f417, %f130, %p13;
	mov.b32 	%r121, %f131;
	mov.b32 	%r122, 2;
	// begin inline asm
	shfl.sync.down.b32 %r120, %r121, %r122, %r138, %r139;
	// end inline asm
	setp.gt.s32 	%p14, %r114, 29;
	mov.b32 	%f132, %r120;
	mul.f32 	%f133, %f131, %f132;
	selp.f32 	%f134, %f131, %f133, %p14;
	mov.b32 	%r126, %f134;
	mov.b32 	%r127, 4;
	// begin inline asm
	shfl.sync.down.b32 %r125, %r126, %r127, %r138, %r139;
	// end inline asm
	setp.gt.s32 	%p15, %r114, 27;
	mov.b32 	%f135, %r125;
	mul.f32 	%f136, %f134, %f135;
	selp.f32 	%f137, %f134, %f136, %p15;
	mov.b32 	%r131, %f137;
	mov.b32 	%r132, 8;
	// begin inline asm
	shfl.sync.down.b32 %r130, %r131, %r132, %r138, %r139;
	// end inline asm
	setp.gt.s32 	%p16, %r114, 23;
	mov.b32 	%f138, %r130;
	mul.f32 	%f139, %f137, %f138;
	selp.f32 	%f140, %f137, %f139, %p16;
	mov.b32 	%r136, %f140;
	mov.b32 	%r137, 16;
	// begin inline asm
	shfl.sync.down.b32 %r135, %r136, %r137, %r138, %r139;
	// end inline asm
	setp.gt.s32 	%p17, %r114, 15;
	mov.b32 	%f141, %r135;
	mul.f32 	%f54, %f140, %f141;
	selp.f32 	%f418, %f140, %f54, %p17;
	setp.ne.s32 	%p18, %r114, 0;
	@%p18 bra 	$L__BB18_70;
	shr.u32 	%r140, %r46, 3;
	and.b32  	%r141, %r140, 124;
	mov.u32 	%r142, _ZZN3cub18CUB_300001_SM_10006detail6reduce28DeviceReduceSingleTileKernelINS2_10policy_hubIfyN4cuda3std3__410multipliesIfEEE10Policy1000EPfSC_iS9_ffNS7_10__identityEEEvT0_T1_T2_T3_T4_T6_E12temp_storage;
	add.s32 	%r143, %r142, %r141;
	st.shared.f32 	[%r143+8], %f54;
$L__BB18_70:
	bar.sync 	0;
	setp.ne.s32 	%p19, %r46, 0;
	@%p19 bra 	$L__BB18_72;
	ld.shared.f32 	%f142, [_ZZN3cub18CUB_300001_SM_10006detail6reduce28DeviceReduceSingleTileKernelINS2_10policy_hubIfyN4cuda3std3__410multipliesIfEEE10Policy1000EPfSC_iS9_ffNS7_10__identityEEEvT0_T1_T2_T3_T4_T6_E12temp_storage+12];
	mul.f32 	%f143, %f418, %f142;
	ld.shared.f32 	%f144, [_ZZN3cub18CUB_300001_SM_10006detail6reduce28DeviceReduceSingleTileKernelINS2_10policy_hubIfyN4cuda3std3__410multipliesIfEEE10Policy1000EPfSC_iS9_ffNS7_10__identityEEEvT0_T1_T2_T3_T4_T6_E12temp_storage+16];
	mul.f32 	%f145, %f143, %f144;
	ld.shared.f32 	%f146, [_ZZN3cub18CUB_300001_SM_10006detail6reduce28DeviceReduceSingleTileKernelINS2_10policy_hubIfyN4cuda3std3__410multipliesIfEEE10Policy1000EPfSC_iS9_ffNS7_10__identityEEEvT0_T1_T2_T3_T4_T6_E12temp_storage+20];
	mul.f32 	%f147, %f145, %f146;
	ld.shared.f32 	%f148, [_ZZN3cub18CUB_300001_SM_10006detail6reduce28DeviceReduceSingleTileKernelINS2_10policy_hubIfyN4cuda3std3__410multipliesIfEEE10Policy1000EPfSC_iS9_ffNS7_10__identityEEEvT0_T1_T2_T3_T4_T6_E12temp_storage+24];
	mul.f32 	%f149, %f147, %f148;
	ld.shared.f32 	%f150, [_ZZN3cub18CUB_300001_SM_10006detail6reduce28DeviceReduceSingleTileKernelINS2_10policy_hubIfyN4cuda3std3__410multipliesIfEEE10Policy1000EPfSC_iS9_ffNS7_10__identityEEEvT0_T1_T2_T3_T4_T6_E12temp_storage+28];
	mul.f32 	%f151, %f149, %f150;
	ld.shared.f32 	%f152, [_ZZN3cub18CUB_300001_SM_10006detail6reduce28DeviceReduceSingleTileKernelINS2_10policy_hubIfyN4cuda3std3__410multipliesIfEEE10Policy1000EPfSC_iS9_ffNS7_10__identityEEEvT0_T1_T2_T3_T4_T6_E12temp_storage+32];
	mul.f32 	%f153, %f151, %f152;
	ld.shared.f32 	%f154, [_ZZN3cub18CUB_300001_SM_10006detail6reduce28DeviceReduceSingleTileKernelINS2_10policy_hubIfyN4cuda3std3__410multipliesIfEEE10Policy1000EPfSC_iS9_ffNS7_10__identityEEEvT0_T1_T2_T3_T4_T6_E12temp_storage+36];
	mul.f32 	%f418, %f153, %f154;
$L__BB18_72:
	mov.u32 	%r379, %tid.x;
	setp.ne.s32 	%p95, %r379, 0;
	@%p95 bra 	$L__BB18_74;
	mul.f32 	%f391, %f58, %f418;
	st.global.f32 	[%rd1], %f391;
$L__BB18_74:
	ret;

}


// ===== COMPILED SASS (sm_100) =====

	.target	sm_100

	.elftype	@"ET_EXEC"


//--------------------- .note.nv.tkinfo           --------------------------
	.section	.note.nv.tkinfo,"",@"SHT_NOTE"
	.sectionflags	@"SHF_NOTE_NV_TKINFO"
	.tkinfo
        /*0018*/ 	.word	0x00000002
        /*0030*/ 	.string	""
        /*0030*/ 	.string	"ptxas"
        /*0030*/ 	.string	"Cuda compilation tools, release 13.0, V13.0.88"
        /*0030*/ 	.string	"Build cuda_13.0.r13.0/compiler.36424714_0"
        /*0030*/ 	.string	"-arch sm_100 -m 64 "



//--------------------- .note.nv.cuinfo           --------------------------
	.section	.note.nv.cuinfo,"",@"SHT_NOTE"
	.sectionflags	@"SHF_NOTE_NV_CUINFO"
        /*0018*/ 	.short	0x0002
        /*001a*/ 	.short	0x0064
        /*001c*/ 	.short	0x0082
	.zero		2


//--------------------- .nv.info                  --------------------------
	.section	.nv.info,"",@"SHT_CUDA_INFO"
	.align	4


	//----- nvinfo : EIATTR_REGCOUNT
	.align		4
        /*0000*/ 	.byte	0x04, 0x2f
        /*0002*/ 	.short	(.L_46 - .L_45)
	.align		4
.L_45:
        /*0004*/ 	.word	index@(_ZN3cub18CUB_300001_SM_10006detail11EmptyKernelIvEEvv)
        /*0008*/ 	.word	0x00000004


	//----- nvinfo : EIATTR_FRAME_SIZE
	.align		4
.L_46:
        /*000c*/ 	.byte	0x04, 0x11
        /*000e*/ 	.short	(.L_48 - .L_47)
	.align		4
.L_47:
        /*0010*/ 	.word	index@(_ZN3cub18CUB_300001_SM_10006detail11EmptyKernelIvEEvv)
        /*0014*/ 	.word	0x00000000


	//----- nvinfo : EIATTR_REGCOUNT
	.align		4
.L_48:
        /*0018*/ 	.byte	0x04, 0x2f
        /*001a*/ 	.short	(.L_50 - .L_49)
	.align		4
.L_49:
        /*001c*/ 	.word	index@(_ZN3cub18CUB_300001_SM_10006detail6reduce28DeviceReduceSingleTileKernelINS2_10policy_hubIfjN4cuda3std3__44plusIfEEE10Policy1000EN6thrust24THRUST_300001_SM_1000_NS6detail15normal_iteratorINSD_10device_ptrIfEEEEPfjS9_ffNS7_10__identityEEEvT0_T1_T2_T3_T4_T6_)
        /*0020*/ 	.word	0x00000020


	//----- nvinfo : EIATTR_FRAME_SIZE
	.align		4
.L_50:
        /*0024*/ 	.byte	0x04, 0x11
        /*0026*/ 	.short	(.L_52 - .L_51)
	.align		4
.L_51:
        /*0028*/ 	.word	index@(_ZN3cub18CUB_300001_SM_10006detail6reduce28DeviceReduceSingleTileKernelINS2_10policy_hubIfjN4cuda3std3__44plusIfEEE10Policy1000EN6thrust24THRUST_300001_SM_1000_NS6detail15normal_iteratorINSD_10device_ptrIfEEEEPfjS9_ffNS7_10__identityEEEvT0_T1_T2_T3_T4_T6_)
        /*002c*/ 	.word	0x00000000


	//----- nvinfo : EIATTR_REGCOUNT
	.align		4
.L_52:
        /*0030*/ 	.byte	0x04, 0x2f
        /*0032*/ 	.short	(.L_54 - .L_53)
	.align		4
.L_53:
        /*0034*/ 	.word	index@(_ZN3cub18CUB_300001_SM_10006detail6reduce18DeviceReduceKernelINS2_10policy_hubIfjN4cuda3std3__44plusIfEEE10Policy1000EN6thrust24THRUST_300001_SM_1000_NS6detail15normal_iteratorINSD_10device_ptrIfEEEEjS9_fNS7_10__identityEEEvT0_PT3_T1_NS0_13GridEvenShareISN_EET2_T4_)
        /*0038*/ 	.word	0x00000020


	//----- nvinfo : EIATTR_FRAME_SIZE
	.align		4
.L_54:
        /*003c*/ 	.byte	0x04, 0x11
        /*003e*/ 	.short	(.L_56 - .L_55)
	.align		4
.L_55:
        /*0040*/ 	.word	index@(_ZN3cub18CUB_300001_SM_10006detail6reduce18DeviceReduceKernelINS2_10policy_hubIfjN4cuda3std3__44plusIfEEE10Policy1000EN6thrust24THRUST_300001_SM_1000_NS6detail15normal_iteratorINSD_10device_ptrIfEEEEjS9_fNS7_10__identityEEEvT0_PT3_T1_NS0_13GridEvenShareISN_EET2_T4_)
        /*0044*/ 	.word	0x00000000


	//----- nvinfo : EIATTR_REGCOUNT
	.align		4
.L_56:
        /*0048*/ 	.byte	0x04, 0x2f
        /*004a*/ 	.short	(.L_58 - .L_57)
	.align		4
.L_57:
        /*004c*/ 	.word	index@(_ZN3cub18CUB_300001_SM_10006detail6reduce28DeviceReduceSingleTileKernelINS2_10policy_hubIfjN4cuda3std3__44plusIfEEE10Policy1000EPfSC_iS9_ffNS7_10__identityEEEvT0_T1_T2_T3_T4_T6_)
        /*0050*/ 	.word	0x0000001e


	//----- nvinfo : EIATTR_FRAME_SIZE
	.align		4
.L_58:
        /*0054*/ 	.byte	0x04, 0x11
        /*0056*/ 	.short	(.L_60 - .L_59)
	.align		4
.L_59:
        /*0058*/ 	.word	index@(_ZN3cub18CUB_300001_SM_10006detail6reduce28DeviceReduceSingleTileKernelINS2_10policy_hubIfjN4cuda3std3__44plusIfEEE10Policy1000EPfSC_iS9_ffNS7_10__identityEEEvT0_T1_T2_T3_T4_T6_)
        /*005c*/ 	.word	0x00000000


	//----- nvinfo : EIATTR_REGCOUNT
	.align		4
.L_60:
        /*0060*/ 	.byte	0x04, 0x2f
        /*0062*/ 	.short	(.L_62 - .L_61)
	.align		4
.L_61:
        /*0064*/ 	.word	index@(_ZN3cub18CUB_300001_SM_10006detail6reduce28DeviceReduceSingleTileKernelINS2_10policy_hubIfyN4cuda3std3__44plusIfEEE10Policy1000EN6thrust24THRUST_300001_SM_1000_NS6detail15normal_iteratorINSD_10device_ptrIfEEEEPfyS9_ffNS7_10__identityEEEvT0_T1_T2_T3_T4_T6_)
        /*0068*/ 	.word	0x00000020


	//----- nvinfo : EIATTR_FRAME_SIZE
	.align		4
.L_62:
        /*006c*/ 	.byte	0x04, 0x11
        /*006e*/ 	.short	(.L_64 - .L_63)
	.align		4
.L_63:
        /*0070*/ 	.word	index@(_ZN3cub18CUB_300001_SM_10006detail6reduce28DeviceReduceSingleTileKernelINS2_10policy_hubIfyN4cuda3std3__44plusIfEEE10Policy1000EN6thrust24THRUST_300001_SM_1000_NS6detail15normal_iteratorINSD_10device_ptrIfEEEEPfyS9_ffNS7_10__identityEEEvT0_T1_T2_T3_T4_T6_)
        /*0074*/ 	.word	0x00000000


	//----- nvinfo : EIATTR_REGCOUNT
	.align		4
.L_64:
        /*0078*/ 	.byte	0x04, 0x2f
        /*007a*/ 	.short	(.L_66 - .L_65)
	.align		4
.L_65:
        /*007c*/ 	.word	index@(_ZN3cub18CUB_300001_SM_10006detail6reduce18DeviceReduceKernelINS2_10policy_hubIfyN4cuda3std3__44plusIfEEE10Policy1000EN6thrust24THRUST_300001_SM_1000_NS6detail15normal_iteratorINSD_10device_ptrIfEEEEyS9_fNS7_10__identityEEEvT0_PT3_T1_NS0_13GridEvenShareISN_EET2_T4_)
        /*0080*/ 	.word	0x0000001e


	//----- nvinfo : EIATTR_FRAME_SIZE
	.align		4
.L_66:
        /*0084*/ 	.byte	0x04, 0x11
        /*0086*/ 	.short	(.L_68 - .L_67)
	.align		4
.L_67:
        /*0088*/ 	.word	index@(_ZN3cub18CUB_300001_SM_10006detail6reduce18DeviceReduceKernelINS2_10policy_hubIfyN4cuda3std3__44plusIfEEE10Policy1000EN6thrust24THRUST_300001_SM_1000_NS6detail15normal_iteratorINSD_10device_ptrIfEEEEyS9_fNS7_10__identityEEEvT0_PT3_T1_NS0_13GridEvenShareISN_EET2_T4_)
        /*008c*/ 	.word	0x00000000


	//----- nvinfo : EIATTR_REGCOUNT
	.align		4
.L_68:
        /*0090*/ 	.byte	0x04, 0x2f
        /*0092*/ 	.short	(.L_70 - .L_69)
	.align		4
.L_69:
        /*0094*/ 	.word	index@(_ZN3cub18CUB_300001_SM_10006detail6reduce28DeviceReduceSingleTileKernelINS2_10policy_hubIfyN4cuda3std3__44plusIfEEE10Policy1000EPfSC_iS9_ffNS7_10__identityEEEvT0_T1_T2_T3_T4_T6_)
        /*0098*/ 	.word	0x0000001e


	//----- nvinfo : EIATTR_FRAME_SIZE
	.align		4
.L_70:
        /*009c*/ 	.byte	0x04, 0x11
        /*009e*/ 	.short	(.L_72 - .L_71)
	.align		4
.L_71:
        /*00a0*/ 	.word	index@(_ZN3cub18CUB_300001_SM_10006detail6reduce28DeviceReduceSingleTileKernelINS2_10policy_hubIfyN4cuda3std3__44plusIfEEE10Policy1000EPfSC_iS9_ffNS7_10__identityEEEvT0_T1_T2_T3_T4_T6_)
        /*00a4*/ 	.word	0x00000000


	//----- nvinfo : EIATTR_REGCOUNT
	.align		4
.L_72:
        /*00a8*/ 	.byte	0x04, 0x2f
        /*00aa*/ 	.short	(.L_74 - .L_73)
	.align		4
.L_73:
        /*00ac*/ 	.word	index@(_ZN3cub18CUB_300001_SM_10006detail6reduce28DeviceReduceSingleTileKernelINS2_10policy_hubIfjN4cuda3std3__45minusIfEEE10Policy1000EN6thrust24THRUST_300001_SM_1000_NS6detail15normal_iteratorINSD_10device_ptrIfEEEEPfjS9_ffNS7_10__identityEEEvT0_T1_T2_T3_T4_T6_)
        /*00b0*/ 	.word	0x00000020


	//----- nvinfo : EIATTR_FRAME_SIZE
	.align		4
.L_74:
        /*00b4*/ 	.byte	0x04, 0x11
        /*00b6*/ 	.short	(.L_76 - .L_75)
	.align		4
.L_75:
        /*00b8*/ 	.word	index@(_ZN3cub18CUB_300001_SM_10006detail6reduce28DeviceReduceSingleTileKernelINS2_10policy_hubIfjN4cuda3std3__45minusIfEEE10Policy1000EN6thrust24THRUST_300001_SM_1000_NS6detail15normal_iteratorINSD_10device_ptrIfEEEEPfjS9_ffNS7_10__identityEEEvT0_T1_T2_T3_T4_T6_)
        /*00bc*/ 	.word	0x00000000


	//----- nvinfo : EIATTR_REGCOUNT
	.align		4
.L_76:
        /*00c0*/ 	.byte	0x04, 0x2f
        /*00c2*/ 	.short	(.L_78 - .L_77)
	.align		4
.L_77:
        /*00c4*/ 	.word	index@(_ZN3cub18CUB_300001_SM_10006detail6reduce18DeviceReduceKernelINS2_10policy_hubIfjN4cuda3std3__45minusIfEEE10Policy1000EN6thrust24THRUST_300001_SM_1000_NS6detail15normal_iteratorINSD_10device_ptrIfEEEEjS9_fNS7_10__identityEEEvT0_PT3_T1_NS0_13GridEvenShareISN_EET2_T4_)
        /*00c8*/ 	.word	0x00000020


	//----- nvinfo : EIATTR_FRAME_SIZE
	.align		4
.L_78:
        /*00cc*/ 	.byte	0x04, 0x11
        /*00ce*/ 	.short	(.L_80 - .L_79)
	.align		4
.L_79:
        /*00d0*/ 	.word	index@(_ZN3cub18CUB_300001_SM_10006detail6reduce18DeviceReduceKernelINS2_10policy_hubIfjN4cuda3std3__45minusIfEEE10Policy1000EN6thrust24THRUST_300001_SM_1000_NS6detail15normal_iteratorINSD_10device_ptrIfEEEEjS9_fNS7_10__identityEEEvT0_PT3_T1_NS0_13GridEvenShareISN_EET2_T4_)
        /*00d4*/ 	.word	0x00000000


	//----- nvinfo : EIATTR_REGCOUNT
	.align		4
.L_80:
        /*00d8*/ 	.byte	0x04, 0x2f
        /*00da*/ 	.short	(.L_82 - .L_81)
	.align		4
.L_81:
        /*00dc*/ 	.word	index@(_ZN3cub18CUB_300001_SM_10006detail6reduce28DeviceReduceSingleTileKernelINS2_10policy_hubIfjN4cuda3std3__45minusIfEEE10Policy1000EPfSC_iS9_ffNS7_10__identityEEEvT0_T1_T2_T3_T4_T6_)
        /*00e0*/ 	.word	0x0000001e


	//----- nvinfo : EIATTR_FRAME_SIZE
	.align		4
.L_82:
        /*00e4*/ 	.byte	0x04, 0x11
        /*00e6*/ 	.short	(.L_84 - .L_83)
	.align		4
.L_83:
        /*00e8*/ 	.word	index@(_ZN3cub18CUB_300001_SM_10006detail6reduce28DeviceReduceSingleTileKernelINS2_10policy_hubIfjN4cuda3std3__45minusIfEEE10Policy1000EPfSC_iS9_ffNS7_10__identityEEEvT0_T1_T2_T3_T4_T6_)
        /*00ec*/ 	.word	0x00000000


	//----- nvinfo : EIATTR_REGCOUNT
	.align		4
.L_84:
        /*00f0*/ 	.byte	0x04, 0x2f
        /*00f2*/ 	.short	(.L_86 - .L_85)
	.align		4
.L_85:
        /*00f4*/ 	.word	index@(_ZN3cub18CUB_300001_SM_10006detail6reduce28DeviceReduceSingleTileKernelINS2_10policy_hubIfyN4cuda3std3__45minusIfEEE10Policy1000EN6thrust24THRUST_300001_SM_1000_NS6detail15normal_iteratorINSD_10device_ptrIfEEEEPfyS9_ffNS7_10__identityEEEvT0_T1_T2_T3_T4_T6_)
        /*00f8*/ 	.word	0x0000001f


	//----- nvinfo : EIATTR_FRAME_SIZE
	.align		4
.L_86:
        /*00fc*/ 	.byte	0x04, 0x11
        /*00fe*/ 	.short	(.L_88 - .L_87)
	.align		4
.L_87:
        /*0100*/ 	.word	index@(_ZN3cub18CUB_300001_SM_10006detail6reduce28DeviceReduceSingleTileKernelINS2_10policy_hubIfyN4cuda3std3__45minusIfEEE10Policy1000EN6thrust24THRUST_300001_SM_1000_NS6detail15normal_iteratorINSD_10device_ptrIfEEEEPfyS9_ffNS7_10__identityEEEvT0_T1_T2_T3_T4_T6_)
        /*0104*/ 	.word	0x00000000


	//----- nvinfo : EIATTR_REGCOUNT
	.align		4
.L_88:
        /*0108*/ 	.byte	0x04, 0x2f
        /*010a*/ 	.short	(.L_90 - .L_89)
	.align		4
.L_89:
        /*010c*/ 	.word	index@(_ZN3cub18CUB_300001_SM_10006detail6reduce18DeviceReduceKernelINS2_10policy_hubIfyN4cuda3std3__45minusIfEEE10Policy1000EN6thrust24THRUST_300001_SM_1000_NS6detail15normal_iteratorINSD_10device_ptrIfEEEEyS9_fNS7_10__identityEEEvT0_PT3_T1_NS0_13GridEvenShareISN_EET2_T4_)
        /*0110*/ 	.word	0x0000001e


	//----- nvinfo : EIATTR_FRAME_SIZE
	.align		4
.L_90:
        /*0114*/ 	.byte	0x04, 0x11
        /*0116*/ 	.short	(.L_92 - .L_91)
	.align		4
.L_91:
        /*0118*/ 	.word	index@(_ZN3cub18CUB_300001_SM_10006detail6reduce18DeviceReduceKernelINS2_10policy_hubIfyN4cuda3std3__45minusIfEEE10Policy1000EN6thrust24THRUST_300001_SM_1000_NS6detail15normal_iteratorINSD_10device_ptrIfEEEEyS9_fNS7_10__identityEEEvT0_PT3_T1_NS0_13GridEvenShareISN_EET2_T4_)
        /*011c*/ 	.word	0x00000000


	//----- nvinfo : EIATTR_REGCOUNT
	.align		4
.L_92:
        /*0120*/ 	.byte	0x04, 0x2f
        /*0122*/ 	.short	(.L_94 - .L_93)
	.align		4
.L_93:
        /*0124*/ 	.word	index@(_ZN3cub18CUB_300001_SM_10006detail6reduce28DeviceReduceSingleTileKernelINS2_10policy_hubIfyN4cuda3std3__45minusIfEEE10Policy1000EPfSC_iS9_ffNS7_10__identityEEEvT0_T1_T2_T3_T4_T6_)
        /*0128*/ 	.word	0x0000001e


	//----- nvinfo : EIATTR_FRAME_SIZE
	.align		4
.L_94:
        /*012c*/ 	.byte	0x04, 0x11
        /*012e*/ 	.short	(.L_96 - .L_95)
	.align		4
.L_95:
        /*0130*/ 	.word	index@(_ZN3cub18CUB_300001_SM_10006detail6reduce28DeviceReduceSingleTileKernelINS2_10policy_hubIfyN4cuda3std3__45minusIfEEE10Policy1000EPfSC_iS9_ffNS7_10__identityEEEvT0_T1_T2_T3_T4_T6_)
        /*0134*/ 	.word	0x00000000


	//----- nvinfo : EIATTR_REGCOUNT
	.align		4
.L_96:
        /*0138*/ 	.byte	0x04, 0x2f
        /*013a*/ 	.short	(.L_98 - .L_97)
	.align		4
.L_97:
        /*013c*/ 	.word	index@(_ZN3cub18CUB_300001_SM_10006detail6reduce28DeviceReduceSingleTileKernelINS2_10policy_hubIfjN4cuda3std3__410multipliesIfEEE10Policy1000EN6thrust24THRUST_300001_SM_1000_NS6detail15normal_iteratorINSD_10device_ptrIfEEEEPfjS9_ffNS7_10__identityEEEvT0_T1_T2_T3_T4_T6_)
        /*0140*/ 	.word	0x00000020


	//----- nvinfo : EIATTR_FRAME_SIZE
	.align		4
.L_98:
        /*0144*/ 	.byte	0x04, 0x11
        /*0146*/ 	.short	(.L_100 - .L_99)
	.align		4
.L_99:
        /*0148*/ 	.word	index@(_ZN3cub18CUB_300001_SM_10006detail6reduce28DeviceReduceSingleTileKernelINS2_10policy_hubIfjN4cuda3std3__410multipliesIfEEE10Policy1000EN6thrust24THRUST_300001_SM_1000_NS6detail15normal_iteratorINSD_10device_ptrIfEEEEPfjS9_ffNS7_10__identityEEEvT0_T1_T2_T3_T4_T6_)
        /*014c*/ 	.word	0x00000000


	//----- nvinfo : EIATTR_REGCOUNT
	.align		4
.L_100:
        /*0150*/ 	.byte	0x04, 0x2f
        /*0152*/ 	.short	(.L_102 - .L_101)
	.align		4
.L_101:
        /*0154*/ 	.word	index@(_ZN3cub18CUB_300001_SM_10006detail6reduce18DeviceReduceKernelINS2_10policy_hubIfjN4cuda3std3__410multipliesIfEEE10Policy1000EN6thrust24THRUST_300001_SM_1000_NS6detail15normal_iteratorINSD_10device_ptrIfEEEEjS9_fNS7_10__identityEEEvT0_PT3_T1_NS0_13GridEvenShareISN_EET2_T4_)
        /*0158*/ 	.word	0x00000020


	//----- nvinfo : EIATTR_FRAME_SIZE
	.align		4
.L_102:
        /*015c*/ 	.byte	0x04, 0x11
        /*015e*/ 	.short	(.L_104 - .L_103)
	.align		4
.L_103:
        /*0160*/ 	.word	index@(_ZN3cub18CUB_300001_SM_10006detail6reduce18DeviceReduceKernelINS2_10policy_hubIfjN4cuda3std3__410multipliesIfEEE10Policy1000EN6thrust24THRUST_300001_SM_1000_NS6detail15normal_iteratorINSD_10device_ptrIfEEEEjS9_fNS7_10__identityEEEvT0_PT3_T1_NS0_13GridEvenShareISN_EET2_T4_)
        /*0164*/ 	.word	0x00000000


	//----- nvinfo : EIATTR_REGCOUNT
	.align		4
.L_104:
        /*0168*/ 	.byte	0x04, 0x2f
        /*016a*/ 	.short	(.L_106 - .L_105)
	.align		4
.L_105:
        /*016c*/ 	.word	index@(_ZN3cub18CUB_300001_SM_10006detail6reduce28DeviceReduceSingleTileKernelINS2_10policy_hubIfjN4cuda3std3__410multipliesIfEEE10Policy1000EPfSC_iS9_ffNS7_10__identityEEEvT0_T1_T2_T3_T4_T6_)
        /*0170*/ 	.word	0x0000001e


	//----- nvinfo : EIATTR_FRAME_SIZE
	.align		4
.L_106:
        /*0174*/ 	.byte	0x04, 0x11
        /*0176*/ 	.short	(.L_108 - .L_107)
	.align		4
.L_107:
        /*0178*/ 	.word	index@(_ZN3cub18CUB_300001_SM_10006detail6reduce28DeviceReduceSingleTileKernelINS2_10policy_hubIfjN4cuda3std3__410multipliesIfEEE10Policy1000EPfSC_iS9_ffNS7_10__identityEEEvT0_T1_T2_T3_T4_T6_)
        /*017c*/ 	.word	0x00000000


	//----- nvinfo : EIATTR_REGCOUNT
	.align		4
.L_108:
        /*0180*/ 	.byte	0x04, 0x2f
        /*0182*/ 	.short	(.L_110 - .L_109)
	.align		4
.L_109:
        /*0184*/ 	.word	index@(_ZN3cub18CUB_300001_SM_10006detail6reduce28DeviceReduceSingleTileKernelINS2_10policy_hubIfyN4cuda3std3__410multipliesIfEEE10Policy1000EN6thrust24THRUST_300001_SM_1000_NS6detail15normal_iteratorINSD_10device_ptrIfEEEEPfyS9_ffNS7_10__identityEEEvT0_T1_T2_T3_T4_T6_)
        /*0188*/ 	.word	0x00000020


	//----- nvinfo : EIATTR_FRAME_SIZE
	.align		4
.L_110:
        /*018c*/ 	.byte	0x04, 0x11
        /*018e*/ 	.short	(.L_112 - .L_111)
	.align		4
.L_111:
        /*0190*/ 	.word	index@(_ZN3cub18CUB_300001_SM_10006detail6reduce28DeviceReduceSingleTileKernelINS2_10policy_hubIfyN4cuda3std3__410multipliesIfEEE10Policy1000EN6thrust24THRUST_300001_SM_1000_NS6detail15normal_iteratorINSD_10device_ptrIfEEEEPfyS9_ffNS7_10__identityEEEvT0_T1_T2_T3_T4_T6_)
        /*0194*/ 	.word	0x00000000


	//----- nvinfo : EIATTR_REGCOUNT
	.align		4
.L_112:
        /*0198*/ 	.byte	0x04, 0x2f
        /*019a*/ 	.short	(.L_114 - .L_113)
	.align		4
.L_113:
        /*019c*/ 	.word	index@(_ZN3cub18CUB_300001_SM_10006detail6reduce18DeviceReduceKernelINS2_10policy_hubIfyN4cuda3std3__410multipliesIfEEE10Policy1000EN6thrust24THRUST_300001_SM_1000_NS6detail15normal_iteratorINSD_10device_ptrIfEEEEyS9_fNS7_10__identityEEEvT0_PT3_T1_NS0_13GridEvenShareISN_EET2_T4_)
        /*01a0*/ 	.word	0x0000001e


	//----- nvinfo : EIATTR_FRAME_SIZE
	.align		4
.L_114:
        /*01a4*/ 	.byte	0x04, 0x11
        /*01a6*/ 	.short	(.L_116 - .L_115)
	.align		4
.L_115:
        /*01a8*/ 	.word	index@(_ZN3cub18CUB_300001_SM_10006detail6reduce18DeviceReduceKernelINS2_10policy_hubIfyN4cuda3std3__410multipliesIfEEE10Policy1000EN6thrust24THRUST_300001_SM_1000_NS6detail15normal_iteratorINSD_10device_ptrIfEEEEyS9_fNS7_10__identityEEEvT0_PT3_T1_NS0_13GridEvenShareISN_EET2_T4_)
        /*01ac*/ 	.word	0x00000000


	//----- nvinfo : EIATTR_REGCOUNT
	.align		4
.L_116:
        /*01b0*/ 	.byte	0x04, 0x2f
        /*01b2*/ 	.short	(.L_118 - .L_117)
	.align		4
.L_117:
        /*01b4*/ 	.word	index@(_ZN3cub18CUB_300001_SM_10006detail6reduce28DeviceReduceSingleTileKernelINS2_10policy_hubIfyN4cuda3std3__410multipliesIfEEE10Policy1000EPfSC_iS9_ffNS7_10__identityEEEvT0_T1_T2_T3_T4_T6_)
        /*01b8*/ 	.word	0x0000001e


	//----- nvinfo : EIATTR_FRAME_SIZE
	.align		4
.L_118:
        /*01bc*/ 	.byte	0x04, 0x11
        /*01be*/ 	.short	(.L_120 - .L_119)
	.align		4
.L_119:
        /*01c0*/ 	.word	index@(_ZN3cub18CUB_300001_SM_10006detail6reduce28DeviceReduceSingleTileKernelINS2_10policy_hubIfyN4cuda3std3__410multipliesIfEEE10Policy1000EPfSC_iS9_ffNS7_10__identityEEEvT0_T1_T2_T3_T4_T6_)
        /*01c4*/ 	.word	0x00000000


	//----- nvinfo : EIATTR_MIN_STACK_SIZE
	.align		4
.L_120:
        /*01c8*/ 	.byte	0x04, 0x12
        /*01ca*/ 	.short	(.L_122 - .L_121)
	.align		4
.L_121:
        /*01cc*/ 	.word	index@(_ZN3cub18CUB_300001_SM_10006detail6reduce28DeviceReduceSingleTileKernelINS2_10policy_hubIfyN4cuda3std3__410multipliesIfEEE10Policy1000EPfSC_iS9_ffNS7_10__identityEEEvT0_T1_T2_T3_T4_T6_)
        /*01d0*/ 	.word	0x00000000


	//----- nvinfo : EIATTR_MIN_STACK_SIZE
	.align		4
.L_122:
        /*01d4*/ 	.byte	0x04, 0x12
        /*01d6*/ 	.short	(.L_124 - .L_123)
	.align		4
.L_123:
        /*01d8*/ 	.word	index@(_ZN3cub18CUB_300001_SM_10006detail6reduce18DeviceReduceKernelINS2_10policy_hubIfyN4cuda3std3__410multipliesIfEEE10Policy1000EN6thrust24THRUST_300001_SM_1000_NS6detail15normal_iteratorINSD_10device_ptrIfEEEEyS9_fNS7_10__identityEEEvT0_PT3_T1_NS0_13GridEvenShareISN_EET2_T4_)
        /*01dc*/ 	.word	0x00000000


	//----- nvinfo : EIATTR_MIN_STACK_SIZE
	.align		4
.L_124:
        /*01e0*/ 	.byte	0x04, 0x12
        /*01e2*/ 	.short	(.L_126 - .L_125)
	.align		4
.L_125:
        /*01e4*/ 	.word	index@(_ZN3cub18CUB_300001_SM_10006detail6reduce28DeviceReduceSingleTileKernelINS2_10policy_hubIfyN4cuda3std3__410multipliesIfEEE10Policy1000EN6thrust24THRUST_300001_SM_1000_NS6detail15normal_iteratorINSD_10device_ptrIfEEEEPfyS9_ffNS7_10__identityEEEvT0_T1_T2_T3_T4_T6_)
        /*01e8*/ 	.word	0x00000000


	//----- nvinfo : EIATTR_MIN_STACK_SIZE
	.align		4
.L_126:
        /*01ec*/ 	.byte	0x04, 0x12
        /*01ee*/ 	.short	(.L_128 - .L_127)
	.align		4
.L_127:
        /*01f0*/ 	.word	index@(_ZN3cub18CUB_300001_SM_10006detail6reduce28DeviceReduceSingleTileKernelINS2_10policy_hubIfjN4cuda3std3__410multipliesIfEEE10Policy1000EPfSC_iS9_ffNS7_10__identityEEEvT0_T1_T2_T3_T4_T6_)
        /*01f4*/ 	.word	0x00000000


	//----- nvinfo : EIATTR_MIN_STACK_SIZE
	.align		4
.L_128:
        /*01f8*/ 	.byte	0x04, 0x12
        /*01fa*/ 	.short	(.L_130 - .L_129)
	.align		4
.L_129:
        /*01fc*/ 	.word	index@(_ZN3cub18CUB_300001_SM_10006detail6reduce18DeviceReduceKernelINS2_10policy_hubIfjN4cuda3std3__410multipliesIfEEE10Policy1000EN6thrust24THRUST_300001_SM_1000_NS6detail15normal_iteratorINSD_10device_ptrIfEEEEjS9_fNS7_10__identityEEEvT0_PT3_T1_NS0_13GridEvenShareISN_EET2_T4_)
        /*0200*/ 	.word	0x00000000


	//----- nvinfo : EIATTR_MIN_STACK_SIZE
	.align		4
.L_130:
        /*0204*/ 	.byte	0x04, 0x12
        /*0206*/ 	.short	(.L_132 - .L_131)
	.align		4
.L_131:
        /*0208*/ 	.word	index@(_ZN3cub18CUB_300001_SM_10006detail6reduce28DeviceReduceSingleTileKernelINS2_10policy_hubIfjN4cuda3std3__410multipliesIfEEE10Policy1000EN6thrust24THRUST_300001_SM_1000_NS6detail15normal_iteratorINSD_10device_ptrIfEEEEPfjS9_ffNS7_10__identityEEEvT0_T1_T2_T3_T4_T6_)
        /*020c*/ 	.word	0x00000000


	//----- nvinfo : EIATTR_MIN_STACK_SIZE
	.align		4
.L_132:
        /*0210*/ 	.byte	0x04, 0x12
        /*0212*/ 	.short	(.L_134 - .L_133)
	.align		4
.L_133:
        /*0214*/ 	.word	index@(_ZN3cub18CUB_300001_SM_10006detail6reduce28DeviceReduceSingleTileKernelINS2_10policy_hubIfyN4cuda3std3__45minusIfEEE10Policy1000EPfSC_iS9_ffNS7_10__identityEEEvT0_T1_T2_T3_T4_T6_)
        /*0218*/ 	.word	0x00000000


	//----- nvinfo : EIATTR_MIN_STACK_SIZE
	.align		4
.L_134:
        /*021c*/ 	.byte	0x04, 0x12
        /*021e*/ 	.short	(.L_136 - .L_135)
	.align		4
.L_135:
        /*0220*/ 	.word	index@(_ZN3cub18CUB_300001_SM_10006detail6reduce18DeviceReduceKernelINS2_10policy_hubIfyN4cuda3std3__45minusIfEEE10Policy1000EN6thrust24THRUST_300001_SM_1000_NS6detail15normal_iteratorINSD_10device_ptrIfEEEEyS9_fNS7_10__identityEEEvT0_PT3_T1_NS0_13GridEvenShareISN_EET2_T4_)
        /*0224*/ 	.word	0x00000000


	//----- nvinfo : EIATTR_MIN_STACK_SIZE
	.align		4
.L_136:
        /*0228*/ 	.byte	0x04, 0x12
        /*022a*/ 	.short	(.L_138 - .L_137)
	.align		4
.L_137:
        /*022c*/ 	.word	index@(_ZN3cub18CUB_300001_SM_10006detail6reduce28DeviceReduceSingleTileKernelINS2_10policy_hubIfyN4cuda3std3__45minusIfEEE10Policy1000EN6thrust24THRUST_300001_SM_1000_NS6detail15normal_iteratorINSD_10device_ptrIfEEEEPfyS9_ffNS7_10__identityEEEvT0_T1_T2_T3_T4_T6_)
        /*0230*/ 	.word	0x00000000


	//----- nvinfo : EIATTR_MIN_STACK_SIZE
	.align		4
.L_138:
        /*0234*/ 	.byte	0x04, 0x12
        /*0236*/ 	.short	(.L_140 - .L_139)
	.align		4
.L_139:
        /*0238*/ 	.word	index@(_ZN3cub18CUB_300001_SM_10006detail6reduce28DeviceReduceSingleTileKernelINS2_10policy_hubIfjN4cuda3std3__45minusIfEEE10Policy1000EPfSC_iS9_ffNS7_10__identityEEEvT0_T1_T2_T3_T4_T6_)
        /*023c*/ 	.word	0x00000000


	//----- nvinfo : EIATTR_MIN_STACK_SIZE
	.align		4
.L_140:
        /*0240*/ 	.byte	0x04, 0x12
        /*0242*/ 	.short	(.L_142 - .L_141)
	.align		4
.L_141:
        /*0244*/ 	.word	index@(_ZN3cub18CUB_300001_SM_10006detail6reduce18DeviceReduceKernelINS2_10policy_hubIfjN4cuda3std3__45minusIfEEE10Policy1000EN6thrust24THRUST_300001_SM_1000_NS6detail15normal_iteratorINSD_10device_ptrIfEEEEjS9_fNS7_10__identityEEEvT0_PT3_T1_NS0_13GridEvenShareISN_EET2_T4_)
        /*0248*/ 	.word	0x00000000


	//----- nvinfo : EIATTR_MIN_STACK_SIZE
	.align		4
.L_142:
        /*024c*/ 	.byte	0x04, 0x12
        /*024e*/ 	.short	(.L_144 - .L_143)
	.align		4
.L_143:
        /*0250*/ 	.word	index@(_ZN3cub18CUB_300001_SM_10006detail6reduce28DeviceReduceSingleTileKernelINS2_10policy_hubIfjN4cuda3std3__45minusIfEEE10Policy1000EN6thrust24THRUST_300001_SM_1000_NS6detail15normal_iteratorINSD_10device_ptrIfEEEEPfjS9_ffNS7_10__identityEEEvT0_T1_T2_T3_T4_T6_)
        /*0254*/ 	.word	0x00000000


	//----- nvinfo : EIATTR_MIN_STACK_SIZE
	.align		4
.L_144:
        /*0258*/ 	.byte	0x04, 0x12
        /*025a*/ 	.short	(.L_146 - .L_145)
	.align		4
.L_145:
        /*025c*/ 	.word	index@(_ZN3cub18CUB_300001_SM_10006detail6reduce28DeviceReduceSingleTileKernelINS2_10policy_hubIfyN4cuda3std3__44plusIfEEE10Policy1000EPfSC_iS9_ffNS7_10__identityEEEvT0_T1_T2_T3_T4_T6_)
        /*0260*/ 	.word	0x00000000


	//----- nvinfo : EIATTR_MIN_STACK_SIZE
	.align		4
.L_146:
        /*0264*/ 	.byte	0x04, 0x12
        /*0266*/ 	.short	(.L_148 - .L_147)
	.align		4
.L_147:
        /*0268*/ 	.word	index@(_ZN3cub18CUB_300001_SM_10006detail6reduce18DeviceReduceKernelINS2_10policy_hubIfyN4cuda3std3__44plusIfEEE10Policy1000EN6thrust24THRUST_300001_SM_1000_NS6detail15normal_iteratorINSD_10device_ptrIfEEEEyS9_fNS7_10__identityEEEvT0_PT3_T1_NS0_13GridEvenShareISN_EET2_T4_)
        /*026c*/ 	.word	0x00000000


	//----- nvinfo : EIATTR_MIN_STACK_SIZE
	.align		4
.L_148:
        /*0270*/ 	.byte	0x04, 0x12
        /*0272*/ 	.short	(.L_150 - .L_149)
	.align		4
.L_149:
        /*0274*/ 	.word	index@(_ZN3cub18CUB_300001_SM_10006detail6reduce28DeviceReduceSingleTileKernelINS2_10policy_hubIfyN4cuda3std3__44plusIfEEE10Policy1000EN6thrust24THRUST_300001_SM_1000_NS6detail15normal_iteratorINSD_10device_ptrIfEEEEPfyS9_ffNS7_10__identityEEEvT0_T1_T2_T3_T4_T6_)
        /*0278*/ 	.word	0x00000000


	//----- nvinfo : EIATTR_MIN_STACK_SIZE
	.align		4
.L_150:
        /*027c*/ 	.byte	0x04, 0x12
        /*027e*/ 	.short	(.L_152 - .L_151)
	.align		4
.L_151:
        /*0280*/ 	.word	index@(_ZN3cub18CUB_300001_SM_10006detail6reduce28DeviceReduceSingleTileKernelINS2_10policy_hubIfjN4cuda3std3__44plusIfEEE10Policy1000EPfSC_iS9_ffNS7_10__identityEEEvT0_T1_T2_T3_T4_T6_)
        /*0284*/ 	.word	0x00000000


	//----- nvinfo : EIATTR_MIN_STACK_SIZE
	.align		4
.L_152:
        /*0288*/ 	.byte	0x04, 0x12
        /*028a*/ 	.short	(.L_154 - .L_153)
	.align		4
.L_153:
        /*028c*/ 	.word	index@(_ZN3cub18CUB_300001_SM_10006detail6reduce18DeviceReduceKernelINS2_10policy_hubIfjN4cuda3std3__44plusIfEEE10Policy1000EN6thrust24THRUST_300001_SM_1000_NS6detail15normal_iteratorINSD_10device_ptrIfEEEEjS9_fNS7_10__identityEEEvT0_PT3_T1_NS0_13GridEvenShareISN_EET2_T4_)
        /*0290*/ 	.word	0x00000000


	//----- nvinfo : EIATTR_MIN_STACK_SIZE
	.align		4
.L_154:
        /*0294*/ 	.byte	0x04, 0x12
        /*0296*/ 	.short	(.L_156 - .L_155)
	.align		4
.L_155:
        /*0298*/ 	.word	index@(_ZN3cub18CUB_300001_SM_10006detail6reduce28DeviceReduceSingleTileKernelINS2_10policy_hubIfjN4cuda3std3__44plusIfEEE10Policy1000EN6thrust24THRUST_300001_SM_1000_NS6detail15normal_iteratorINSD_10device_ptrIfEEEEPfjS9_ffNS7_10__identityEEEvT0_T1_T2_T3_T4_T6_)
        /*029c*/ 	.word	0x00000000


	//----- nvinfo : EIATTR_MIN_STACK_SIZE
	.align		4
.L_156:
        /*02a0*/ 	.byte	0x04, 0x12
        /*02a2*/ 	.short	(.L_158 - .L_157)
	.align		4
.L_157:
        /*02a4*/ 	.word	index@(_ZN3cub18CUB_300001_SM_10006detail11EmptyKernelIvEEvv)
        /*02a8*/ 	.word	0x00000000
.L_158:


//--------------------- .nv.compat                --------------------------
	.section	.nv.compat,"",@"SHT_CUDA_COMPAT_INFO"
	.align	4
        /*0000*/ 	.byte	0x02, 0x09, 0x00, 0x00, 0x02, 0x02, 0x01, 0x00, 0x02, 0x05, 0x05, 0x00, 0x03, 0x07, 0x01, 0x01
        /*0010*/ 	.byte	0x02, 0x03, 0x00, 0x00, 0x02, 0x06, 0x01, 0x00, 0x04, 0x0b, 0x08, 0x00, 0x09, 0x00, 0x00, 0x00
        /*0020*/ 	.byte	0x00, 0x00, 0x00, 0x00


//--------------------- .nv.info._ZN3cub18CUB_300001_SM_10006detail6reduce28DeviceReduceSingleTileKernelINS2_10policy_hubIfyN4cuda3std3__410multipliesIfEEE10Policy1000EPfSC_iS9_ffNS7_10__identityEEEvT0_T1_T2_T3_T4_T6_ --------------------------
	.section	.nv.info._ZN3cub18CUB_300001_SM_10006detail6reduce28DeviceReduceSingleTileKernelINS2_10policy_hubIfyN4cuda3std3__410multipliesIfEEE10Policy1000EPfSC_iS9_ffNS7_10__identityEEEvT0_T1_T2_T3_T4_T6_,"",@"SHT_CUDA_INFO"
	.sectionflags	@""
	.align	4


	//----- nvinfo : EIATTR_CUDA_API_VERSION
	.align		4
        /*0000*/ 	.byte	0x04, 0x37
        /*0002*/ 	.short	(.L_160 - .L_159)
.L_159:
        /*0004*/ 	.word	0x00000082


	//----- nvinfo : EIATTR_KPARAM_INFO
	.align		4
.L_160:
        /*0008*/ 	.byte	0x04, 0x17
        /*000a*/ 	.short	(.L_162 - .L_161)
.L_161:
        /*000c*/ 	.word	0x00000000
        /*0010*/ 	.short	0x0005
        /*0012*/ 	.short	0x001c
        /*0014*/ 	.byte	0x00, 0xf0, 0x05, 0x00


	//----- nvinfo : EIATTR_KPARAM_INFO
	.align		4
.L_162:
        /*0018*/ 	.byte	0x04, 0x17
        /*001a*/ 	.short	(.L_164 - .L_163)
.L_163:
        /*001c*/ 	.word	0x00000000
        /*0020*/ 	.short	0x0004
        /*0022*/ 	.short	0x0018
        /*0024*/ 	.byte	0x00, 0xf0, 0x11, 0x00


	//----- nvinfo : EIATTR_KPARAM_INFO
	.align		4
.L_164:
        /*0028*/ 	.byte	0x04, 0x17
        /*002a*/ 	.short	(.L_166 - .L_165)
.L_165:
        /*002c*/ 	.word	0x00000000
        /*0030*/ 	.short	0x0003
        /*0032*/ 	.short	0x0014
        /*0034*/ 	.byte	0x00, 0xf0, 0x05, 0x00


	//----- nvinfo : EIATTR_KPARAM_INFO
	.align		4
.L_166:
        /*0038*/ 	.byte	0x04, 0x17
        /*003a*/ 	.short	(.L_168 - .L_167)
.L_167:
        /*003c*/ 	.word	0x00000000
        /*0040*/ 	.short	0x0002
        /*0042*/ 	.short	0x0010
        /*0044*/ 	.byte	0x00, 0xf0, 0x11, 0x00


	//----- nvinfo : EIATTR_KPARAM_INFO
	.align		4
.L_168:
        /*0048*/ 	.byte	0x04, 0x17
        /*004a*/ 	.short	(.L_170 - .L_169)
.L_169:
        /*004c*/ 	.word	0x00000000
        /*0050*/ 	.short	0x0001
        /*0052*/ 	.short	0x0008
        /*0054*/ 	.byte	0x00, 0xf5, 0x21, 0x00


	//----- nvinfo : EIATTR_KPARAM_INFO
	.align		4
.L_170:
        /*0058*/ 	.byte	0x04, 0x17
        /*005a*/ 	.short	(.L_172 - .L_171)
.L_171:
        /*005c*/ 	.word	0x00000000
        /*0060*/ 	.short	0x0000
        /*0062*/ 	.short	0x0000
        /*0064*/ 	.byte	0x00, 0xf5, 0x21, 0x00


	//----- nvinfo : EIATTR_SPARSE_MMA_MASK
	.align		4
.L_172:
        /*0068*/ 	.byte	0x03, 0x50
        /*006a*/ 	.short	0x0000


	//----- nvinfo : EIATTR_MAXREG_COUNT
	.align		4
        /*006c*/ 	.byte	0x03, 0x1b
        /*006e*/ 	.short	0x00ff


	//----- nvinfo : EIATTR_NUM_BARRIERS
	.align		4
        /*0070*/ 	.byte	0x02, 0x4c
        /*0072*/ 	.byte	0x01
	.zero		1


	//----- nvinfo : EIATTR_MERCURY_ISA_VERSION
	.align		4
        /*0074*/ 	.byte	0x03, 0x5f
        /*0076*/ 	.short	0x0101


	//----- nvinfo : EIATTR_COOP_GROUP_MASK_REGIDS
	.align		4
        /*0078*/ 	.byte	0x04, 0x29
        /*007a*/ 	.short	(.L_174 - .L_173)


	//   ....[0]....
.L_173:
        /*007c*/ 	.word	0xffffffff


	//   ....[1]....
        /*0080*/ 	.word	0xffffffff


	//   ....[2]....
        /*0084*/ 	.word	0xffffffff


	//   ....[3]....
        /*0088*/ 	.word	0xffffffff


	//   ....[4]....
        /*008c*/ 	.word	0xffffffff


	//   ....[5]....
        /*0090*/ 	.word	0xffffffff


	//   ....[6]....
        /*0094*/ 	.word	0xffffffff


	//   ....[7]....
        /*0098*/ 	.word	0xffffffff


	//   ....[8]....
        /*009c*/ 	.word	0xffffffff


	//   ....[9]....
        /*00a0*/ 	.word	0xffffffff


	//   ....[10]....
        /*00a4*/ 	.word	0xffffffff


	//   ....[11]....
        /*00a8*/ 	.word	0xffffffff


	//   ....[12]....
        /*00ac*/ 	.word	0xffffffff


	//   ....[13]....
        /*00b0*/ 	.word	0xffffffff


	//   ....[14]....
        /*00b4*/ 	.word	0xffffffff


	//   ....[15]....
        /*00b8*/ 	.word	0xffffffff


	//   ....[16]....
        /*00bc*/ 	.word	0xffffffff


	//   ....[17]....
        /*00c0*/ 	.word	0xffffffff


	//   ....[18]....
        /*00c4*/ 	.word	0xffffffff


	//   ....[19]....
        /*00c8*/ 	.word	0xffffffff


	//   ....[20]....
        /*00cc*/ 	.word	0xffffffff


	//   ....[21]....
        /*00d0*/ 	.word	0xffffffff


	//   ....[22]....
        /*00d4*/ 	.word	0xffffffff


	//   ....[23]....
        /*00d8*/ 	.word	0xffffffff


	//   ....[24]....
        /*00dc*/ 	.word	0xffffffff


	//   ....[25]....
        /*00e0*/ 	.word	0xffffffff


	//   ....[26]....
        /*00e4*/ 	.word	0xffffffff


	//   ....[27]....
        /*00e8*/ 	.word	0xffffffff


	//   ....[28]....
        /*00ec*/ 	.word	0xffffffff


	//   ....[29]....
        /*00f0*/ 	.word	0xffffffff


	//----- nvinfo : EIATTR_COOP_GROUP_INSTR_OFFSETS
	.align		4
.L_174:
        /*00f4*/ 	.byte	0x04, 0x28
        /*00f6*/ 	.short	(.L_176 - .L_175)


	//   ....[0]....
.L_175:
        /*00f8*/ 	.word	0x00000980


	//   ....[1]....
        /*00fc*/ 	.word	0x000009e0


	//   ....[2]....
        /*0100*/ 	.word	0x00000a50


	//   ....[3]....
        /*0104*/ 	.word	0x00000aa0


	//   ....[4]....
        /*0108*/ 	.word	0x00000ad0


	//   ....[5]....
        /*010c*/ 	.word	0x00000c90


	//   ....[6]....
        /*0110*/ 	.word	0x00000d20


	//   ....[7]....
        /*0114*/ 	.word	0x00000d60


	//   ....[8]....
        /*0118*/ 	.word	0x00000db0


	//   ....[9]....
        /*011c*/ 	.word	0x00000df0


	//   ....[10]....
        /*0120*/ 	.word	0x00001c00


	//   ....[11]....
        /*0124*/ 	.word	0x00001c80


	//   ....[12]....
        /*0128*/ 	.word	0x00001cd0


	//   ....[13]....
        /*012c*/ 	.word	0x00001d10


	//   ....[14]....
        /*0130*/ 	.word	0x00001d40


	//   ....[15]....
        /*0134*/ 	.word	0x00002700


	//   ....[16]....
        /*0138*/ 	.word	0x00002760


	//   ....[17]....
        /*013c*/ 	.word	0x000027d0


	//   ....[18]....
        /*0140*/ 	.word	0x00002820


	//   ....[19]....
        /*0144*/ 	.word	0x00002850


	//   ....[20]....
        /*0148*/ 	.word	0x00002a10


	//   ....[21]....
        /*014c*/ 	.word	0x00002a90


	//   ....[22]....
        /*0150*/ 	.word	0x00002ad0


	//   ....[23]....
        /*0154*/ 	.word	0x00002b10


	//   ....[24]....
        /*0158*/ 	.word	0x00002b70


	//   ....[25]....
        /*015c*/ 	.word	0x00003b00


	//   ....[26]....
        /*0160*/ 	.word	0x00003b80


	//   ....[27]....
        /*0164*/ 	.word	0x00003bd0


	//   ....[28]....
        /*0168*/ 	.word	0x00003c10


	//   ....[29]....
        /*016c*/ 	.word	0x00003c40


	//----- nvinfo : EIATTR_VRC_CTA_INIT_COUNT
	.align		4
.L_176:
        /*0170*/ 	.byte	0x02, 0x4a
	.zero		1
	.zero		1


	//----- nvinfo : EIATTR_EXIT_INSTR_OFFSETS
	.align		4
        /*0174*/ 	.byte	0x04, 0x1c
        /*0176*/ 	.short	(.L_178 - .L_177)


	//   ....[0]....
.L_177:
        /*0178*/ 	.word	0x00000080


	//   ....[1]....
        /*017c*/ 	.word	0x000000c0


	//   ....[2]....
        /*0180*/ 	.word	0x00003d90


	//   ....[3]....
        /*0184*/ 	.word	0x00003de0


	//----- nvinfo : EIATTR_MAX_THREADS
	.align		4
.L_178:
        /*0188*/ 	.byte	0x04, 0x05
        /*018a*/ 	.short	(.L_180 - .L_179)
.L_179:
        /*018c*/ 	.word	0x00000100
        /*0190*/ 	.word	0x00000001
        /*0194*/ 	.word	0x00000001


	//----- nvinfo : EIATTR_CRS_STACK_SIZE
	.align		4
.L_180:
        /*0198*/ 	.byte	0x04, 0x1e
        /*019a*/ 	.short	(.L_182 - .L_181)
.L_181:
        /*019c*/ 	.word	0x00000000


	//----- nvinfo : EIATTR_CBANK_PARAM_SIZE
	.align		4
.L_182:
        /*01a0*/ 	.byte	0x03, 0x19
        /*01a2*/ 	.short	0x001d


	//----- nvinfo : EIATTR_PARAM_CBANK
	.align		4
        /*01a4*/ 	.byte	0x04, 0x0a
        /*01a6*/ 	.short	(.L_184 - .L_183)
	.align		4
.L_183:
        /*01a8*/ 	.word	index@(.nv.constant0._ZN3cub18CUB_300001_SM_10006detail6reduce28DeviceReduceSingleTileKernelINS2_10policy_hubIfyN4cuda3std3__410multipliesIfEEE10Policy1000EPfSC_iS9_ffNS7_10__identityEEEvT0_T1_T2_T3_T4_T6_)
        /*01ac*/ 	.short	0x0380
        /*01ae*/ 	.short	0x001d


	//----- nvinfo : EIATTR_SW_WAR
	.align		4
.L_184:
        /*01b0*/ 	.byte	0x04, 0x36
        /*01b2*/ 	.short	(.L_186 - .L_185)
.L_185:
        /*01b4*/ 	.word	0x00000008
.L_186:


//--------------------- .nv.info._ZN3cub18CUB_300001_SM_10006detail6reduce18DeviceReduceKernelINS2_10policy_hubIfyN4cuda3std3__410multipliesIfEEE10Policy1000EN6thrust24THRUST_300001_SM_1000_NS6detail15normal_iteratorINSD_10device_ptrIfEEEEyS9_fNS7_10__identityEEEvT0_PT3_T1_NS0_13GridEvenShareISN_EET2_T4_ --------------------------
	.section	.nv.info._ZN3cub18CUB_300001_SM_10006detail6reduce18DeviceReduceKernelINS2_10policy_hubIfyN4cuda3std3__410multipliesIfEEE10Policy1000EN6thrust24THRUST_300001_SM_1000_NS6detail15normal_iteratorINSD_10device_ptrIfEEEEyS9_fNS7_10__identityEEEvT0_PT3_T1_NS0_13GridEvenShareISN_EET2_T4_,"",@"SHT_CUDA_INFO"
	.sectionflags	@""
	.align	4


	//----- nvinfo : EIATTR_CUDA_API_VERSION
	.align		4
        /*0000*/ 	.byte	0x04, 0x37
        /*0002*/ 	.short	(.L_188 - .L_187)
.L_187:
        /*0004*/ 	.word	0x00000082


	//----- nvinfo : EIATTR_KPARAM_INFO
	.align		4
.L_188:
        /*0008*/ 	.byte	0x04, 0x17
        /*000a*/ 	.short	(.L_190 - .L_189)
.L_189:
        /*000c*/ 	.word	0x00000000
        /*0010*/ 	.short	0x0005
        /*0012*/ 	.short	0x0061
        /*0014*/ 	.byte	0x00, 0xf0, 0x05, 0x00


	//----- nvinfo : EIATTR_KPARAM_INFO
	.align		4
.L_190:
        /*0018*/ 	.byte	0x04, 0x17
        /*001a*/ 	.short	(.L_192 - .L_191)
.L_191:
        /*001c*/ 	.word	0x00000000
        /*0020*/ 	.short	0x0004
        /*0022*/ 	.short	0x0060
        /*0024*/ 	.byte	0x00, 0xf0, 0x05, 0x00


	//----- nvinfo : EIATTR_KPARAM_INFO
	.align		4
.L_192:
        /*0028*/ 	.byte	0x04, 0x17
        /*002a*/ 	.short	(.L_194 - .L_193)
.L_193:
        /*002c*/ 	.word	0x00000000
        /*0030*/ 	.short	0x0003
        /*0032*/ 	.short	0x0018
        /*0034*/ 	.byte	0x00, 0xf0, 0x21, 0x01


	//----- nvinfo : EIATTR_KPARAM_INFO
	.align		4
.L_194:
        /*0038*/ 	.byte	0x04, 0x17
        /*003a*/ 	.short	(.L_196 - .L_195)
.L_195:
        /*003c*/ 	.word	0x00000000
        /*0040*/ 	.short	0x0002
        /*0042*/ 	.short	0x0010
        /*0044*/ 	.byte	0x00, 0xf0, 0x21, 0x00


	//----- nvinfo : EIATTR_KPARAM_INFO
	.align		4
.L_196:
        /*0048*/ 	.byte	0x04, 0x17
        /*004a*/ 	.short	(.L_198 - .L_197)
.L_197:
        /*004c*/ 	.word	0x00000000
        /*0050*/ 	.short	0x0001
        /*0052*/ 	.short	0x0008
        /*0054*/ 	.byte	0x00, 0xf5, 0x21, 0x00


	//----- nvinfo : EIATTR_KPARAM_INFO
	.align		4
.L_198:
        /*0058*/ 	.byte	0x04, 0x17
        /*005a*/ 	.short	(.L_200 - .L_199)
.L_199:
        /*005c*/ 	.word	0x00000000
        /*0060*/ 	.short	0x0000
        /*0062*/ 	.short	0x0000
        /*0064*/ 	.byte	0x00, 0xf0, 0x21, 0x00


	//----- nvinfo : EIATTR_SPARSE_MMA_MASK
	.align		4
.L_200:
        /*0068*/ 	.byte	0x03, 0x50
        /*006a*/ 	.short	0x0000


	//----- nvinfo : EIATTR_MAXREG_COUNT
	.align		4
        /*006c*/ 	.byte	0x03, 0x1b
        /*006e*/ 	.short	0x00ff


	//----- nvinfo : EIATTR_NUM_BARRIERS
	.align		4
        /*0070*/ 	.byte	0x02, 0x4c
        /*0072*/ 	.byte	0x01
	.zero		1


	//----- nvinfo : EIATTR_MERCURY_ISA_VERSION
	.align		4
        /*0074*/ 	.byte	0x03, 0x5f
        /*0076*/ 	.short	0x0101


	//----- nvinfo : EIATTR_COOP_GROUP_MASK_REGIDS
	.align		4
        /*0078*/ 	.byte	0x04, 0x29
        /*007a*/ 	.short	(.L_202 - .L_201)


	//   ....[0]....
.L_201:
        /*007c*/ 	.word	0xffffffff


	//   ....[1]....
        /*0080*/ 	.word	0xffffffff


	//   ....[2]....
        /*0084*/ 	.word	0xffffffff


	//   ....[3]....
        /*0088*/ 	.word	0xffffffff


	//   ....[4]....
        /*008c*/ 	.word	0xffffffff


	//   ....[5]....
        /*0090*/ 	.word	0xffffffff


	//   ....[6]....
        /*0094*/ 	.word	0xffffffff


	//   ....[7]....
        /*0098*/ 	.word	0xffffffff


	//   ....[8]....
        /*009c*/ 	.word	0xffffffff


	//   ....[9]....
        /*00a0*/ 	.word	0xffffffff


	//   ....[10]....
        /*00a4*/ 	.word	0xffffffff


	//   ....[11]....
        /*00a8*/ 	.word	0xffffffff


	//   ....[12]....
        /*00ac*/ 	.word	0xffffffff


	//   ....[13]....
        /*00b0*/ 	.word	0xffffffff


	//   ....[14]....
        /*00b4*/ 	.word	0xffffffff


	//----- nvinfo : EIATTR_COOP_GROUP_INSTR_OFFSETS
	.align		4
.L_202:
        /*00b8*/ 	.byte	0x04, 0x28
        /*00ba*/ 	.short	(.L_204 - .L_203)


	//   ....[0]....
.L_203:
        /*00bc*/ 	.word	0x000009c0


	//   ....[1]....
        /*00c0*/ 	.word	0x00000a20


	//   ....[2]....
        /*00c4*/ 	.word	0x00000a90


	//   ....[3]....
        /*00c8*/ 	.word	0x00000ae0


	//   ....[4]....
        /*00cc*/ 	.word	0x00000b10


	//   ....[5]....
        /*00d0*/ 	.word	0x00000cd0


	//   ....[6]....
        /*00d4*/ 	.word	0x00000d60


	//   ....[7]....
        /*00d8*/ 	.word	0x00000dd0


	//   ....[8]....
        /*00dc*/ 	.word	0x00000e20


	//   ....[9]....
        /*00e0*/ 	.word	0x00000e50


	//   ....[10]....
        /*00e4*/ 	.word	0x00002030


	//   ....[11]....
        /*00e8*/ 	.word	0x000020c0


	//   ....[12]....
        /*00ec*/ 	.word	0x00002110


	//   ....[13]....
        /*00f0*/ 	.word	0x00002150


	//   ....[14]....
        /*00f4*/ 	.word	0x00002180


	//----- nvinfo : EIATTR_VRC_CTA_INIT_COUNT
	.align		4
.L_204:
        /*00f8*/ 	.byte	0x02, 0x4a
	.zero		1
	.zero		1


	//----- nvinfo : EIATTR_EXIT_INSTR_OFFSETS
	.align		4
        /*00fc*/ 	.byte	0x04, 0x1c
        /*00fe*/ 	.short	(.L_206 - .L_205)


	//   ....[0]....
.L_205:
        /*0100*/ 	.word	0x000022d0


	//   ....[1]....
        /*0104*/ 	.word	0x00002330


	//----- nvinfo : EIATTR_MAX_THREADS
	.align		4
.L_206:
        /*0108*/ 	.byte	0x04, 0x05
        /*010a*/ 	.short	(.L_208 - .L_207)
.L_207:
        /*010c*/ 	.word	0x00000100
        /*0110*/ 	.word	0x00000001
        /*0114*/ 	.word	0x00000001


	//----- nvinfo : EIATTR_CRS_STACK_SIZE
	.align		4
.L_208:
        /*0118*/ 	.byte	0x04, 0x1e
        /*011a*/ 	.short	(.L_210 - .L_209)
.L_209:
        /*011c*/ 	.word	0x00000000


	//----- nvinfo : EIATTR_CBANK_PARAM_SIZE
	.align		4
.L_210:
        /*0120*/ 	.byte	0x03, 0x19
        /*0122*/ 	.short	0x0062


	//----- nvinfo : EIATTR_PARAM_CBANK
	.align		4
        /*0124*/ 	.byte	0x04, 0x0a
        /*0126*/ 	.short	(.L_212 - .L_211)
	.align		4
.L_211:
        /*0128*/ 	.word	index@(.nv.constant0._ZN3cub18CUB_300001_SM_10006detail6reduce18DeviceReduceKernelINS2_10policy_hubIfyN4cuda3std3__410multipliesIfEEE10Policy1000EN6thrust24THRUST_300001_SM_1000_NS6detail15normal_iteratorINSD_10device_ptrIfEEEEyS9_fNS7_10__identityEEEvT0_PT3_T1_NS0_13GridEvenShareISN_EET2_T4_)
        /*012c*/ 	.short	0x0380
        /*012e*/ 	.short	0x0062


	//----- nvinfo : EIATTR_SW_WAR
	.align		4
.L_212:
        /*0130*/ 	.byte	0x04, 0x36
        /*0132*/ 	.short	(.L_214 - .L_213)
.L_213:
        /*0134*/ 	.word	0x00000008
.L_214:


//--------------------- .nv.info._ZN3cub18CUB_300001_SM_10006detail6reduce28DeviceReduceSingleTileKernelINS2_10policy_hubIfyN4cuda3std3__410multipliesIfEEE10Policy1000EN6thrust24THRUST_300001_SM_1000_NS6detail15normal_iteratorINSD_10device_ptrIfEEEEPfyS9_ffNS7_10__identityEEEvT0_T1_T2_T3_T4_T6_ --------------------------
	.section	.nv.info._ZN3cub18CUB_300001_SM_10006detail6reduce28DeviceReduceSingleTileKernelINS2_10policy_hubIfyN4cuda3std3__410multipliesIfEEE10Policy1000EN6thrust24THRUST_300001_SM_1000_NS6detail15normal_iteratorINSD_10device_ptrIfEEEEPfyS9_ffNS7_10__identityEEEvT0_T1_T2_T3_T4_T6_,"",@"SHT_CUDA_INFO"
	.sectionflags	@""
	.align	4


	//----- nvinfo : EIATTR_CUDA_API_VERSION
	.align		4
        /*0000*/ 	.byte	0x04, 0x37
        /*0002*/ 	.short	(.L_216 - .L_215)
.L_215:
        /*0004*/ 	.word	0x00000082


	//----- nvinfo : EIATTR_KPARAM_INFO
	.align		4
.L_216:
        /*0008*/ 	.byte	0x04, 0x17
        /*000a*/ 	.short	(.L_218 - .L_217)
.L_217:
        /*000c*/ 	.word	0x00000000
        /*0010*/ 	.short	0x0005
        /*0012*/ 	.short	0x0020
        /*0014*/ 	.byte	0x00, 0xf0, 0x05, 0x00


	//----- nvinfo : EIATTR_KPARAM_INFO
	.align		4
.L_218:
        /*0018*/ 	.byte	0x04, 0x17
        /*001a*/ 	.short	(.L_220 - .L_219)
.L_219:
        /*001c*/ 	.word	0x00000000
        /*0020*/ 	.short	0x0004
        /*0022*/ 	.short	0x001c
        /*0024*/ 	.byte	0x00, 0xf0, 0x11, 0x00


	//----- nvinfo : EIATTR_KPARAM_INFO
	.align		4
.L_220:
        /*0028*/ 	.byte	0x04, 0x17
        /*002a*/ 	.short	(.L_222 - .L_221)
.L_221:
        /*002c*/ 	.word	0x00000000
        /*0030*/ 	.short	0x0003
        /*0032*/ 	.short	0x0018
        /*0034*/ 	.byte	0x00, 0xf0, 0x05, 0x00


	//----- nvinfo : EIATTR_KPARAM_INFO
	.align		4
.L_222:
        /*0038*/ 	.byte	0x04, 0x17
        /*003a*/ 	.short	(.L_224 - .L_223)
.L_223:
        /*003c*/ 	.word	0x00000000
        /*0040*/ 	.short	0x0002
        /*0042*/ 	.short	0x0010
        /*0044*/ 	.byte	0x00, 0xf0, 0x21, 0x00


	//----- nvinfo : EIATTR_KPARAM_INFO
	.align		4
.L_224:
        /*0048*/ 	.byte	0x04, 0x17
        /*004a*/ 	.short	(.L_226 - .L_225)
.L_225:
        /*004c*/ 	.word	0x00000000
        /*0050*/ 	.short	0x0001
        /*0052*/ 	.short	0x0008
        /*0054*/ 	.byte	0x00, 0xf5, 0x21, 0x00


	//----- nvinfo : EIATTR_KPARAM_INFO
	.align		4
.L_226:
        /*0058*/ 	.byte	0x04, 0x17
        /*005a*/ 	.short	(.L_228 - .L_227)
.L_227:
        /*005c*/ 	.word	0x00000000
        /*0060*/ 	.short	0x0000
        /*0062*/ 	.short	0x0000
        /*0064*/ 	.byte	0x00, 0xf0, 0x21, 0x00


	//----- nvinfo : EIATTR_SPARSE_MMA_MASK
	.align		4
.L_228:
        /*0068*/ 	.byte	0x03, 0x50
        /*006a*/ 	.short	0x0000


	//----- nvinfo : EIATTR_MAXREG_COUNT
	.align		4
        /*006c*/ 	.byte	0x03, 0x1b
        /*006e*/ 	.short	0x00ff


	//----- nvinfo : EIATTR_NUM_BARRIERS
	.align		4
        /*0070*/ 	.byte	0x02, 0x4c
        /*0072*/ 	.byte	0x01
	.zero		1


	//----- nvinfo : EIATTR_MERCURY_ISA_VERSION
	.align		4
        /*0074*/ 	.byte	0x03, 0x5f
        /*0076*/ 	.short	0x0101


	//----- nvinfo : EIATTR_COOP_GROUP_MASK_REGIDS
	.align		4
        /*0078*/ 	.byte	0x04, 0x29
        /*007a*/ 	.short	(.L_230 - .L_229)


	//   ....[0]....
.L_229:
        /*007c*/ 	.word	0xffffffff


	//   ....[1]....
        /*0080*/ 	.word	0xffffffff


	//   ....[2]....
        /*0084*/ 	.word	0xffffffff


	//   ....[3]....
        /*0088*/ 	.word	0xffffffff


	//   ....[4]....
        /*008c*/ 	.word	0xffffffff


	//   ....[5]....
        /*0090*/ 	.word	0xffffffff


	//   ....[6]....
        /*0094*/ 	.word	0xffffffff


	//   ....[7]....
        /*0098*/ 	.word	0xffffffff


	//   ....[8]....
        /*009c*/ 	.word	0xffffffff


	//   ....[9]....
        /*00a0*/ 	.word	0xffffffff


	//   ....[10]....
        /*00a4*/ 	.word	0xffffffff


	//   ....[11]....
        /*00a8*/ 	.word	0xffffffff


	//   ....[12]....
        /*00ac*/ 	.word	0xffffffff


	//   ....[13]....
        /*00b0*/ 	.word	0xffffffff


	//   ....[14]....
        /*00b4*/ 	.word	0xffffffff


	//----- nvinfo : EIATTR_COOP_GROUP_INSTR_OFFSETS
	.align		4
.L_230:
        /*00b8*/ 	.byte	0x04, 0x28
        /*00ba*/ 	.short	(.L_232 - .L_231)


	//   ....[0]....
.L_231:
        /*00bc*/ 	.word	0x00000930


	//   ....[1]....
        /*00c0*/ 	.word	0x00000990


	//   ....[2]....
        /*00c4*/ 	.word	0x00000a00


	//   ....[3]....
        /*00c8*/ 	.word	0x00000a50


	//   ....[4]....
        /*00cc*/ 	.word	0x00000a80


	//   ....[5]....
        /*00d0*/ 	.word	0x00000c40


	//   ....[6]....
        /*00d4*/ 	.word	0x00000cd0


	//   ....[7]....
        /*00d8*/ 	.word	0x00000d20


	//   ....[8]....
        /*00dc*/ 	.word	0x00000d60


	//   ....[9]....
        /*00e0*/ 	.word	0x00000da0


	//   ....[10]....
        /*00e4*/ 	.word	0x00001dc0


	//   ....[11]....
        /*00e8*/ 	.word	0x00001e40


	//   ....[12]....
        /*00ec*/ 	.word	0x00001e90


	//   ....[13]....
        /*00f0*/ 	.word	0x00001ed0


	//   ....[14]....
        /*00f4*/ 	.word	0x00001f00


	//----- nvinfo : EIATTR_VRC_CTA_INIT_COUNT
	.align		4
.L_232:
        /*00f8*/ 	.byte	0x02, 0x4a
	.zero		1
	.zero		1


	//----- nvinfo : EIATTR_EXIT_INSTR_OFFSETS
	.align		4
        /*00fc*/ 	.byte	0x04, 0x1c
        /*00fe*/ 	.short	(.L_234 - .L_233)


	//   ....[0]....
.L_233:
        /*0100*/ 	.word	0x000000a0


	//   ....[1]....
        /*0104*/ 	.word	0x000000e0


	//   ....[2]....
        /*0108*/ 	.word	0x00002040


	//   ....[3]....
        /*010c*/ 	.word	0x00002090


	//----- nvinfo : EIATTR_MAX_THREADS
	.align		4
.L_234:
        /*0110*/ 	.byte	0x04, 0x05
        /*0112*/ 	.short	(.L_236 - .L_235)
.L_235:
        /*0114*/ 	.word	0x00000100
        /*0118*/ 	.word	0x00000001
        /*011c*/ 	.word	0x00000001


	//----- nvinfo : EIATTR_CRS_STACK_SIZE
	.align		4
.L_236:
        /*0120*/ 	.byte	0x04, 0x1e
        /*0122*/ 	.short	(.L_238 - .L_237)
.L_237:
        /*0124*/ 	.word	0x00000000


	//----- nvinfo : EIATTR_CBANK_PARAM_SIZE
	.align		4
.L_238:
        /*0128*/ 	.byte	0x03, 0x19
        /*012a*/ 	.short	0x0021


	//----- nvinfo : EIATTR_PARAM_CBANK
	.align		4
        /*012c*/ 	.byte	0x04, 0x0a
        /*012e*/ 	.short	(.L_240 - .L_239)
	.align		4
.L_239:
        /*0130*/ 	.word	index@(.nv.constant0._ZN3cub18CUB_300001_SM_10006detail6reduce28DeviceReduceSingleTileKernelINS2_10policy_hubIfyN4cuda3std3__410multipliesIfEEE10Policy1000EN6thrust24THRUST_300001_SM_1000_NS6detail15normal_iteratorINSD_10device_ptrIfEEEEPfyS9_ffNS7_10__identityEEEvT0_T1_T2_T3_T4_T6_)
        /*0134*/ 	.short	0x0380
        /*0136*/ 	.short	0x0021


	//----- nvinfo : EIATTR_SW_WAR
	.align		4
.L_240:
        /*0138*/ 	.byte	0x04, 0x36
        /*013a*/ 	.short	(.L_242 - .L_241)
.L_241:
        /*013c*/ 	.word	0x00000008
.L_242:


//--------------------- .nv.info._ZN3cub18CUB_300001_SM_10006detail6reduce28DeviceReduceSingleTileKernelINS2_10policy_hubIfjN4cuda3std3__410multipliesIfEEE10Policy1000EPfSC_iS9_ffNS7_10__identityEEEvT0_T1_T2_T3_T4_T6_ --------------------------
	.section	.nv.info._ZN3cub18CUB_300001_SM_10006detail6reduce28DeviceReduceSingleTileKernelINS2_10policy_hubIfjN4cuda3std3__410multipliesIfEEE10Policy1000EPfSC_iS9_ffNS7_10__identityEEEvT0_T1_T2_T3_T4_T6_,"",@"SHT_CUDA_INFO"
	.sectionflags	@""
	.align	4


	//----- nvinfo : EIATTR_CUDA_API_VERSION
	.align		4
        /*0000*/ 	.byte	0x04, 0x37
        /*0002*/ 	.short	(.L_244 - .L_243)
.L_243:
        /*0004*/ 	.word	0x00000082


	//----- nvinfo : EIATTR_KPARAM_INFO
	.align		4
.L_244:
        /*0008*/ 	.byte	0x04, 0x17
        /*000a*/ 	.short	(.L_246 - .L_245)
.L_245:
        /*000c*/ 	.word	0x00000000
        /*0010*/ 	.short	0x0005
        /*0012*/ 	.short	0x001c
        /*0014*/ 	.byte	0x00, 0xf0, 0x05, 0x00


	//----- nvinfo : EIATTR_KPARAM_INFO
	.align		4
.L_246:
        /*0018*/ 	.byte	0x04, 0x17
        /*001a*/ 	.short	(.L_248 - .L_247)
.L_247:
        /*001c*/ 	.word	0x00000000
        /*0020*/ 	.short	0x0004
        /*0022*/ 	.short	0x0018
        /*0024*/ 	.byte	0x00, 0xf0, 0x11, 0x00


	//----- nvinfo : EIATTR_KPARAM_INFO
	.align		4
.L_248:
        /*0028*/ 	.byte	0x04, 0x17
        /*002a*/ 	.short	(.L_250 - .L_249)
.L_249:
        /*002c*/ 	.word	0x00000000
        /*0030*/ 	.short	0x0003
        /*0032*/ 	.short	0x0014
        /*0034*/ 	.byte	0x00, 0xf0, 0x05, 0x00


	//----- nvinfo : EIATTR_KPARAM_INFO
	.align		4
.L_250:
        /*0038*/ 	.byte	0x04, 0x17
        /*003a*/ 	.short	(.L_252 - .L_251)
.L_251:
        /*003c*/ 	.word	0x00000000
        /*0040*/ 	.short	0x0002
        /*0042*/ 	.short	0x0010
        /*0044*/ 	.byte	0x00, 0xf0, 0x11, 0x00


	//----- nvinfo : EIATTR_KPARAM_INFO
	.align		4
.L_252:
        /*0048*/ 	.byte	0x04, 0x17
        /*004a*/ 	.short	(.L_254 - .L_253)
.L_253:
        /*004c*/ 	.word	0x00000000
        /*0050*/ 	.short	0x0001
        /*0052*/ 	.short	0x0008
        /*0054*/ 	.byte	0x00, 0xf5, 0x21, 0x00


	//----- nvinfo : EIATTR_KPARAM_INFO
	.align		4
.L_254:
        /*0058*/ 	.byte	0x04, 0x17
        /*005a*/ 	.short	(.L_256 - .L_255)
.L_255:
        /*005c*/ 	.word	0x00000000
        /*0060*/ 	.short	0x0000
        /*0062*/ 	.short	0x0000
        /*0064*/ 	.byte	0x00, 0xf5, 0x21, 0x00


	//----- nvinfo : EIATTR_SPARSE_MMA_MASK
	.align		4
.L_256:
        /*0068*/ 	.byte	0x03, 0x50
        /*006a*/ 	.short	0x0000


	//----- nvinfo : EIATTR_MAXREG_COUNT
	.align		4
        /*006c*/ 	.byte	0x03, 0x1b
        /*006e*/ 	.short	0x00ff


	//----- nvinfo : EIATTR_NUM_BARRIERS
	.align		4
        /*0070*/ 	.byte	0x02, 0x4c
        /*0072*/ 	.byte	0x01
	.zero		1


	//----- nvinfo : EIATTR_MERCURY_ISA_VERSION
	.align		4
        /*0074*/ 	.byte	0x03, 0x5f
        /*0076*/ 	.short	0x0101


	//----- nvinfo : EIATTR_COOP_GROUP_MASK_REGIDS
	.align		4
        /*0078*/ 	.byte	0x04, 0x29
        /*007a*/ 	.short	(.L_258 - .L_257)


	//   ....[0]....
.L_257:
        /*007c*/ 	.word	0xffffffff


	//   ....[1]....
        /*0080*/ 	.word	0xffffffff


	//   ....[2]....
        /*0084*/ 	.word	0xffffffff


	//   ....[3]....
        /*0088*/ 	.word	0xffffffff


	//   ....[4]....
        /*008c*/ 	.word	0xffffffff


	//   ....[5]....
        /*0090*/ 	.word	0xffffffff


	//   ....[6]....
        /*0094*/ 	.word	0xffffffff


	//   ....[7]....
        /*0098*/ 	.word	0xffffffff


	//   ....[8]....
        /*009c*/ 	.word	0xffffffff


	//   ....[9]....
        /*00a0*/ 	.word	0xffffffff


	//   ....[10]....
        /*00a4*/ 	.word	0xffffffff


	//   ....[11]....
        /*00a8*/ 	.word	0xffffffff


	//   ....[12]....
        /*00ac*/ 	.word	0xffffffff


	//   ....[13]....
        /*00b0*/ 	.word	0xffffffff


	//   ....[14]....
        /*00b4*/ 	.word	0xffffffff


	//   ....[15]....
        /*00b8*/ 	.word	0xffffffff


	//   ....[16]....
        /*00bc*/ 	.word	0xffffffff


	//   ....[17]....
        /*00c0*/ 	.word	0xffffffff


	//   ....[18]....
        /*00c4*/ 	.word	0xffffffff


	//   ....[19]....
        /*00c8*/ 	.word	0xffffffff


	//   ....[20]....
        /*00cc*/ 	.word	0xffffffff


	//   ....[21]....
        /*00d0*/ 	.word	0xffffffff


	//   ....[22]....
        /*00d4*/ 	.word	0xffffffff


	//   ....[23]....
        /*00d8*/ 	.word	0xffffffff


	//   ....[24]....
        /*00dc*/ 	.word	0xffffffff


	//   ....[25]....
        /*00e0*/ 	.word	0xffffffff


	//   ....[26]....
        /*00e4*/ 	.word	0xffffffff


	//   ....[27]....
        /*00e8*/ 	.word	0xffffffff


	//   ....[28]....
        /*00ec*/ 	.word	0xffffffff


	//   ....[29]....
        /*00f0*/ 	.word	0xffffffff


	//----- nvinfo : EIATTR_COOP_GROUP_INSTR_OFFSETS
	.align		4
.L_258:
        /*00f4*/ 	.byte	0x04, 0x28
        /*00f6*/ 	.short	(.L_260 - .L_259)


	//   ....[0]....
.L_259:
        /*00f8*/ 	.word	0x00000980


	//   ....[1]....
        /*00fc*/ 	.word	0x000009e0


	//   ....[2]....
        /*0100*/ 	.word	0x00000a50


	//   ....[3]....
        /*0104*/ 	.word	0x00000aa0


	//   ....[4]....
        /*0108*/ 	.word	0x00000ad0


	//   ....[5]....
        /*010c*/ 	.word	0x00000c90


	//   ....[6]....
        /*0110*/ 	.word	0x00000d20


	//   ....[7]....
        /*0114*/ 	.word	0x00000d60


	//   ....[8]....
        /*0118*/ 	.word	0x00000db0


	//   ....[9]....
        /*011c*/ 	.word	0x00000df0


	//   ....[10]....
        /*0120*/ 	.word	0x00001c00


	//   ....[11]....
        /*0124*/ 	.word	0x00001c80


	//   ....[12]....
        /*0128*/ 	.word	0x00001cd0


	//   ....[13]....
        /*012c*/ 	.word	0x00001d10


	//   ....[14]....
        /*0130*/ 	.word	0x00001d40


	//   ....[15]....
        /*0134*/ 	.word	0x00002700


	//   ....[16]....
        /*0138*/ 	.word	0x00002760


	//   ....[17]....
        /*013c*/ 	.word	0x000027d0


	//   ....[18]....
        /*0140*/ 	.word	0x00002820


	//   ....[19]....
        /*0144*/ 	.word	0x00002850


	//   ....[20]....
        /*0148*/ 	.word	0x00002a10


	//   ....[21]....
        /*014c*/ 	.word	0x00002a90


	//   ....[22]....
        /*0150*/ 	.word	0x00002ad0


	//   ....[23]....
        /*0154*/ 	.word	0x00002b10


	//   ....[24]....
        /*0158*/ 	.word	0x00002b70


	//   ....[25]....
        /*015c*/ 	.word	0x00003b00


	//   ....[26]....
        /*0160*/ 	.word	0x00003b80


	//   ....[27]....
        /*0164*/ 	.word	0x00003bd0


	//   ....[28]....
        /*0168*/ 	.word	0x00003c10


	//   ....[29]....
        /*016c*/ 	.word	0x00003c40


	//----- nvinfo : EIATTR_VRC_CTA_INIT_COUNT
	.align		4
.L_260:
        /*0170*/ 	.byte	0x02, 0x4a
	.zero		1
	.zero		1


	//----- nvinfo : EIATTR_EXIT_INSTR_OFFSETS
	.align		4
        /*0174*/ 	.byte	0x04, 0x1c
        /*0176*/ 	.short	(.L_262 - .L_261)


	//   ....[0]....
.L_261:
        /*0178*/ 	.word	0x00000080


	//   ....[1]....
        /*017c*/ 	.word	0x000000c0


	//   ....[2]....
        /*0180*/ 	.word	0x00003d90


	//   ....[3]....
        /*0184*/ 	.word	0x00003de0


	//----- nvinfo : EIATTR_MAX_THREADS
	.align		4
.L_262:
        /*0188*/ 	.byte	0x04, 0x05
        /*018a*/ 	.short	(.L_264 - .L_263)
.L_263:
        /*018c*/ 	.word	0x00000100
        /*0190*/ 	.word	0x00000001
        /*0194*/ 	.word	0x00000001


	//----- nvinfo : EIATTR_CRS_STACK_SIZE
	.align		4
.L_264:
        /*0198*/ 	.byte	0x04, 0x1e
        /*019a*/ 	.short	(.L_266 - .L_265)
.L_265:
        /*019c*/ 	.word	0x00000000


	//----- nvinfo : EIATTR_CBANK_PARAM_SIZE
	.align		4
.L_266:
        /*01a0*/ 	.byte	0x03, 0x19
        /*01a2*/ 	.short	0x001d


	//----- nvinfo : EIATTR_PARAM_CBANK
	.align		4
        /*01a4*/ 	.byte	0x04, 0x0a
        /*01a6*/ 	.short	(.L_268 - .L_267)
	.align		4
.L_267:
        /*01a8*/ 	.word	index@(.nv.constant0._ZN3cub18CUB_300001_SM_10006detail6reduce28DeviceReduceSingleTileKernelINS2_10policy_hubIfjN4cuda3std3__410multipliesIfEEE10Policy1000EPfSC_iS9_ffNS7_10__identityEEEvT0_T1_T2_T3_T4_T6_)
        /*01ac*/ 	.short	0x0380
        /*01ae*/ 	.short	0x001d


	//----- nvinfo : EIATTR_SW_WAR
	.align		4
.L_268:
        /*01b0*/ 	.byte	0x04, 0x36
        /*01b2*/ 	.short	(.L_270 - .L_269)
.L_269:
        /*01b4*/ 	.word	0x00000008
.L_270:


//--------------------- .nv.info._ZN3cub18CUB_300001_SM_10006detail6reduce18DeviceReduceKernelINS2_10policy_hubIfjN4cuda3std3__410multipliesIfEEE10Policy1000EN6thrust24THRUST_300001_SM_1000_NS6detail15normal_iteratorINSD_10device_ptrIfEEEEjS9_fNS7_10__identityEEEvT0_PT3_T1_NS0_13GridEvenShareISN_EET2_T4_ --------------------------
	.section	.nv.info._ZN3cub18CUB_300001_SM_10006detail6reduce18DeviceReduceKernelINS2_10policy_hubIfjN4cuda3std3__410multipliesIfEEE10Policy1000EN6thrust24THRUST_300001_SM_1000_NS6detail15normal_iteratorINSD_10device_ptrIfEEEEjS9_fNS7_10__identityEEEvT0_PT3_T1_NS0_13GridEvenShareISN_EET2_T4_,"",@"SHT_CUDA_INFO"
	.sectionflags	@""
	.align	4


	//----- nvinfo : EIATTR_CUDA_API_VERSION
	.align		4
        /*0000*/ 	.byte	0x04, 0x37
        /*0002*/ 	.short	(.L_272 - .L_271)
.L_271:
        /*0004*/ 	.word	0x00000082


	//----- nvinfo : EIATTR_KPARAM_INFO
	.align		4
.L_272:
        /*0008*/ 	.byte	0x04, 0x17
        /*000a*/ 	.short	(.L_274 - .L_273)
.L_273:
        /*000c*/ 	.word	0x00000000
        /*0010*/ 	.short	0x0005
        /*0012*/ 	.short	0x003d
        /*0014*/ 	.byte	0x00, 0xf0, 0x05, 0x00


	//----- nvinfo : EIATTR_KPARAM_INFO
	.align		4
.L_274:
        /*0018*/ 	.byte	0x04, 0x17
        /*001a*/ 	.short	(.L_276 - .L_275)
.L_275:
        /*001c*/ 	.word	0x00000000
        /*0020*/ 	.short	0x0004
        /*0022*/ 	.short	0x003c
        /*0024*/ 	.byte	0x00, 0xf0, 0x05, 0x00


	//----- nvinfo : EIATTR_KPARAM_INFO
	.align		4
.L_276:
        /*0028*/ 	.byte	0x04, 0x17
        /*002a*/ 	.short	(.L_278 - .L_277)
.L_277:
        /*002c*/ 	.word	0x00000000
        /*0030*/ 	.short	0x0003
        /*0032*/ 	.short	0x0014
        /*0034*/ 	.byte	0x00, 0xf0, 0xa1, 0x00


	//----- nvinfo : EIATTR_KPARAM_INFO
	.align		4
.L_278:
        /*0038*/ 	.byte	0x04, 0x17
        /*003a*/ 	.short	(.L_280 - .L_279)
.L_279:
        /*003c*/ 	.word	0x00000000
        /*0040*/ 	.short	0x0002
        /*0042*/ 	.short	0x0010
        /*0044*/ 	.byte	0x00, 0xf0, 0x11, 0x00


	//----- nvinfo : EIATTR_KPARAM_INFO
	.align		4
.L_280:
        /*0048*/ 	.byte	0x04, 0x17
        /*004a*/ 	.short	(.L_282 - .L_281)
.L_281:
        /*004c*/ 	.word	0x00000000
        /*0050*/ 	.short	0x0001
        /*0052*/ 	.short	0x0008
        /*0054*/ 	.byte	0x00, 0xf5, 0x21, 0x00


	//----- nvinfo : EIATTR_KPARAM_INFO
	.align		4
.L_282:
        /*0058*/ 	.byte	0x04, 0x17
        /*005a*/ 	.short	(.L_284 - .L_283)
.L_283:
        /*005c*/ 	.word	0x00000000
        /*0060*/ 	.short	0x0000
        /*0062*/ 	.short	0x0000
        /*0064*/ 	.byte	0x00, 0xf0, 0x21, 0x00


	//----- nvinfo : EIATTR_SPARSE_MMA_MASK
	.align		4
.L_284:
        /*0068*/ 	.byte	0x03, 0x50
        /*006a*/ 	.short	0x0000


	//----- nvinfo : EIATTR_MAXREG_COUNT
	.align		4
        /*006c*/ 	.byte	0x03, 0x1b
        /*006e*/ 	.short	0x00ff


	//----- nvinfo : EIATTR_NUM_BARRIERS
	.align		4
        /*0070*/ 	.byte	0x02, 0x4c
        /*0072*/ 	.byte	0x01
	.zero		1


	//----- nvinfo : EIATTR_MERCURY_ISA_VERSION
	.align		4
        /*0074*/ 	.byte	0x03, 0x5f
        /*0076*/ 	.short	0x0101


	//----- nvinfo : EIATTR_COOP_GROUP_MASK_REGIDS
	.align		4
        /*0078*/ 	.byte	0x04, 0x29
        /*007a*/ 	.short	(.L_286 - .L_285)


	//   ....[0]....
.L_285:
        /*007c*/ 	.word	0xffffffff


	//   ....[1]....
        /*0080*/ 	.word	0xffffffff


	//   ....[2]....
        /*0084*/ 	.word	0xffffffff


	//   ....[3]....
        /*0088*/ 	.word	0xffffffff


	//   ....[4]....
        /*008c*/ 	.word	0xffffffff


	//   ....[5]....
        /*0090*/ 	.word	0xffffffff


	//   ....[6]....
        /*0094*/ 	.word	0xffffffff


	//   ....[7]....
        /*0098*/ 	.word	0xffffffff


	//   ....[8]....
        /*009c*/ 	.word	0xffffffff


	//   ....[9]....
        /*00a0*/ 	.word	0xffffffff


	//   ....[10]....
        /*00a4*/ 	.word	0xffffffff


	//   ....[11]....
        /*00a8*/ 	.word	0xffffffff


	//   ....[12]....
        /*00ac*/ 	.word	0xffffffff


	//   ....[13]....
        /*00b0*/ 	.word	0xffffffff


	//   ....[14]....
        /*00b4*/ 	.word	0xffffffff


	//----- nvinfo : EIATTR_COOP_GROUP_INSTR_OFFSETS
	.align		4
.L_286:
        /*00b8*/ 	.byte	0x04, 0x28
        /*00ba*/ 	.short	(.L_288 - .L_287)


	//   ....[0]....
.L_287:
        /*00bc*/ 	.word	0x00000bf0


	//   ....[1]....
        /*00c0*/ 	.word	0x00000c50


	//   ....[2]....
        /*00c4*/ 	.word	0x00000cc0


	//   ....[3]....
        /*00c8*/ 	.word	0x00000d10


	//   ....[4]....
        /*00cc*/ 	.word	0x00000d40


	//   ....[5]....
        /*00d0*/ 	.word	0x00000f00


	//   ....[6]....
        /*00d4*/ 	.word	0x00000f90


	//   ....[7]....
        /*00d8*/ 	.word	0x00000fe0


	//   ....[8]....
        /*00dc*/ 	.word	0x00001020


	//   ....[9]....
        /*00e0*/ 	.word	0x00001060


	//   ....[10]....
        /*00e4*/ 	.word	0x00002320


	//   ....[11]....
        /*00e8*/ 	.word	0x000023b0


	//   ....[12]....
        /*00ec*/ 	.word	0x00002400


	//   ....[13]....
        /*00f0*/ 	.word	0x00002440


	//   ....[14]....
        /*00f4*/ 	.word	0x00002470


	//----- nvinfo : EIATTR_VRC_CTA_INIT_COUNT
	.align		4
.L_288:
        /*00f8*/ 	.byte	0x02, 0x4a
	.zero		1
	.zero		1


	//----- nvinfo : EIATTR_EXIT_INSTR_OFFSETS
	.align		4
        /*00fc*/ 	.byte	0x04, 0x1c
        /*00fe*/ 	.short	(.L_290 - .L_289)


	//   ....[0]....
.L_289:
        /*0100*/ 	.word	0x000025c0


	//   ....[1]....
        /*0104*/ 	.word	0x00002600


	//----- nvinfo : EIATTR_MAX_THREADS
	.align		4
.L_290:
        /*0108*/ 	.byte	0x04, 0x05
        /*010a*/ 	.short	(.L_292 - .L_291)
.L_291:
        /*010c*/ 	.word	0x00000100
        /*0110*/ 	.word	0x00000001
        /*0114*/ 	.word	0x00000001


	//----- nvinfo : EIATTR_CRS_STACK_SIZE
	.align		4
.L_292:
        /*0118*/ 	.byte	0x04, 0x1e
        /*011a*/ 	.short	(.L_294 - .L_293)
.L_293:
        /*011c*/ 	.word	0x00000000


	//----- nvinfo : EIATTR_CBANK_PARAM_SIZE
	.align		4
.L_294:
        /*0120*/ 	.byte	0x03, 0x19
        /*0122*/ 	.short	0x003e


	//----- nvinfo : EIATTR_PARAM_CBANK
	.align		4
        /*0124*/ 	.byte	0x04, 0x0a
        /*0126*/ 	.short	(.L_296 - .L_295)
	.align		4
.L_295:
        /*0128*/ 	.word	index@(.nv.constant0._ZN3cub18CUB_300001_SM_10006detail6reduce18DeviceReduceKernelINS2_10policy_hubIfjN4cuda3std3__410multipliesIfEEE10Policy1000EN6thrust24THRUST_300001_SM_1000_NS6detail15normal_iteratorINSD_10device_ptrIfEEEEjS9_fNS7_10__identityEEEvT0_PT3_T1_NS0_13GridEvenShareISN_EET2_T4_)
        /*012c*/ 	.short	0x0380
        /*012e*/ 	.short	0x003e


	//----- nvinfo : EIATTR_SW_WAR
	.align		4
.L_296:
        /*0130*/ 	.byte	0x04, 0x36
        /*0132*/ 	.short	(.L_298 - .L_297)
.L_297:
        /*0134*/ 	.word	0x00000008
.L_298:


//--------------------- .nv.info._ZN3cub18CUB_300001_SM_10006detail6reduce28DeviceReduceSingleTileKernelINS2_10policy_hubIfjN4cuda3std3__410multipliesIfEEE10Policy1000EN6thrust24THRUST_300001_SM_1000_NS6detail15normal_iteratorINSD_10device_ptrIfEEEEPfjS9_ffNS7_10__identityEEEvT0_T1_T2_T3_T4_T6_ --------------------------
	.section	.nv.info._ZN3cub18CUB_300001_SM_10006detail6reduce28DeviceReduceSingleTileKernelINS2_10policy_hubIfjN4cuda3std3__410multipliesIfEEE10Policy1000EN6thrust24THRUST_300001_SM_1000_NS6detail15normal_iteratorINSD_10device_ptrIfEEEEPfjS9_ffNS7_10__identityEEEvT0_T1_T2_T3_T4_T6_,"",@"SHT_CUDA_INFO"
	.sectionflags	@""
	.align	4


	//----- nvinfo : EIATTR_CUDA_API_VERSION
	.align		4
        /*0000*/ 	.byte	0x04, 0x37
        /*0002*/ 	.short	(.L_300 - .L_299)
.L_299:
        /*0004*/ 	.word	0x00000082


	//----- nvinfo : EIATTR_KPARAM_INFO
	.align		4
.L_300:
        /*0008*/ 	.byte	0x04, 0x17
        /*000a*/ 	.short	(.L_302 - .L_301)
.L_301:
        /*000c*/ 	.word	0x00000000
        /*0010*/ 	.short	0x0005
        /*0012*/ 	.short	0x001c
        /*0014*/ 	.byte	0x00, 0xf0, 0x05, 0x00


	//----- nvinfo : EIATTR_KPARAM_INFO
	.align		4
.L_302:
        /*0018*/ 	.byte	0x04, 0x17
        /*001a*/ 	.short	(.L_304 - .L_303)
.L_303:
        /*001c*/ 	.word	0x00000000
        /*0020*/ 	.short	0x0004
        /*0022*/ 	.short	0x0018
        /*0024*/ 	.byte	0x00, 0xf0, 0x11, 0x00


	//----- nvinfo : EIATTR_KPARAM_INFO
	.align		4
.L_304:
        /*0028*/ 	.byte	0x04, 0x17
        /*002a*/ 	.short	(.L_306 - .L_305)
.L_305:
        /*002c*/ 	.word	0x00000000
        /*0030*/ 	.short	0x0003
        /*0032*/ 	.short	0x0014
        /*0034*/ 	.byte	0x00, 0xf0, 0x05, 0x00


	//----- nvinfo : EIATTR_KPARAM_INFO
	.align		4
.L_306:
        /*0038*/ 	.byte	0x04, 0x17
        /*003a*/ 	.short	(.L_308 - .L_307)
.L_307:
        /*003c*/ 	.word	0x00000000
        /*0040*/ 	.short	0x0002
        /*0042*/ 	.short	0x0010
        /*0044*/ 	.byte	0x00, 0xf0, 0x11, 0x00


	//----- nvinfo : EIATTR_KPARAM_INFO
	.align		4
.L_308:
        /*0048*/ 	.byte	0x04, 0x17
        /*004a*/ 	.short	(.L_310 - .L_309)
.L_309:
        /*004c*/ 	.word	0x00000000
        /*0050*/ 	.short	0x0001
        /*0052*/ 	.short	0x0008
        /*0054*/ 	.byte	0x00, 0xf5, 0x21, 0x00


	//----- nvinfo : EIATTR_KPARAM_INFO
	.align		4
.L_310:
        /*0058*/ 	.byte	0x04, 0x17
        /*005a*/ 	.short	(.L_312 - .L_311)
.L_311:
        /*005c*/ 	.word	0x00000000
        /*0060*/ 	.short	0x0000
        /*0062*/ 	.short	0x0000
        /*0064*/ 	.byte	0x00, 0xf0, 0x21, 0x00


	//----- nvinfo : EIATTR_SPARSE_MMA_MASK
	.align		4
.L_312:
        /*0068*/ 	.byte	0x03, 0x50
        /*006a*/ 	.short	0x0000


	//----- nvinfo : EIATTR_MAXREG_COUNT
	.align		4
        /*006c*/ 	.byte	0x03, 0x1b
        /*006e*/ 	.short	0x00ff


	//----- nvinfo : EIATTR_NUM_BARRIERS
	.align		4
        /*0070*/ 	.byte	0x02, 0x4c
        /*0072*/ 	.byte	0x01
	.zero		1


	//----- nvinfo : EIATTR_MERCURY_ISA_VERSION
	.align		4
        /*0074*/ 	.byte	0x03, 0x5f
        /*0076*/ 	.short	0x0101


	//----- nvinfo : EIATTR_COOP_GROUP_MASK_REGIDS
	.align		4
        /*0078*/ 	.byte	0x04, 0x29
        /*007a*/ 	.short	(.L_314 - .L_313)


	//   ....[0]....
.L_313:
        /*007c*/ 	.word	0xffffffff


	//   ....[1]....
        /*0080*/ 	.word	0xffffffff


	//   ....[2]....
        /*0084*/ 	.word	0xffffffff


	//   ....[3]....
        /*0088*/ 	.word	0xffffffff


	//   ....[4]....
        /*008c*/ 	.word	0xffffffff


	//   ....[5]....
        /*0090*/ 	.word	0xffffffff


	//   ....[6]....
        /*0094*/ 	.word	0xffffffff


	//   ....[7]....
        /*0098*/ 	.word	0xffffffff


	//   ....[8]....
        /*009c*/ 	.word	0xffffffff


	//   ....[9]....
        /*00a0*/ 	.word	0xffffffff


	//   ....[10]....
        /*00a4*/ 	.word	0xffffffff


	//   ....[11]....
        /*00a8*/ 	.word	0xffffffff


	//   ....[12]....
        /*00ac*/ 	.word	0xffffffff


	//   ....[13]....
        /*00b0*/ 	.word	0xffffffff


	//   ....[14]....
        /*00b4*/ 	.word	0xffffffff


	//----- nvinfo : EIATTR_COOP_GROUP_INSTR_OFFSETS
	.align		4
.L_314:
        /*00b8*/ 	.byte	0x04, 0x28
        /*00ba*/ 	.short	(.L_316 - .L_315)


	//   ....[0]....
.L_315:
        /*00bc*/ 	.word	0x00000910


	//   ....[1]....
        /*00c0*/ 	.word	0x00000970


	//   ....[2]....
        /*00c4*/ 	.word	0x000009e0


	//   ....[3]....
        /*00c8*/ 	.word	0x00000a30


	//   ....[4]....
        /*00cc*/ 	.word	0x00000a60


	//   ....[5]....
        /*00d0*/ 	.word	0x00000c20


	//   ....[6]....
        /*00d4*/ 	.word	0x00000cb0


	//   ....[7]....
        /*00d8*/ 	.word	0x00000cf0


	//   ....[8]....
        /*00dc*/ 	.word	0x00000d40


	//   ....[9]....
        /*00e0*/ 	.word	0x00000d80


	//   ....[10]....
        /*00e4*/ 	.word	0x00001ef0


	//   ....[11]....
        /*00e8*/ 	.word	0x00001f70


	//   ....[12]....
        /*00ec*/ 	.word	0x00001fc0


	//   ....[13]....
        /*00f0*/ 	.word	0x00002000


	//   ....[14]....
        /*00f4*/ 	.word	0x00002030


	//----- nvinfo : EIATTR_VRC_CTA_INIT_COUNT
	.align		4
.L_316:
        /*00f8*/ 	.byte	0x02, 0x4a
	.zero		1
	.zero		1


	//----- nvinfo : EIATTR_EXIT_INSTR_OFFSETS
	.align		4
        /*00fc*/ 	.byte	0x04, 0x1c
        /*00fe*/ 	.short	(.L_318 - .L_317)


	//   ....[0]....
.L_317:
        /*0100*/ 	.word	0x00000080


	//   ....[1]....
        /*0104*/ 	.word	0x000000c0


	//   ....[2]....
        /*0108*/ 	.word	0x00002180


	//   ....[3]....
        /*010c*/ 	.word	0x000021d0


	//----- nvinfo : EIATTR_MAX_THREADS
	.align		4
.L_318:
        /*0110*/ 	.byte	0x04, 0x05
        /*0112*/ 	.short	(.L_320 - .L_319)
.L_319:
        /*0114*/ 	.word	0x00000100
        /*0118*/ 	.word	0x00000001
        /*011c*/ 	.word	0x00000001


	//----- nvinfo : EIATTR_CRS_STACK_SIZE
	.align		4
.L_320:
        /*0120*/ 	.byte	0x04, 0x1e
        /*0122*/ 	.short	(.L_322 - .L_321)
.L_321:
        /*0124*/ 	.word	0x00000000


	//----- nvinfo : EIATTR_CBANK_PARAM_SIZE
	.align		4
.L_322:
        /*0128*/ 	.byte	0x03, 0x19
        /*012a*/ 	.short	0x001d


	//----- nvinfo : EIATTR_PARAM_CBANK
	.align		4
        /*012c*/ 	.byte	0x04, 0x0a
        /*012e*/ 	.short	(.L_324 - .L_323)
	.align		4
.L_323:
        /*0130*/ 	.word	index@(.nv.constant0._ZN3cub18CUB_300001_SM_10006detail6reduce28DeviceReduceSingleTileKernelINS2_10policy_hubIfjN4cuda3std3__410multipliesIfEEE10Policy1000EN6thrust24THRUST_300001_SM_1000_NS6detail15normal_iteratorINSD_10device_ptrIfEEEEPfjS9_ffNS7_10__identityEEEvT0_T1_T2_T3_T4_T6_)
        /*0134*/ 	.short	0x0380
        /*0136*/ 	.short	0x001d


	//----- nvinfo : EIATTR_SW_WAR
	.align		4
.L_324:
        /*0138*/ 	.byte	0x04, 0x36
        /*013a*/ 	.short	(.L_326 - .L_325)
.L_325:
        /*013c*/ 	.word	0x00000008
.L_326:


//--------------------- .nv.info._ZN3cub18CUB_300001_SM_10006detail6reduce28DeviceReduceSingleTileKernelINS2_10policy_hubIfyN4cuda3std3__45minusIfEEE10Policy1000EPfSC_iS9_ffNS7_10__identityEEEvT0_T1_T2_T3_T4_T6_ --------------------------
	.section	.nv.info._ZN3cub18CUB_300001_SM_10006detail6reduce28DeviceReduceSingleTileKernelINS2_10policy_hubIfyN4cuda3std3__45minusIfEEE10Policy1000EPfSC_iS9_ffNS7_10__identityEEEvT0_T1_T2_T3_T4_T6_,"",@"SHT_CUDA_INFO"
	.sectionflags	@""
	.align	4


	//----- nvinfo : EIATTR_CUDA_API_VERSION
	.align		4
        /*0000*/ 	.byte	0x04, 0x37
        /*0002*/ 	.short	(.L_328 - .L_327)
.L_327:
        /*0004*/ 	.word	0x00000082


	//----- nvinfo : EIATTR_KPARAM_INFO
	.align		4
.L_328:
        /*0008*/ 	.byte	0x04, 0x17
        /*000a*/ 	.short	(.L_330 - .L_329)
.L_329:
        /*000c*/ 	.word	0x00000000
        /*0010*/ 	.short	0x0005
        /*0012*/ 	.short	0x001c
        /*0014*/ 	.byte	0x00, 0xf0, 0x05, 0x00


	//----- nvinfo : EIATTR_KPARAM_INFO
	.align		4
.L_330:
        /*0018*/ 	.byte	0x04, 0x17
        /*001a*/ 	.short	(.L_332 - .L_331)
.L_331:
        /*001c*/ 	.word	0x00000000
        /*0020*/ 	.short	0x0004
        /*0022*/ 	.short	0x0018
        /*0024*/ 	.byte	0x00, 0xf0, 0x11, 0x00


	//----- nvinfo : EIATTR_KPARAM_INFO
	.align		4
.L_332:
        /*0028*/ 	.byte	0x04, 0x17
        /*002a*/ 	.short	(.L_334 - .L_333)
.L_333:
        /*002c*/ 	.word	0x00000000
        /*0030*/ 	.short	0x0003
        /*0032*/ 	.short	0x0014
        /*0034*/ 	.byte	0x00, 0xf0, 0x05, 0x00


	//----- nvinfo : EIATTR_KPARAM_INFO
	.align		4
.L_334:
        /*0038*/ 	.byte	0x04, 0x17
        /*003a*/ 	.short	(.L_336 - .L_335)
.L_335:
        /*003c*/ 	.word	0x00000000
        /*0040*/ 	.short	0x0002
        /*0042*/ 	.short	0x0010
        /*0044*/ 	.byte	0x00, 0xf0, 0x11, 0x00


	//----- nvinfo : EIATTR_KPARAM_INFO
	.align		4
.L_336:
        /*0048*/ 	.byte	0x04, 0x17
        /*004a*/ 	.short	(.L_338 - .L_337)
.L_337:
        /*004c*/ 	.word	0x00000000
        /*0050*/ 	.short	0x0001
        /*0052*/ 	.short	0x0008
        /*0054*/ 	.byte	0x00, 0xf5, 0x21, 0x00


	//----- nvinfo : EIATTR_KPARAM_INFO
	.align		4
.L_338:
        /*0058*/ 	.byte	0x04, 0x17
        /*005a*/ 	.short	(.L_340 - .L_339)
.L_339:
        /*005c*/ 	.word	0x00000000
        /*0060*/ 	.short	0x0000
        /*0062*/ 	.short	0x0000
        /*0064*/ 	.byte	0x00, 0xf5, 0x21, 0x00


	//----- nvinfo : EIATTR_SPARSE_MMA_MASK
	.align		4
.L_340:
        /*0068*/ 	.byte	0x03, 0x50
        /*006a*/ 	.short	0x0000


	//----- nvinfo : EIATTR_MAXREG_COUNT
	.align		4
        /*006c*/ 	.byte	0x03, 0x1b
        /*006e*/ 	.short	0x00ff


	//----- nvinfo : EIATTR_NUM_BARRIERS
	.align		4
        /*0070*/ 	.byte	0x02, 0x4c
        /*0072*/ 	.byte	0x01
	.zero		1


	//----- nvinfo : EIATTR_MERCURY_ISA_VERSION
	.align		4
        /*0074*/ 	.byte	0x03, 0x5f
        /*0076*/ 	.short	0x0101


	//----- nvinfo : EIATTR_COOP_GROUP_MASK_REGIDS
	.align		4
        /*0078*/ 	.byte	0x04, 0x29
        /*007a*/ 	.short	(.L_342 - .L_341)


	//   ....[0]....
.L_341:
        /*007c*/ 	.word	0xffffffff


	//   ....[1]....
        /*0080*/ 	.word	0xffffffff


	//   ....[2]....
        /*0084*/ 	.word	0xffffffff


	//   ....[3]....
        /*0088*/ 	.word	0xffffffff


	//   ....[4]....
        /*008c*/ 	.word	0xffffffff


	//   ....[5]....
        /*0090*/ 	.word	0xffffffff


	//   ....[6]....
        /*0094*/ 	.word	0xffffffff


	//   ....[7]....
        /*0098*/ 	.word	0xffffffff


	//   ....[8]....
        /*009c*/ 	.word	0xffffffff


	//   ....[9]....
        /*00a0*/ 	.word	0xffffffff


	//   ....[10]....
        /*00a4*/ 	.word	0xffffffff


	//   ....[11]....
        /*00a8*/ 	.word	0xffffffff


	//   ....[12]....
        /*00ac*/ 	.word	0xffffffff


	//   ....[13]....
        /*00b0*/ 	.word	0xffffffff


	//   ....[14]....
        /*00b4*/ 	.word	0xffffffff


	//   ....[15]....
        /*00b8*/ 	.word	0xffffffff


	//   ....[16]....
        /*00bc*/ 	.word	0xffffffff


	//   ....[17]....
        /*00c0*/ 	.word	0xffffffff


	//   ....[18]....
        /*00c4*/ 	.word	0xffffffff


	//   ....[19]....
        /*00c8*/ 	.word	0xffffffff


	//   ....[20]....
        /*00cc*/ 	.word	0xffffffff


	//   ....[21]....
        /*00d0*/ 	.word	0xffffffff


	//   ....[22]....
        /*00d4*/ 	.word	0xffffffff


	//   ....[23]....
        /*00d8*/ 	.word	0xffffffff


	//   ....[24]....
        /*00dc*/ 	.word	0xffffffff


	//   ....[25]....
        /*00e0*/ 	.word	0xffffffff


	//   ....[26]....
        /*00e4*/ 	.word	0xffffffff


	//   ....[27]....
        /*00e8*/ 	.word	0xffffffff


	//   ....[28]....
        /*00ec*/ 	.word	0xffffffff


	//   ....[29]....
        /*00f0*/ 	.word	0xffffffff


	//----- nvinfo : EIATTR_COOP_GROUP_INSTR_OFFSETS
	.align		4
.L_342:
        /*00f4*/ 	.byte	0x04, 0x28
        /*00f6*/ 	.short	(.L_344 - .L_343)


	//   ....[0]....
.L_343:
        /*00f8*/ 	.word	0x00000980


	//   ....[1]....
        /*00fc*/ 	.word	0x000009e0


	//   ....[2]....
        /*0100*/ 	.word	0x00000a50


	//   ....[3]....
        /*0104*/ 	.word	0x00000aa0


	//   ....[4]....
        /*0108*/ 	.word	0x00000ad0


	//   ....[5]....
        /*010c*/ 	.word	0x00000c90


	//   ....[6]....
        /*0110*/ 	.word	0x00000d20


	//   ....[7]....
        /*0114*/ 	.word	0x00000d60


	//   ....[8]....
        /*0118*/ 	.word	0x00000db0


	//   ....[9]....
        /*011c*/ 	.word	0x00000df0


	//   ....[10]....
        /*0120*/ 	.word	0x00001c00


	//   ....[11]....
        /*0124*/ 	.word	0x00001c80


	//   ....[12]....
        /*0128*/ 	.word	0x00001cd0


	//   ....[13]....
        /*012c*/ 	.word	0x00001d10


	//   ....[14]....
        /*0130*/ 	.word	0x00001d40


	//   ....[15]....
        /*0134*/ 	.word	0x00002700


	//   ....[16]....
        /*0138*/ 	.word	0x00002760


	//   ....[17]....
        /*013c*/ 	.word	0x000027d0


	//   ....[18]....
        /*0140*/ 	.word	0x00002820


	//   ....[19]....
        /*0144*/ 	.word	0x00002850


	//   ....[20]....
        /*0148*/ 	.word	0x00002a10


	//   ....[21]....
        /*014c*/ 	.word	0x00002a90


	//   ....[22]....
        /*0150*/ 	.word	0x00002ad0


	//   ....[23]....
        /*0154*/ 	.word	0x00002b10


	//   ....[24]....
        /*0158*/ 	.word	0x00002b70


	//   ....[25]....
        /*015c*/ 	.word	0x00003b00


	//   ....[26]....
        /*0160*/ 	.word	0x00003b80


	//   ....[27]....
        /*0164*/ 	.word	0x00003bd0


	//   ....[28]....
        /*0168*/ 	.word	0x00003c10


	//   ....[29]....
        /*016c*/ 	.word	0x00003c40


	//----- nvinfo : EIATTR_VRC_CTA_INIT_COUNT
	.align		4
.L_344:
        /*0170*/ 	.byte	0x02, 0x4a
	.zero		1
	.zero		1


	//----- nvinfo : EIATTR_EXIT_INSTR_OFFSETS
	.align		4
        /*0174*/ 	.byte	0x04, 0x1c
        /*0176*/ 	.short	(.L_346 - .L_345)


	//   ....[0]....
.L_345:
        /*0178*/ 	.word	0x00000080


	//   ....[1]....
        /*017c*/ 	.word	0x000000c0


	//   ....[2]....
        /*0180*/ 	.word	0x00003d90


	//   ....[3]....
        /*0184*/ 	.word	0x00003de0


	//----- nvinfo : EIATTR_MAX_THREADS
	.align		4
.L_346:
        /*0188*/ 	.byte	0x04, 0x05
        /*018a*/ 	.short	(.L_348 - .L_347)
.L_347:
        /*018c*/ 	.word	0x00000100
        /*0190*/ 	.word	0x00000001
        /*0194*/ 	.word	0x00000001


	//----- nvinfo : EIATTR_CRS_STACK_SIZE
	.align		4
.L_348:
        /*0198*/ 	.byte	0x04, 0x1e
        /*019a*/ 	.short	(.L_350 - .L_349)
.L_349:
        /*019c*/ 	.word	0x00000000


	//----- nvinfo : EIATTR_CBANK_PARAM_SIZE
	.align		4
.L_350:
        /*01a0*/ 	.byte	0x03, 0x19
        /*01a2*/ 	.short	0x001d


	//----- nvinfo : EIATTR_PARAM_CBANK
	.align		4
        /*01a4*/ 	.byte	0x04, 0x0a
        /*01a6*/ 	.short	(.L_352 - .L_351)
	.align		4
.L_351:
        /*01a8*/ 	.word	index@(.nv.constant0._ZN3cub18CUB_300001_SM_10006detail6reduce28DeviceReduceSingleTileKernelINS2_10policy_hubIfyN4cuda3std3__45minusIfEEE10Policy1000EPfSC_iS9_ffNS7_10__identityEEEvT0_T1_T2_T3_T4_T6_)
        /*01ac*/ 	.short	0x0380
        /*01ae*/ 	.short	0x001d


	//----- nvinfo : EIATTR_SW_WAR
	.align		4
.L_352:
        /*01b0*/ 	.byte	0x04, 0x36
        /*01b2*/ 	.short	(.L_354 - .L_353)
.L_353:
        /*01b4*/ 	.word	0x00000008
.L_354:


//--------------------- .nv.info._ZN3cub18CUB_300001_SM_10006detail6reduce18DeviceReduceKernelINS2_10policy_hubIfyN4cuda3std3__45minusIfEEE10Policy1000EN6thrust24THRUST_300001_SM_1000_NS6detail15normal_iteratorINSD_10device_ptrIfEEEEyS9_fNS7_10__identityEEEvT0_PT3_T1_NS0_13GridEvenShareISN_EET2_T4_ --------------------------
	.section	.nv.info._ZN3cub18CUB_300001_SM_10006detail6reduce18DeviceReduceKernelINS2_10policy_hubIfyN4cuda3std3__45minusIfEEE10Policy1000EN6thrust24THRUST_300001_SM_1000_NS6detail15normal_iteratorINSD_10device_ptrIfEEEEyS9_fNS7_10__identityEEEvT0_PT3_T1_NS0_13GridEvenShareISN_EET2_T4_,"",@"SHT_CUDA_INFO"
	.sectionflags	@""
	.align	4


	//----- nvinfo : EIATTR_CUDA_API_VERSION
	.align		4
        /*0000*/ 	.byte	0x04, 0x37
        /*0002*/ 	.short	(.L_356 - .L_355)
.L_355:
        /*0004*/ 	.word	0x00000082


	//----- nvinfo : EIATTR_KPARAM_INFO
	.align		4
.L_356:
        /*0008*/ 	.byte	0x04, 0x17
        /*000a*/ 	.short	(.L_358 - .L_357)
.L_357:
        /*000c*/ 	.word	0x00000000
        /*0010*/ 	.short	0x0005
        /*0012*/ 	.short	0x0061
        /*0014*/ 	.byte	0x00, 0xf0, 0x05, 0x00


	//----- nvinfo : EIATTR_KPARAM_INFO
	.align		4
.L_358:
        /*0018*/ 	.byte	0x04, 0x17
        /*001a*/ 	.short	(.L_360 - .L_359)
.L_359:
        /*001c*/ 	.word	0x00000000
        /*0020*/ 	.short	0x0004
        /*0022*/ 	.short	0x0060
        /*0024*/ 	.byte	0x00, 0xf0, 0x05, 0x00


	//----- nvinfo : EIATTR_KPARAM_INFO
	.align		4
.L_360:
        /*0028*/ 	.byte	0x04, 0x17
        /*002a*/ 	.short	(.L_362 - .L_361)
.L_361:
        /*002c*/ 	.word	0x00000000
        /*0030*/ 	.short	0x0003
        /*0032*/ 	.short	0x0018
        /*0034*/ 	.byte	0x00, 0xf0, 0x21, 0x01


	//----- nvinfo : EIATTR_KPARAM_INFO
	.align		4
.L_362:
        /*0038*/ 	.byte	0x04, 0x17
        /*003a*/ 	.short	(.L_364 - .L_363)
.L_363:
        /*003c*/ 	.word	0x00000000
        /*0040*/ 	.short	0x0002
        /*0042*/ 	.short	0x0010
        /*0044*/ 	.byte	0x00, 0xf0, 0x21, 0x00


	//----- nvinfo : EIATTR_KPARAM_INFO
	.align		4
.L_364:
        /*0048*/ 	.byte	0x04, 0x17
        /*004a*/ 	.short	(.L_366 - .L_365)
.L_365:
        /*004c*/ 	.word	0x00000000
        /*0050*/ 	.short	0x0001
        /*0052*/ 	.short	0x0008
        /*0054*/ 	.byte	0x00, 0xf5, 0x21, 0x00


	//----- nvinfo : EIATTR_KPARAM_INFO
	.align		4
.L_366:
        /*0058*/ 	.byte	0x04, 0x17
        /*005a*/ 	.short	(.L_368 - .L_367)
.L_367:
        /*005c*/ 	.word	0x00000000
        /*0060*/ 	.short	0x0000
        /*0062*/ 	.short	0x0000
        /*0064*/ 	.byte	0x00, 0xf0, 0x21, 0x00


	//----- nvinfo : EIATTR_SPARSE_MMA_MASK
	.align		4
.L_368:
        /*0068*/ 	.byte	0x03, 0x50
        /*006a*/ 	.short	0x0000


	//----- nvinfo : EIATTR_MAXREG_COUNT
	.align		4
        /*006c*/ 	.byte	0x03, 0x1b
        /*006e*/ 	.short	0x00ff


	//----- nvinfo : EIATTR_NUM_BARRIERS
	.align		4
        /*0070*/ 	.byte	0x02, 0x4c
        /*0072*/ 	.byte	0x01
	.zero		1


	//----- nvinfo : EIATTR_MERCURY_ISA_VERSION
	.align		4
        /*0074*/ 	.byte	0x03, 0x5f
        /*0076*/ 	.short	0x0101


	//----- nvinfo : EIATTR_COOP_GROUP_MASK_REGIDS
	.align		4
        /*0078*/ 	.byte	0x04, 0x29
        /*007a*/ 	.short	(.L_370 - .L_369)


	//   ....[0]....
.L_369:
        /*007c*/ 	.word	0xffffffff


	//   ....[1]....
        /*0080*/ 	.word	0xffffffff


	//   ....[2]....
        /*0084*/ 	.word	0xffffffff


	//   ....[3]....
        /*0088*/ 	.word	0xffffffff


	//   ....[4]....
        /*008c*/ 	.word	0xffffffff


	//   ....[5]....
        /*0090*/ 	.word	0xffffffff


	//   ....[6]....
        /*0094*/ 	.word	0xffffffff


	//   ....[7]....
        /*0098*/ 	.word	0xffffffff


	//   ....[8]....
        /*009c*/ 	.word	0xffffffff


	//   ....[9]....
        /*00a0*/ 	.word	0xffffffff


	//   ....[10]....
        /*00a4*/ 	.word	0xffffffff


	//   ....[11]....
        /*00a8*/ 	.word	0xffffffff


	//   ....[12]....
        /*00ac*/ 	.word	0xffffffff


	//   ....[13]....
        /*00b0*/ 	.word	0xffffffff


	//   ....[14]....
        /*00b4*/ 	.word	0xffffffff


	//----- nvinfo : EIATTR_COOP_GROUP_INSTR_OFFSETS
	.align		4
.L_370:
        /*00b8*/ 	.byte	0x04, 0x28
        /*00ba*/ 	.short	(.L_372 - .L_371)


	//   ....[0]....
.L_371:
        /*00bc*/ 	.word	0x000009c0


	//   ....[1]....
        /*00c0*/ 	.word	0x00000a20


	//   ....[2]....
        /*00c4*/ 	.word	0x00000a90


	//   ....[3]....
        /*00c8*/ 	.word	0x00000ae0


	//   ....[4]....
        /*00cc*/ 	.word	0x00000b10


	//   ....[5]....
        /*00d0*/ 	.word	0x00000cd0


	//   ....[6]....
        /*00d4*/ 	.word	0x00000d60


	//   ....[7]....
        /*00d8*/ 	.word	0x00000dd0


	//   ....[8]....
        /*00dc*/ 	.word	0x00000e20


	//   ....[9]....
        /*00e0*/ 	.word	0x00000e50


	//   ....[10]....
        /*00e4*/ 	.word	0x00002010


	//   ....[11]....
        /*00e8*/ 	.word	0x00002090


	//   ....[12]....
        /*00ec*/ 	.word	0x000020e0


	//   ....[13]....
        /*00f0*/ 	.word	0x00002120


	//   ....[14]....
        /*00f4*/ 	.word	0x00002150


	//----- nvinfo : EIATTR_VRC_CTA_INIT_COUNT
	.align		4
.L_372:
        /*00f8*/ 	.byte	0x02, 0x4a
	.zero		1
	.zero		1


	//----- nvinfo : EIATTR_EXIT_INSTR_OFFSETS
	.align		4
        /*00fc*/ 	.byte	0x04, 0x1c
        /*00fe*/ 	.short	(.L_374 - .L_373)


	//   ....[0]....
.L_373:
        /*0100*/ 	.word	0x000022a0


	//   ....[1]....
        /*0104*/ 	.word	0x00002300


	//----- nvinfo : EIATTR_MAX_THREADS
	.align		4
.L_374:
        /*0108*/ 	.byte	0x04, 0x05
        /*010a*/ 	.short	(.L_376 - .L_375)
.L_375:
        /*010c*/ 	.word	0x00000100
        /*0110*/ 	.word	0x00000001
        /*0114*/ 	.word	0x00000001


	//----- nvinfo : EIATTR_CRS_STACK_SIZE
	.align		4
.L_376:
        /*0118*/ 	.byte	0x04, 0x1e
        /*011a*/ 	.short	(.L_378 - .L_377)
.L_377:
        /*011c*/ 	.word	0x00000000


	//----- nvinfo : EIATTR_CBANK_PARAM_SIZE
	.align		4
.L_378:
        /*0120*/ 	.byte	0x03, 0x19
        /*0122*/ 	.short	0x0062


	//----- nvinfo : EIATTR_PARAM_CBANK
	.align		4
        /*0124*/ 	.byte	0x04, 0x0a
        /*0126*/ 	.short	(.L_380 - .L_379)
	.align		4
.L_379:
        /*0128*/ 	.word	index@(.nv.constant0._ZN3cub18CUB_300001_SM_10006detail6reduce18DeviceReduceKernelINS2_10policy_hubIfyN4cuda3std3__45minusIfEEE10Policy1000EN6thrust24THRUST_300001_SM_1000_NS6detail15normal_iteratorINSD_10device_ptrIfEEEEyS9_fNS7_10__identityEEEvT0_PT3_T1_NS0_13GridEvenShareISN_EET2_T4_)
        /*012c*/ 	.short	0x0380
        /*012e*/ 	.short	0x0062


	//----- nvinfo : EIATTR_SW_WAR
	.align		4
.L_380:
        /*0130*/ 	.byte	0x04, 0x36
        /*0132*/ 	.short	(.L_382 - .L_381)
.L_381:
        /*0134*/ 	.word	0x00000008
.L_382:


//--------------------- .nv.info._ZN3cub18CUB_300001_SM_10006detail6reduce28DeviceReduceSingleTileKernelINS2_10policy_hubIfyN4cuda3std3__45minusIfEEE10Policy1000EN6thrust24THRUST_300001_SM_1000_NS6detail15normal_iteratorINSD_10device_ptrIfEEEEPfyS9_ffNS7_10__identityEEEvT0_T1_T2_T3_T4_T6_ --------------------------
	.section	.nv.info._ZN3cub18CUB_300001_SM_10006detail6reduce28DeviceReduceSingleTileKernelINS2_10policy_hubIfyN4cuda3std3__45minusIfEEE10Policy1000EN6thrust24THRUST_300001_SM_1000_NS6detail15normal_iteratorINSD_10device_ptrIfEEEEPfyS9_ffNS7_10__identityEEEvT0_T1_T2_T3_T4_T6_,"",@"SHT_CUDA_INFO"
	.sectionflags	@""
	.align	4


	//----- nvinfo : EIATTR_CUDA_API_VERSION
	.align		4
        /*0000*/ 	.byte	0x04, 0x37
        /*0002*/ 	.short	(.L_384 - .L_383)
.L_383:
        /*0004*/ 	.word	0x00000082


	//----- nvinfo : EIATTR_KPARAM_INFO
	.align		4
.L_384:
        /*0008*/ 	.byte	0x04, 0x17
        /*000a*/ 	.short	(.L_386 - .L_385)
.L_385:
        /*000c*/ 	.word	0x00000000
        /*0010*/ 	.short	0x0005
        /*0012*/ 	.short	0x0020
        /*0014*/ 	.byte	0x00, 0xf0, 0x05, 0x00


	//----- nvinfo : EIATTR_KPARAM_INFO
	.align		4
.L_386:
        /*0018*/ 	.byte	0x04, 0x17
        /*001a*/ 	.short	(.L_388 - .L_387)
.L_387:
        /*001c*/ 	.word	0x00000000
        /*0020*/ 	.short	0x0004
        /*0022*/ 	.short	0x001c
        /*0024*/ 	.byte	0x00, 0xf0, 0x11, 0x00


	//----- nvinfo : EIATTR_KPARAM_INFO
	.align		4
.L_388:
        /*0028*/ 	.byte	0x04, 0x17
        /*002a*/ 	.short	(.L_390 - .L_389)
.L_389:
        /*002c*/ 	.word	0x00000000
        /*0030*/ 	.short	0x0003
        /*0032*/ 	.short	0x0018
        /*0034*/ 	.byte	0x00, 0xf0, 0x05, 0x00


	//----- nvinfo : EIATTR_KPARAM_INFO
	.align		4
.L_390:
        /*0038*/ 	.byte	0x04, 0x17
        /*003a*/ 	.short	(.L_392 - .L_391)
.L_391:
        /*003c*/ 	.word	0x00000000
        /*0040*/ 	.short	0x0002
        /*0042*/ 	.short	0x0010
        /*0044*/ 	.byte	0x00, 0xf0, 0x21, 0x00


	//----- nvinfo : EIATTR_KPARAM_INFO
	.align		4
.L_392:
        /*0048*/ 	.byte	0x04, 0x17
        /*004a*/ 	.short	(.L_394 - .L_393)
.L_393:
        /*004c*/ 	.word	0x00000000
        /*0050*/ 	.short	0x0001
        /*0052*/ 	.short	0x0008
        /*0054*/ 	.byte	0x00, 0xf5, 0x21, 0x00


	//----- nvinfo : EIATTR_KPARAM_INFO
	.align		4
.L_394:
        /*0058*/ 	.byte	0x04, 0x17
        /*005a*/ 	.short	(.L_396 - .L_395)
.L_395:
        /*005c*/ 	.word	0x00000000
        /*0060*/ 	.short	0x0000
        /*0062*/ 	.short	0x0000
        /*0064*/ 	.byte	0x00, 0xf0, 0x21, 0x00


	//----- nvinfo : EIATTR_SPARSE_MMA_MASK
	.align		4
.L_396:
        /*0068*/ 	.byte	0x03, 0x50
        /*006a*/ 	.short	0x0000


	//----- nvinfo : EIATTR_MAXREG_COUNT
	.align		4
        /*006c*/ 	.byte	0x03, 0x1b
        /*006e*/ 	.short	0x00ff


	//----- nvinfo : EIATTR_NUM_BARRIERS
	.align		4
        /*0070*/ 	.byte	0x02, 0x4c
        /*0072*/ 	.byte	0x01
	.zero		1


	//----- nvinfo : EIATTR_MERCURY_ISA_VERSION
	.align		4
        /*0074*/ 	.byte	0x03, 0x5f
        /*0076*/ 	.short	0x0101


	//----- nvinfo : EIATTR_COOP_GROUP_MASK_REGIDS
	.align		4
        /*0078*/ 	.byte	0x04, 0x29
        /*007a*/ 	.short	(.L_398 - .L_397)


	//   ....[0]....
.L_397:
        /*007c*/ 	.word	0xffffffff


	//   ....[1]....
        /*0080*/ 	.word	0xffffffff


	//   ....[2]....
        /*0084*/ 	.word	0xffffffff


	//   ....[3]....
        /*0088*/ 	.word	0xffffffff


	//   ....[4]....
        /*008c*/ 	.word	0xffffffff


	//   ....[5]....
        /*0090*/ 	.word	0xffffffff


	//   ....[6]....
        /*0094*/ 	.word	0xffffffff


	//   ....[7]....
        /*0098*/ 	.word	0xffffffff


	//   ....[8]....
        /*009c*/ 	.word	0xffffffff


	//   ....[9]....
        /*00a0*/ 	.word	0xffffffff


	//   ....[10]....
        /*00a4*/ 	.word	0xffffffff


	//   ....[11]....
        /*00a8*/ 	.word	0xffffffff


	//   ....[12]....
        /*00ac*/ 	.word	0xffffffff


	//   ....[13]....
        /*00b0*/ 	.word	0xffffffff


	//   ....[14]....
        /*00b4*/ 	.word	0xffffffff


	//----- nvinfo : EIATTR_COOP_GROUP_INSTR_OFFSETS
	.align		4
.L_398:
        /*00b8*/ 	.byte	0x04, 0x28
        /*00ba*/ 	.short	(.L_400 - .L_399)


	//   ....[0]....
.L_399:
        /*00bc*/ 	.word	0x00000930


	//   ....[1]....
        /*00c0*/ 	.word	0x00000990


	//   ....[2]....
        /*00c4*/ 	.word	0x00000a00


	//   ....[3]....
        /*00c8*/ 	.word	0x00000a50


	//   ....[4]....
        /*00cc*/ 	.word	0x00000a80


	//   ....[5]....
        /*00d0*/ 	.word	0x00000c40


	//   ....[6]....
        /*00d4*/ 	.word	0x00000cd0


	//   ....[7]....
        /*00d8*/ 	.word	0x00000d20


	//   ....[8]....
        /*00dc*/ 	.word	0x00000d60


	//   ....[9]....
        /*00e0*/ 	.word	0x00000da0


	//   ....[10]....
        /*00e4*/ 	.word	0x00001dd0


	//   ....[11]....
        /*00e8*/ 	.word	0x00001e50


	//   ....[12]....
        /*00ec*/ 	.word	0x00001ea0


	//   ....[13]....
        /*00f0*/ 	.word	0x00001ee0


	//   ....[14]....
        /*00f4*/ 	.word	0x00001f10


	//----- nvinfo : EIATTR_VRC_CTA_INIT_COUNT
	.align		4
.L_400:
        /*00f8*/ 	.byte	0x02, 0x4a
	.zero		1
	.zero		1


	//----- nvinfo : EIATTR_EXIT_INSTR_OFFSETS
	.align		4
        /*00fc*/ 	.byte	0x04, 0x1c
        /*00fe*/ 	.short	(.L_402 - .L_401)


	//   ....[0]....
.L_401:
        /*0100*/ 	.word	0x000000a0


	//   ....[1]....
        /*0104*/ 	.word	0x000000e0


	//   ....[2]....
        /*0108*/ 	.word	0x00002050


	//   ....[3]....
        /*010c*/ 	.word	0x000020a0


	//----- nvinfo : EIATTR_MAX_THREADS
	.align		4
.L_402:
        /*0110*/ 	.byte	0x04, 0x05
        /*0112*/ 	.short	(.L_404 - .L_403)
.L_403:
        /*0114*/ 	.word	0x00000100
        /*0118*/ 	.word	0x00000001
        /*011c*/ 	.word	0x00000001


	//----- nvinfo : EIATTR_CRS_STACK_SIZE
	.align		4
.L_404:
        /*0120*/ 	.byte	0x04, 0x1e
        /*0122*/ 	.short	(.L_406 - .L_405)
.L_405:
        /*0124*/ 	.word	0x00000000


	//----- nvinfo : EIATTR_CBANK_PARAM_SIZE
	.align		4
.L_406:
        /*0128*/ 	.byte	0x03, 0x19
        /*012a*/ 	.short	0x0021


	//----- nvinfo : EIATTR_PARAM_CBANK
	.align		4
        /*012c*/ 	.byte	0x04, 0x0a
        /*012e*/ 	.short	(.L_408 - .L_407)
	.align		4
.L_407:
        /*0130*/ 	.word	index@(.nv.constant0._ZN3cub18CUB_300001_SM_10006detail6reduce28DeviceReduceSingleTileKernelINS2_10policy_hubIfyN4cuda3std3__45minusIfEEE10Policy1000EN6thrust24THRUST_300001_SM_1000_NS6detail15normal_iteratorINSD_10device_ptrIfEEEEPfyS9_ffNS7_10__identityEEEvT0_T1_T2_T3_T4_T6_)
        /*0134*/ 	.short	0x0380
        /*0136*/ 	.short	0x0021


	//----- nvinfo : EIATTR_SW_WAR
	.align		4
.L_408:
        /*0138*/ 	.byte	0x04, 0x36
        /*013a*/ 	.short	(.L_410 - .L_409)
.L_409:
        /*013c*/ 	.word	0x00000008
.L_410:


//--------------------- .nv.info._ZN3cub18CUB_300001_SM_10006detail6reduce28DeviceReduceSingleTileKernelINS2_10policy_hubIfjN4cuda3std3__45minusIfEEE10Policy1000EPfSC_iS9_ffNS7_10__identityEEEvT0_T1_T2_T3_T4_T6_ --------------------------
	.section	.nv.info._ZN3cub18CUB_300001_SM_10006detail6reduce28DeviceReduceSingleTileKernelINS2_10policy_hubIfjN4cuda3std3__45minusIfEEE10Policy1000EPfSC_iS9_ffNS7_10__identityEEEvT0_T1_T2_T3_T4_T6_,"",@"SHT_CUDA_INFO"
	.sectionflags	@""
	.align	4


	//----- nvinfo : EIATTR_CUDA_API_VERSION
	.align		4
        /*0000*/ 	.byte	0x04, 0x37
        /*0002*/ 	.short	(.L_412 - .L_411)
.L_411:
        /*0004*/ 	.word	0x00000082


	//----- nvinfo : EIATTR_KPARAM_INFO
	.align		4
.L_412:
        /*0008*/ 	.byte	0x04, 0x17
        /*000a*/ 	.short	(.L_414 - .L_413)
.L_413:
        /*000c*/ 	.word	0x00000000
        /*0010*/ 	.short	0x0005
        /*0012*/ 	.short	0x001c
        /*0014*/ 	.byte	0x00, 0xf0, 0x05, 0x00


	//----- nvinfo : EIATTR_KPARAM_INFO
	.align		4
.L_414:
        /*0018*/ 	.byte	0x04, 0x17
        /*001a*/ 	.short	(.L_416 - .L_415)
.L_415:
        /*001c*/ 	.word	0x00000000
        /*0020*/ 	.short	0x0004
        /*0022*/ 	.short	0x0018
        /*0024*/ 	.byte	0x00, 0xf0, 0x11, 0x00


	//----- nvinfo : EIATTR_KPARAM_INFO
	.align		4
.L_416:
        /*0028*/ 	.byte	0x04, 0x17
        /*002a*/ 	.short	(.L_418 - .L_417)
.L_417:
        /*002c*/ 	.word	0x00000000
        /*0030*/ 	.short	0x0003
        /*0032*/ 	.short	0x0014
        /*0034*/ 	.byte	0x00, 0xf0, 0x05, 0x00


	//----- nvinfo : EIATTR_KPARAM_INFO
	.align		4
.L_418:
        /*0038*/ 	.byte	0x04, 0x17
        /*003a*/ 	.short	(.L_420 - .L_419)
.L_419:
        /*003c*/ 	.word	0x00000000
        /*0040*/ 	.short	0x0002
        /*0042*/ 	.short	0x0010
        /*0044*/ 	.byte	0x00, 0xf0, 0x11, 0x00


	//----- nvinfo : EIATTR_KPARAM_INFO
	.align		4
.L_420:
        /*0048*/ 	.byte	0x04, 0x17
        /*004a*/ 	.short	(.L_422 - .L_421)
.L_421:
        /*004c*/ 	.word	0x00000000
        /*0050*/ 	.short	0x0001
        /*0052*/ 	.short	0x0008
        /*0054*/ 	.byte	0x00, 0xf5, 0x21, 0x00


	//----- nvinfo : EIATTR_KPARAM_INFO
	.align		4
.L_422:
        /*0058*/ 	.byte	0x04, 0x17
        /*005a*/ 	.short	(.L_424 - .L_423)
.L_423:
        /*005c*/ 	.word	0x00000000
        /*0060*/ 	.short	0x0000
        /*0062*/ 	.short	0x0000
        /*0064*/ 	.byte	0x00, 0xf5, 0x21, 0x00


	//----- nvinfo : EIATTR_SPARSE_MMA_MASK
	.align		4
.L_424:
        /*0068*/ 	.byte	0x03, 0x50
        /*006a*/ 	.short	0x0000


	//----- nvinfo : EIATTR_MAXREG_COUNT
	.align		4
        /*006c*/ 	.byte	0x03, 0x1b
        /*006e*/ 	.short	0x00ff


	//----- nvinfo : EIATTR_NUM_BARRIERS
	.align		4
        /*0070*/ 	.byte	0x02, 0x4c
        /*0072*/ 	.byte	0x01
	.zero		1


	//----- nvinfo : EIATTR_MERCURY_ISA_VERSION
	.align		4
        /*0074*/ 	.byte	0x03, 0x5f
        /*0076*/ 	.short	0x0101


	//----- nvinfo : EIATTR_COOP_GROUP_MASK_REGIDS
	.align		4
        /*0078*/ 	.byte	0x04, 0x29
        /*007a*/ 	.short	(.L_426 - .L_425)


	//   ....[0]....
.L_425:
        /*007c*/ 	.word	0xffffffff


	//   ....[1]....
        /*0080*/ 	.word	0xffffffff


	//   ....[2]....
        /*0084*/ 	.word	0xffffffff


	//   ....[3]....
        /*0088*/ 	.word	0xffffffff


	//   ....[4]....
        /*008c*/ 	.word	0xffffffff


	//   ....[5]....
        /*0090*/ 	.word	0xffffffff


	//   ....[6]....
        /*0094*/ 	.word	0xffffffff


	//   ....[7]....
        /*0098*/ 	.word	0xffffffff


	//   ....[8]....
        /*009c*/ 	.word	0xffffffff


	//   ....[9]....
        /*00a0*/ 	.word	0xffffffff


	//   ....[10]....
        /*00a4*/ 	.word	0xffffffff


	//   ....[11]....
        /*00a8*/ 	.word	0xffffffff


	//   ....[12]....
        /*00ac*/ 	.word	0xffffffff


	//   ....[13]....
        /*00b0*/ 	.word	0xffffffff


	//   ....[14]....
        /*00b4*/ 	.word	0xffffffff


	//   ....[15]....
        /*00b8*/ 	.word	0xffffffff


	//   ....[16]....
        /*00bc*/ 	.word	0xffffffff


	//   ....[17]....
        /*00c0*/ 	.word	0xffffffff


	//   ....[18]....
        /*00c4*/ 	.word	0xffffffff


	//   ....[19]....
        /*00c8*/ 	.word	0xffffffff


	//   ....[20]....
        /*00cc*/ 	.word	0xffffffff


	//   ....[21]....
        /*00d0*/ 	.word	0xffffffff


	//   ....[22]....
        /*00d4*/ 	.word	0xffffffff


	//   ....[23]....
        /*00d8*/ 	.word	0xffffffff


	//   ....[24]....
        /*00dc*/ 	.word	0xffffffff


	//   ....[25]....
        /*00e0*/ 	.word	0xffffffff


	//   ....[26]....
        /*00e4*/ 	.word	0xffffffff


	//   ....[27]....
        /*00e8*/ 	.word	0xffffffff


	//   ....[28]....
        /*00ec*/ 	.word	0xffffffff


	//   ....[29]....
        /*00f0*/ 	.word	0xffffffff


	//----- nvinfo : EIATTR_COOP_GROUP_INSTR_OFFSETS
	.align		4
.L_426:
        /*00f4*/ 	.byte	0x04, 0x28
        /*00f6*/ 	.short	(.L_428 - .L_427)


	//   ....[0]....
.L_427:
        /*00f8*/ 	.word	0x00000980


	//   ....[1]....
        /*00fc*/ 	.word	0x000009e0


	//   ....[2]....
        /*0100*/ 	.word	0x00000a50


	//   ....[3]....
        /*0104*/ 	.word	0x00000aa0


	//   ....[4]....
        /*0108*/ 	.word	0x00000ad0


	//   ....[5]....
        /*010c*/ 	.word	0x00000c90


	//   ....[6]....
        /*0110*/ 	.word	0x00000d20


	//   ....[7]....
        /*0114*/ 	.word	0x00000d60


	//   ....[8]....
        /*0118*/ 	.word	0x00000db0


	//   ....[9]....
        /*011c*/ 	.word	0x00000df0


	//   ....[10]....
        /*0120*/ 	.word	0x00001c00


	//   ....[11]....
        /*0124*/ 	.word	0x00001c80


	//   ....[12]....
        /*0128*/ 	.word	0x00001cd0


	//   ....[13]....
        /*012c*/ 	.word	0x00001d10


	//   ....[14]....
        /*0130*/ 	.word	0x00001d40


	//   ....[15]....
        /*0134*/ 	.word	0x00002700


	//   ....[16]....
        /*0138*/ 	.word	0x00002760


	//   ....[17]....
        /*013c*/ 	.word	0x000027d0


	//   ....[18]....
        /*0140*/ 	.word	0x00002820


	//   ....[19]....
        /*0144*/ 	.word	0x00002850


	//   ....[20]....
        /*0148*/ 	.word	0x00002a10


	//   ....[21]....
        /*014c*/ 	.word	0x00002a90


	//   ....[22]....
        /*0150*/ 	.word	0x00002ad0


	//   ....[23]....
        /*0154*/ 	.word	0x00002b10


	//   ....[24]....
        /*0158*/ 	.word	0x00002b70


	//   ....[25]....
        /*015c*/ 	.word	0x00003b00


	//   ....[26]....
        /*0160*/ 	.word	0x00003b80


	//   ....[27]....
        /*0164*/ 	.word	0x00003bd0


	//   ....[28]....
        /*0168*/ 	.word	0x00003c10


	//   ....[29]....
        /*016c*/ 	.word	0x00003c40


	//----- nvinfo : EIATTR_VRC_CTA_INIT_COUNT
	.align		4
.L_428:
        /*0170*/ 	.byte	0x02, 0x4a
	.zero		1
	.zero		1


	//----- nvinfo : EIATTR_EXIT_INSTR_OFFSETS
	.align		4
        /*0174*/ 	.byte	0x04, 0x1c
        /*0176*/ 	.short	(.L_430 - .L_429)


	//   ....[0]....
.L_429:
        /*0178*/ 	.word	0x00000080


	//   ....[1]....
        /*017c*/ 	.word	0x000000c0


	//   ....[2]....
        /*0180*/ 	.word	0x00003d90


	//   ....[3]....
        /*0184*/ 	.word	0x00003de0


	//----- nvinfo : EIATTR_MAX_THREADS
	.align		4
.L_430:
        /*0188*/ 	.byte	0x04, 0x05
        /*018a*/ 	.short	(.L_432 - .L_431)
.L_431:
        /*018c*/ 	.word	0x00000100
        /*0190*/ 	.word	0x00000001
        /*0194*/ 	.word	0x00000001


	//----- nvinfo : EIATTR_CRS_STACK_SIZE
	.align		4
.L_432:
        /*0198*/ 	.byte	0x04, 0x1e
        /*019a*/ 	.short	(.L_434 - .L_433)
.L_433:
        /*019c*/ 	.word	0x00000000


	//----- nvinfo : EIATTR_CBANK_PARAM_SIZE
	.align		4
.L_434:
        /*01a0*/ 	.byte	0x03, 0x19
        /*01a2*/ 	.short	0x001d


	//----- nvinfo : EIATTR_PARAM_CBANK
	.align		4
        /*01a4*/ 	.byte	0x04, 0x0a
        /*01a6*/ 	.short	(.L_436 - .L_435)
	.align		4
.L_435:
        /*01a8*/ 	.word	index@(.nv.constant0._ZN3cub18CUB_300001_SM_10006detail6reduce28DeviceReduceSingleTileKernelINS2_10policy_hubIfjN4cuda3std3__45minusIfEEE10Policy1000EPfSC_iS9_ffNS7_10__identityEEEvT0_T1_T2_T3_T4_T6_)
        /*01ac*/ 	.short	0x0380
        /*01ae*/ 	.short	0x001d


	//----- nvinfo : EIATTR_SW_WAR
	.align		4
.L_436:
        /*01b0*/ 	.byte	0x04, 0x36
        /*01b2*/ 	.short	(.L_438 - .L_437)
.L_437:
        /*01b4*/ 	.word	0x00000008
.L_438:


//--------------------- .nv.info._ZN3cub18CUB_300001_SM_10006detail6reduce18DeviceReduceKernelINS2_10policy_hubIfjN4cuda3std3__45minusIfEEE10Policy1000EN6thrust24THRUST_300001_SM_1000_NS6detail15normal_iteratorINSD_10device_ptrIfEEEEjS9_fNS7_10__identityEEEvT0_PT3_T1_NS0_13GridEvenShareISN_EET2_T4_ --------------------------
	.section	.nv.info._ZN3cub18CUB_300001_SM_10006detail6reduce18DeviceReduceKernelINS2_10policy_hubIfjN4cuda3std3__45minusIfEEE10Policy1000EN6thrust24THRUST_300001_SM_1000_NS6detail15normal_iteratorINSD_10device_ptrIfEEEEjS9_fNS7_10__identityEEEvT0_PT3_T1_NS0_13GridEvenShareISN_EET2_T4_,"",@"SHT_CUDA_INFO"
	.sectionflags	@""
	.align	4


	//----- nvinfo : EIATTR_CUDA_API_VERSION
	.align		4
        /*0000*/ 	.byte	0x04, 0x37
        /*0002*/ 	.short	(.L_440 - .L_439)
.L_439:
        /*0004*/ 	.word	0x00000082


	//----- nvinfo : EIATTR_KPARAM_INFO
	.align		4
.L_440:
        /*0008*/ 	.byte	0x04, 0x17
        /*000a*/ 	.short	(.L_442 - .L_441)
.L_441:
        /*000c*/ 	.word	0x00000000
        /*0010*/ 	.short	0x0005
        /*0012*/ 	.short	0x003d
        /*0014*/ 	.byte	0x00, 0xf0, 0x05, 0x00


	//----- nvinfo : EIATTR_KPARAM_INFO
	.align		4
.L_442:
        /*0018*/ 	.byte	0x04, 0x17
        /*001a*/ 	.short	(.L_444 - .L_443)
.L_443:
        /*001c*/ 	.word	0x00000000
        /*0020*/ 	.short	0x0004
        /*0022*/ 	.short	0x003c
        /*0024*/ 	.byte	0x00, 0xf0, 0x05, 0x00


	//----- nvinfo : EIATTR_KPARAM_INFO
	.align		4
.L_444:
        /*0028*/ 	.byte	0x04, 0x17
        /*002a*/ 	.short	(.L_446 - .L_445)
.L_445:
        /*002c*/ 	.word	0x00000000
        /*0030*/ 	.short	0x0003
        /*0032*/ 	.short	0x0014
        /*0034*/ 	.byte	0x00, 0xf0, 0xa1, 0x00


	//----- nvinfo : EIATTR_KPARAM_INFO
	.align		4
.L_446:
        /*0038*/ 	.byte	0x04, 0x17
        /*003a*/ 	.short	(.L_448 - .L_447)
.L_447:
        /*003c*/ 	.word	0x00000000
        /*0040*/ 	.short	0x0002
        /*0042*/ 	.short	0x0010
        /*0044*/ 	.byte	0x00, 0xf0, 0x11, 0x00


	//----- nvinfo : EIATTR_KPARAM_INFO
	.align		4
.L_448:
        /*0048*/ 	.byte	0x04, 0x17
        /*004a*/ 	.short	(.L_450 - .L_449)
.L_449:
        /*004c*/ 	.word	0x00000000
        /*0050*/ 	.short	0x0001
        /*0052*/ 	.short	0x0008
        /*0054*/ 	.byte	0x00, 0xf5, 0x21, 0x00


	//----- nvinfo : EIATTR_KPARAM_INFO
	.align		4
.L_450:
        /*0058*/ 	.byte	0x04, 0x17
        /*005a*/ 	.short	(.L_452 - .L_451)
.L_451:
        /*005c*/ 	.word	0x00000000
        /*0060*/ 	.short	0x0000
        /*0062*/ 	.short	0x0000
        /*0064*/ 	.byte	0x00, 0xf0, 0x21, 0x00


	//----- nvinfo : EIATTR_SPARSE_MMA_MASK
	.align		4
.L_452:
        /*0068*/ 	.byte	0x03, 0x50
        /*006a*/ 	.short	0x0000


	//----- nvinfo : EIATTR_MAXREG_COUNT
	.align		4
        /*006c*/ 	.byte	0x03, 0x1b
        /*006e*/ 	.short	0x00ff


	//----- nvinfo : EIATTR_NUM_BARRIERS
	.align		4
        /*0070*/ 	.byte	0x02, 0x4c
        /*0072*/ 	.byte	0x01
	.zero		1


	//----- nvinfo : EIATTR_MERCURY_ISA_VERSION
	.align		4
        /*0074*/ 	.byte	0x03, 0x5f
        /*0076*/ 	.short	0x0101


	//----- nvinfo : EIATTR_COOP_GROUP_MASK_REGIDS
	.align		4
        /*0078*/ 	.byte	0x04, 0x29
        /*007a*/ 	.short	(.L_454 - .L_453)


	//   ....[0]....
.L_453:
        /*007c*/ 	.word	0xffffffff


	//   ....[1]....
        /*0080*/ 	.word	0xffffffff


	//   ....[2]....
        /*0084*/ 	.word	0xffffffff


	//   ....[3]....
        /*0088*/ 	.word	0xffffffff


	//   ....[4]....
        /*008c*/ 	.word	0xffffffff


	//   ....[5]....
        /*0090*/ 	.word	0xffffffff


	//   ....[6]....
        /*0094*/ 	.word	0xffffffff


	//   ....[7]....
        /*0098*/ 	.word	0xffffffff


	//   ....[8]....
        /*009c*/ 	.word	0xffffffff


	//   ....[9]....
        /*00a0*/ 	.word	0xffffffff


	//   ....[10]....
        /*00a4*/ 	.word	0xffffffff


	//   ....[11]....
        /*00a8*/ 	.word	0xffffffff


	//   ....[12]....
        /*00ac*/ 	.word	0xffffffff


	//   ....[13]....
        /*00b0*/ 	.word	0xffffffff


	//   ....[14]....
        /*00b4*/ 	.word	0xffffffff


	//----- nvinfo : EIATTR_COOP_GROUP_INSTR_OFFSETS
	.align		4
.L_454:
        /*00b8*/ 	.byte	0x04, 0x28
        /*00ba*/ 	.short	(.L_456 - .L_455)


	//   ....[0]....
.L_455:
        /*00bc*/ 	.word	0x00000bf0


	//   ....[1]....
        /*00c0*/ 	.word	0x00000c50


	//   ....[2]....
        /*00c4*/ 	.word	0x00000cc0


	//   ....[3]....
        /*00c8*/ 	.word	0x00000d10


	//   ....[4]....
        /*00cc*/ 	.word	0x00000d40


	//   ....[5]....
        /*00d0*/ 	.word	0x00000f00


	//   ....[6]....
        /*00d4*/ 	.word	0x00000f90


	//   ....[7]....
        /*00d8*/ 	.word	0x00000fe0


	//   ....[8]....
        /*00dc*/ 	.word	0x00001020


	//   ....[9]....
        /*00e0*/ 	.word	0x00001060


	//   ....[10]....
        /*00e4*/ 	.word	0x00002320


	//   ....[11]....
        /*00e8*/ 	.word	0x000023b0


	//   ....[12]....
        /*00ec*/ 	.word	0x00002400


	//   ....[13]....
        /*00f0*/ 	.word	0x00002440


	//   ....[14]....
        /*00f4*/ 	.word	0x00002470


	//----- nvinfo : EIATTR_VRC_CTA_INIT_COUNT
	.align		4
.L_456:
        /*00f8*/ 	.byte	0x02, 0x4a
	.zero		1
	.zero		1


	//----- nvinfo : EIATTR_EXIT_INSTR_OFFSETS
	.align		4
        /*00fc*/ 	.byte	0x04, 0x1c
        /*00fe*/ 	.short	(.L_458 - .L_457)


	//   ....[0]....
.L_457:
        /*0100*/ 	.word	0x000025c0


	//   ....[1]....
        /*0104*/ 	.word	0x00002600


	//----- nvinfo : EIATTR_MAX_THREADS
	.align		4
.L_458:
        /*0108*/ 	.byte	0x04, 0x05
        /*010a*/ 	.short	(.L_460 - .L_459)
.L_459:
        /*010c*/ 	.word	0x00000100
        /*0110*/ 	.word	0x00000001
        /*0114*/ 	.word	0x00000001


	//----- nvinfo : EIATTR_CRS_STACK_SIZE
	.align		4
.L_460:
        /*0118*/ 	.byte	0x04, 0x1e
        /*011a*/ 	.short	(.L_462 - .L_461)
.L_461:
        /*011c*/ 	.word	0x00000000


	//----- nvinfo : EIATTR_CBANK_PARAM_SIZE
	.align		4
.L_462:
        /*0120*/ 	.byte	0x03, 0x19
        /*0122*/ 	.short	0x003e


	//----- nvinfo : EIATTR_PARAM_CBANK
	.align		4
        /*0124*/ 	.byte	0x04, 0x0a
        /*0126*/ 	.short	(.L_464 - .L_463)
	.align		4
.L_463:
        /*0128*/ 	.word	index@(.nv.constant0._ZN3cub18CUB_300001_SM_10006detail6reduce18DeviceReduceKernelINS2_10policy_hubIfjN4cuda3std3__45minusIfEEE10Policy1000EN6thrust24THRUST_300001_SM_1000_NS6detail15normal_iteratorINSD_10device_ptrIfEEEEjS9_fNS7_10__identityEEEvT0_PT3_T1_NS0_13GridEvenShareISN_EET2_T4_)
        /*012c*/ 	.short	0x0380
        /*012e*/ 	.short	0x003e


	//----- nvinfo : EIATTR_SW_WAR
	.align		4
.L_464:
        /*0130*/ 	.byte	0x04, 0x36
        /*0132*/ 	.short	(.L_466 - .L_465)
.L_465:
        /*0134*/ 	.word	0x00000008
.L_466:


//--------------------- .nv.info._ZN3cub18CUB_300001_SM_10006detail6reduce28DeviceReduceSingleTileKernelINS2_10policy_hubIfjN4cuda3std3__45minusIfEEE10Policy1000EN6thrust24THRUST_300001_SM_1000_NS6detail15normal_iteratorINSD_10device_ptrIfEEEEPfjS9_ffNS7_10__identityEEEvT0_T1_T2_T3_T4_T6_ --------------------------
	.section	.nv.info._ZN3cub18CUB_300001_SM_10006detail6reduce28DeviceReduceSingleTileKernelINS2_10policy_hubIfjN4cuda3std3__45minusIfEEE10Policy1000EN6thrust24THRUST_300001_SM_1000_NS6detail15normal_iteratorINSD_10device_ptrIfEEEEPfjS9_ffNS7_10__identityEEEvT0_T1_T2_T3_T4_T6_,"",@"SHT_CUDA_INFO"
	.sectionflags	@""
	.align	4


	//----- nvinfo : EIATTR_CUDA_API_VERSION
	.align		4
        /*0000*/ 	.byte	0x04, 0x37
        /*0002*/ 	.short	(.L_468 - .L_467)
.L_467:
        /*0004*/ 	.word	0x00000082


	//----- nvinfo : EIATTR_KPARAM_INFO
	.align		4
.L_468:
        /*0008*/ 	.byte	0x04, 0x17
        /*000a*/ 	.short	(.L_470 - .L_469)
.L_469:
        /*000c*/ 	.word	0x00000000
        /*0010*/ 	.short	0x0005
        /*0012*/ 	.short	0x001c
        /*0014*/ 	.byte	0x00, 0xf0, 0x05, 0x00


	//----- nvinfo : EIATTR_KPARAM_INFO
	.align		4
.L_470:
        /*0018*/ 	.byte	0x04, 0x17
        /*001a*/ 	.short	(.L_472 - .L_471)
.L_471:
        /*001c*/ 	.word	0x00000000
        /*0020*/ 	.short	0x0004
        /*0022*/ 	.short	0x0018
        /*0024*/ 	.byte	0x00, 0xf0, 0x11, 0x00


	//----- nvinfo : EIATTR_KPARAM_INFO
	.align		4
.L_472:
        /*0028*/ 	.byte	0x04, 0x17
        /*002a*/ 	.short	(.L_474 - .L_473)
.L_473:
        /*002c*/ 	.word	0x00000000
        /*0030*/ 	.short	0x0003
        /*0032*/ 	.short	0x0014
        /*0034*/ 	.byte	0x00, 0xf0, 0x05, 0x00


	//----- nvinfo : EIATTR_KPARAM_INFO
	.align		4
.L_474:
        /*0038*/ 	.byte	0x04, 0x17
        /*003a*/ 	.short	(.L_476 - .L_475)
.L_475:
        /*003c*/ 	.word	0x00000000
        /*0040*/ 	.short	0x0002
        /*0042*/ 	.short	0x0010
        /*0044*/ 	.byte	0x00, 0xf0, 0x11, 0x00


	//----- nvinfo : EIATTR_KPARAM_INFO
	.align		4
.L_476:
        /*0048*/ 	.byte	0x04, 0x17
        /*004a*/ 	.short	(.L_478 - .L_477)
.L_477:
        /*004c*/ 	.word	0x00000000
        /*0050*/ 	.short	0x0001
        /*0052*/ 	.short	0x0008
        /*0054*/ 	.byte	0x00, 0xf5, 0x21, 0x00


	//----- nvinfo : EIATTR_KPARAM_INFO
	.align		4
.L_478:
        /*0058*/ 	.byte	0x04, 0x17
        /*005a*/ 	.short	(.L_480 - .L_479)
.L_479:
        /*005c*/ 	.word	0x00000000
        /*0060*/ 	.short	0x0000
        /*0062*/ 	.short	0x0000
        /*0064*/ 	.byte	0x00, 0xf0, 0x21, 0x00


	//----- nvinfo : EIATTR_SPARSE_MMA_MASK
	.align		4
.L_480:
        /*0068*/ 	.byte	0x03, 0x50
        /*006a*/ 	.short	0x0000


	//----- nvinfo : EIATTR_MAXREG_COUNT
	.align		4
        /*006c*/ 	.byte	0x03, 0x1b
        /*006e*/ 	.short	0x00ff


	//----- nvinfo : EIATTR_NUM_BARRIERS
	.align		4
        /*0070*/ 	.byte	0x02, 0x4c
        /*0072*/ 	.byte	0x01
	.zero		1


	//----- nvinfo : EIATTR_MERCURY_ISA_VERSION
	.align		4
        /*0074*/ 	.byte	0x03, 0x5f
        /*0076*/ 	.short	0x0101


	//----- nvinfo : EIATTR_COOP_GROUP_MASK_REGIDS
	.align		4
        /*0078*/ 	.byte	0x04, 0x29
        /*007a*/ 	.short	(.L_482 - .L_481)


	//   ....[0]....
.L_481:
        /*007c*/ 	.word	0xffffffff


	//   ....[1]....
        /*0080*/ 	.word	0xffffffff


	//   ....[2]....
        /*0084*/ 	.word	0xffffffff


	//   ....[3]....
        /*0088*/ 	.word	0xffffffff


	//   ....[4]....
        /*008c*/ 	.word	0xffffffff


	//   ....[5]....
        /*0090*/ 	.word	0xffffffff


	//   ....[6]....
        /*0094*/ 	.word	0xffffffff


	//   ....[7]....
        /*0098*/ 	.word	0xffffffff


	//   ....[8]....
        /*009c*/ 	.word	0xffffffff


	//   ....[9]....
        /*00a0*/ 	.word	0xffffffff


	//   ....[10]....
        /*00a4*/ 	.word	0xffffffff


	//   ....[11]....
        /*00a8*/ 	.word	0xffffffff


	//   ....[12]....
        /*00ac*/ 	.word	0xffffffff


	//   ....[13]....
        /*00b0*/ 	.word	0xffffffff


	//   ....[14]....
        /*00b4*/ 	.word	0xffffffff


	//----- nvinfo : EIATTR_COOP_GROUP_INSTR_OFFSETS
	.align		4
.L_482:
        /*00b8*/ 	.byte	0x04, 0x28
        /*00ba*/ 	.short	(.L_484 - .L_483)


	//   ....[0]....
.L_483:
        /*00bc*/ 	.word	0x00000910


	//   ....[1]....
        /*00c0*/ 	.word	0x00000970


	//   ....[2]....
        /*00c4*/ 	.word	0x000009e0


	//   ....[3]....
        /*00c8*/ 	.word	0x00000a30


	//   ....[4]....
        /*00cc*/ 	.word	0x00000a60


	//   ....[5]....
        /*00d0*/ 	.word	0x00000c20


	//   ....[6]....
        /*00d4*/ 	.word	0x00000cb0


	//   ....[7]....
        /*00d8*/ 	.word	0x00000cf0


	//   ....[8]....
        /*00dc*/ 	.word	0x00000d40


	//   ....[9]....
        /*00e0*/ 	.word	0x00000d80


	//   ....[10]....
        /*00e4*/ 	.word	0x00001ef0


	//   ....[11]....
        /*00e8*/ 	.word	0x00001f70


	//   ....[12]....
        /*00ec*/ 	.word	0x00001fc0


	//   ....[13]....
        /*00f0*/ 	.word	0x00002000


	//   ....[14]....
        /*00f4*/ 	.word	0x00002030


	//----- nvinfo : EIATTR_VRC_CTA_INIT_COUNT
	.align		4
.L_484:
        /*00f8*/ 	.byte	0x02, 0x4a
	.zero		1
	.zero		1


	//----- nvinfo : EIATTR_EXIT_INSTR_OFFSETS
	.align		4
        /*00fc*/ 	.byte	0x04, 0x1c
        /*00fe*/ 	.short	(.L_486 - .L_485)


	//   ....[0]....
.L_485:
        /*0100*/ 	.word	0x00000080


	//   ....[1]....
        /*0104*/ 	.word	0x000000c0


	//   ....[2]....
        /*0108*/ 	.word	0x00002180


	//   ....[3]....
        /*010c*/ 	.word	0x000021d0


	//----- nvinfo : EIATTR_MAX_THREADS
	.align		4
.L_486:
        /*0110*/ 	.byte	0x04, 0x05
        /*0112*/ 	.short	(.L_488 - .L_487)
.L_487:
        /*0114*/ 	.word	0x00000100
        /*0118*/ 	.word	0x00000001
        /*011c*/ 	.word	0x00000001


	//----- nvinfo : EIATTR_CRS_STACK_SIZE
	.align		4
.L_488:
        /*0120*/ 	.byte	0x04, 0x1e
        /*0122*/ 	.short	(.L_490 - .L_489)
.L_489:
        /*0124*/ 	.word	0x00000000


	//----- nvinfo : EIATTR_CBANK_PARAM_SIZE
	.align		4
.L_490:
        /*0128*/ 	.byte	0x03, 0x19
        /*012a*/ 	.short	0x001d


	//----- nvinfo : EIATTR_PARAM_CBANK
	.align		4
        /*012c*/ 	.byte	0x04, 0x0a
        /*012e*/ 	.short	(.L_492 - .L_491)
	.align		4
.L_491:
        /*0130*/ 	.word	index@(.nv.constant0._ZN3cub18CUB_300001_SM_10006detail6reduce28DeviceReduceSingleTileKernelINS2_10policy_hubIfjN4cuda3std3__45minusIfEEE10Policy1000EN6thrust24THRUST_300001_SM_1000_NS6detail15normal_iteratorINSD_10device_ptrIfEEEEPfjS9_ffNS7_10__identityEEEvT0_T1_T2_T3_T4_T6_)
        /*0134*/ 	.short	0x0380
        /*0136*/ 	.short	0x001d


	//----- nvinfo : EIATTR_SW_WAR
	.align		4
.L_492:
        /*0138*/ 	.byte	0x04, 0x36
        /*013a*/ 	.short	(.L_494 - .L_493)
.L_493:
        /*013c*/ 	.word	0x00000008
.L_494:


//--------------------- .nv.info._ZN3cub18CUB_300001_SM_10006detail6reduce28DeviceReduceSingleTileKernelINS2_10policy_hubIfyN4cuda3std3__44plusIfEEE10Policy1000EPfSC_iS9_ffNS7_10__identityEEEvT0_T1_T2_T3_T4_T6_ --------------------------
	.section	.nv.info._ZN3cub18CUB_300001_SM_10006detail6reduce28DeviceReduceSingleTileKernelINS2_10policy_hubIfyN4cuda3std3__44plusIfEEE10Policy1000EPfSC_iS9_ffNS7_10__identityEEEvT0_T1_T2_T3_T4_T6_,"",@"SHT_CUDA_INFO"
	.sectionflags	@""
	.align	4


	//----- nvinfo : EIATTR_CUDA_API_VERSION
	.align		4
        /*0000*/ 	.byte	0x04, 0x37
        /*0002*/ 	.short	(.L_496 - .L_495)
.L_495:
        /*0004*/ 	.word	0x00000082


	//----- nvinfo : EIATTR_KPARAM_INFO
	.align		4
.L_496:
        /*0008*/ 	.byte	0x04, 0x17
        /*000a*/ 	.short	(.L_498 - .L_497)
.L_497:
        /*000c*/ 	.word	0x00000000
        /*0010*/ 	.short	0x0005
        /*0012*/ 	.short	0x001c
        /*0014*/ 	.byte	0x00, 0xf0, 0x05, 0x00


	//----- nvinfo : EIATTR_KPARAM_INFO
	.align		4
.L_498:
        /*0018*/ 	.byte	0x04, 0x17
        /*001a*/ 	.short	(.L_500 - .L_499)
.L_499:
        /*001c*/ 	.word	0x00000000
        /*0020*/ 	.short	0x0004
        /*0022*/ 	.short	0x0018
        /*0024*/ 	.byte	0x00, 0xf0, 0x11, 0x00


	//----- nvinfo : EIATTR_KPARAM_INFO
	.align		4
.L_500:
        /*0028*/ 	.byte	0x04, 0x17
        /*002a*/ 	.short	(.L_502 - .L_501)
.L_501:
        /*002c*/ 	.word	0x00000000
        /*0030*/ 	.short	0x0003
        /*0032*/ 	.short	0x0014
        /*0034*/ 	.byte	0x00, 0xf0, 0x05, 0x00


	//----- nvinfo : EIATTR_KPARAM_INFO
	.align		4
.L_502:
        /*0038*/ 	.byte	0x04, 0x17
        /*003a*/ 	.short	(.L_504 - .L_503)
.L_503:
        /*003c*/ 	.word	0x00000000
        /*0040*/ 	.short	0x0002
        /*0042*/ 	.short	0x0010
        /*0044*/ 	.byte	0x00, 0xf0, 0x11, 0x00


	//----- nvinfo : EIATTR_KPARAM_INFO
	.align		4
.L_504:
        /*0048*/ 	.byte	0x04, 0x17
        /*004a*/ 	.short	(.L_506 - .L_505)
.L_505:
        /*004c*/ 	.word	0x00000000
        /*0050*/ 	.short	0x0001
        /*0052*/ 	.short	0x0008
        /*0054*/ 	.byte	0x00, 0xf5, 0x21, 0x00


	//----- nvinfo : EIATTR_KPARAM_INFO
	.align		4
.L_506:
        /*0058*/ 	.byte	0x04, 0x17
        /*005a*/ 	.short	(.L_508 - .L_507)
.L_507:
        /*005c*/ 	.word	0x00000000
        /*0060*/ 	.short	0x0000
        /*0062*/ 	.short	0x0000
        /*0064*/ 	.byte	0x00, 0xf5, 0x21, 0x00


	//----- nvinfo : EIATTR_SPARSE_MMA_MASK
	.align		4
.L_508:
        /*0068*/ 	.byte	0x03, 0x50
        /*006a*/ 	.short	0x0000


	//----- nvinfo : EIATTR_MAXREG_COUNT
	.align		4
        /*006c*/ 	.byte	0x03, 0x1b
        /*006e*/ 	.short	0x00ff


	//----- nvinfo : EIATTR_NUM_BARRIERS
	.align		4
        /*0070*/ 	.byte	0x02, 0x4c
        /*0072*/ 	.byte	0x01
	.zero		1


	//----- nvinfo : EIATTR_MERCURY_ISA_VERSION
	.align		4
        /*0074*/ 	.byte	0x03, 0x5f
        /*0076*/ 	.short	0x0101


	//----- nvinfo : EIATTR_COOP_GROUP_MASK_REGIDS
	.align		4
        /*0078*/ 	.byte	0x04, 0x29
        /*007a*/ 	.short	(.L_510 - .L_509)


	//   ....[0]....
.L_509:
        /*007c*/ 	.word	0xffffffff


	//   ....[1]....
        /*0080*/ 	.word	0xffffffff


	//   ....[2]....
        /*0084*/ 	.word	0xffffffff


	//   ....[3]....
        /*0088*/ 	.word	0xffffffff


	//   ....[4]....
        /*008c*/ 	.word	0xffffffff


	//   ....[5]....
        /*0090*/ 	.word	0xffffffff


	//   ....[6]....
        /*0094*/ 	.word	0xffffffff


	//   ....[7]....
        /*0098*/ 	.word	0xffffffff


	//   ....[8]....
        /*009c*/ 	.word	0xffffffff


	//   ....[9]....
        /*00a0*/ 	.word	0xffffffff


	//   ....[10]....
        /*00a4*/ 	.word	0xffffffff


	//   ....[11]....
        /*00a8*/ 	.word	0xffffffff


	//   ....[12]....
        /*00ac*/ 	.word	0xffffffff


	//   ....[13]....
        /*00b0*/ 	.word	0xffffffff


	//   ....[14]....
        /*00b4*/ 	.word	0xffffffff


	//   ....[15]....
        /*00b8*/ 	.word	0xffffffff


	//   ....[16]....
        /*00bc*/ 	.word	0xffffffff


	//   ....[17]....
        /*00c0*/ 	.word	0xffffffff


	//   ....[18]....
        /*00c4*/ 	.word	0xffffffff


	//   ....[19]....
        /*00c8*/ 	.word	0xffffffff


	//   ....[20]....
        /*00cc*/ 	.word	0xffffffff


	//   ....[21]....
        /*00d0*/ 	.word	0xffffffff


	//   ....[22]....
        /*00d4*/ 	.word	0xffffffff


	//   ....[23]....
        /*00d8*/ 	.word	0xffffffff


	//   ....[24]....
        /*00dc*/ 	.word	0xffffffff


	//   ....[25]....
        /*00e0*/ 	.word	0xffffffff


	//   ....[26]....
        /*00e4*/ 	.word	0xffffffff


	//   ....[27]....
        /*00e8*/ 	.word	0xffffffff


	//   ....[28]....
        /*00ec*/ 	.word	0xffffffff


	//   ....[29]....
        /*00f0*/ 	.word	0xffffffff


	//----- nvinfo : EIATTR_COOP_GROUP_INSTR_OFFSETS
	.align		4
.L_510:
        /*00f4*/ 	.byte	0x04, 0x28
        /*00f6*/ 	.short	(.L_512 - .L_511)


	//   ....[0]....
.L_511:
        /*00f8*/ 	.word	0x00000980


	//   ....[1]....
        /*00fc*/ 	.word	0x000009e0


	//   ....[2]....
        /*0100*/ 	.word	0x00000a50


	//   ....[3]....
        /*0104*/ 	.word	0x00000aa0


	//   ....[4]....
        /*0108*/ 	.word	0x00000ad0


	//   ....[5]....
        /*010c*/ 	.word	0x00000c90


	//   ....[6]....
        /*0110*/ 	.word	0x00000d20


	//   ....[7]....
        /*0114*/ 	.word	0x00000d60


	//   ....[8]....
        /*0118*/ 	.word	0x00000db0


	//   ....[9]....
        /*011c*/ 	.word	0x00000df0


	//   ....[10]....
        /*0120*/ 	.word	0x00001c00


	//   ....[11]....
        /*0124*/ 	.word	0x00001c80


	//   ....[12]....
        /*0128*/ 	.word	0x00001cd0


	//   ....[13]....
        /*012c*/ 	.word	0x00001d10


	//   ....[14]....
        /*0130*/ 	.word	0x00001d40


	//   ....[15]....
        /*0134*/ 	.word	0x00002700


	//   ....[16]....
        /*0138*/ 	.word	0x00002760


	//   ....[17]....
        /*013c*/ 	.word	0x000027d0


	//   ....[18]....
        /*0140*/ 	.word	0x00002820


	//   ....[19]....
        /*0144*/ 	.word	0x00002850


	//   ....[20]....
        /*0148*/ 	.word	0x00002a10


	//   ....[21]....
        /*014c*/ 	.word	0x00002a90


	//   ....[22]....
        /*0150*/ 	.word	0x00002ad0


	//   ....[23]....
        /*0154*/ 	.word	0x00002b10


	//   ....[24]....
        /*0158*/ 	.word	0x00002b70


	//   ....[25]....
        /*015c*/ 	.word	0x00003b00


	//   ....[26]....
        /*0160*/ 	.word	0x00003b80


	//   ....[27]....
        /*0164*/ 	.word	0x00003bd0


	//   ....[28]....
        /*0168*/ 	.word	0x00003c10


	//   ....[29]....
        /*016c*/ 	.word	0x00003c40


	//----- nvinfo : EIATTR_VRC_CTA_INIT_COUNT
	.align		4
.L_512:
        /*0170*/ 	.byte	0x02, 0x4a
	.zero		1
	.zero		1


	//----- nvinfo : EIATTR_EXIT_INSTR_OFFSETS
	.align		4
        /*0174*/ 	.byte	0x04, 0x1c
        /*0176*/ 	.short	(.L_514 - .L_513)


	//   ....[0]....
.L_513:
        /*0178*/ 	.word	0x00000080


	//   ....[1]....
        /*017c*/ 	.word	0x000000c0


	//   ....[2]....
        /*0180*/ 	.word	0x00003d90


	//   ....[3]....
        /*0184*/ 	.word	0x00003de0


	//----- nvinfo : EIATTR_MAX_THREADS
	.align		4
.L_514:
        /*0188*/ 	.byte	0x04, 0x05
        /*018a*/ 	.short	(.L_516 - .L_515)
.L_515:
        /*018c*/ 	.word	0x00000100
        /*0190*/ 	.word	0x00000001
        /*0194*/ 	.word	0x00000001


	//----- nvinfo : EIATTR_CRS_STACK_SIZE
	.align		4
.L_516:
        /*0198*/ 	.byte	0x04, 0x1e
        /*019a*/ 	.short	(.L_518 - .L_517)
.L_517:
        /*019c*/ 	.word	0x00000000


	//----- nvinfo : EIATTR_CBANK_PARAM_SIZE
	.align		4
.L_518:
        /*01a0*/ 	.byte	0x03, 0x19
        /*01a2*/ 	.short	0x001d


	//----- nvinfo : EIATTR_PARAM_CBANK
	.align		4
        /*01a4*/ 	.byte	0x04, 0x0a
        /*01a6*/ 	.short	(.L_520 - .L_519)
	.align		4
.L_519:
        /*01a8*/ 	.word	index@(.nv.constant0._ZN3cub18CUB_300001_SM_10006detail6reduce28DeviceReduceSingleTileKernelINS2_10policy_hubIfyN4cuda3std3__44plusIfEEE10Policy1000EPfSC_iS9_ffNS7_10__identityEEEvT0_T1_T2_T3_T4_T6_)
        /*01ac*/ 	.short	0x0380
        /*01ae*/ 	.short	0x001d


	//----- nvinfo : EIATTR_SW_WAR
	.align		4
.L_520:
        /*01b0*/ 	.byte	0x04, 0x36
        /*01b2*/ 	.short	(.L_522 - .L_521)
.L_521:
        /*01b4*/ 	.word	0x00000008
.L_522:


//--------------------- .nv.info._ZN3cub18CUB_300001_SM_10006detail6reduce18DeviceReduceKernelINS2_10policy_hubIfyN4cuda3std3__44plusIfEEE10Policy1000EN6thrust24THRUST_300001_SM_1000_NS6detail15normal_iteratorINSD_10device_ptrIfEEEEyS9_fNS7_10__identityEEEvT0_PT3_T1_NS0_13GridEvenShareISN_EET2_T4_ --------------------------
	.section	.nv.info._ZN3cub18CUB_300001_SM_10006detail6reduce18DeviceReduceKernelINS2_10policy_hubIfyN4cuda3std3__44plusIfEEE10Policy1000EN6thrust24THRUST_300001_SM_1000_NS6detail15normal_iteratorINSD_10device_ptrIfEEEEyS9_fNS7_10__identityEEEvT0_PT3_T1_NS0_13GridEvenShareISN_EET2_T4_,"",@"SHT_CUDA_INFO"
	.sectionflags	@""
	.align	4


	//----- nvinfo : EIATTR_CUDA_API_VERSION
	.align		4
        /*0000*/ 	.byte	0x04, 0x37
        /*0002*/ 	.short	(.L_524 - .L_523)
.L_523:
        /*0004*/ 	.word	0x00000082


	//----- nvinfo : EIATTR_KPARAM_INFO
	.align		4
.L_524:
        /*0008*/ 	.byte	0x04, 0x17
        /*000a*/ 	.short	(.L_526 - .L_525)
.L_525:
        /*000c*/ 	.word	0x00000000
        /*0010*/ 	.short	0x0005
        /*0012*/ 	.short	0x0061
        /*0014*/ 	.byte	0x00, 0xf0, 0x05, 0x00


	//----- nvinfo : EIATTR_KPARAM_INFO
	.align		4
.L_526:
        /*0018*/ 	.byte	0x04, 0x17
        /*001a*/ 	.short	(.L_528 - .L_527)
.L_527:
        /*001c*/ 	.word	0x00000000
        /*0020*/ 	.short	0x0004
        /*0022*/ 	.short	0x0060
        /*0024*/ 	.byte	0x00, 0xf0, 0x05, 0x00


	//----- nvinfo : EIATTR_KPARAM_INFO
	.align		4
.L_528:
        /*0028*/ 	.byte	0x04, 0x17
        /*002a*/ 	.short	(.L_530 - .L_529)
.L_529:
        /*002c*/ 	.word	0x00000000
        /*0030*/ 	.short	0x0003
        /*0032*/ 	.short	0x0018
        /*0034*/ 	.byte	0x00, 0xf0, 0x21, 0x01


	//----- nvinfo : EIATTR_KPARAM_INFO
	.align		4
.L_530:
        /*0038*/ 	.byte	0x04, 0x17
        /*003a*/ 	.short	(.L_532 - .L_531)
.L_531:
        /*003c*/ 	.word	0x00000000
        /*0040*/ 	.short	0x0002
        /*0042*/ 	.short	0x0010
        /*0044*/ 	.byte	0x00, 0xf0, 0x21, 0x00


	//----- nvinfo : EIATTR_KPARAM_INFO
	.align		4
.L_532:
        /*0048*/ 	.byte	0x04, 0x17
        /*004a*/ 	.short	(.L_534 - .L_533)
.L_533:
        /*004c*/ 	.word	0x00000000
        /*0050*/ 	.short	0x0001
        /*0052*/ 	.short	0x0008
        /*0054*/ 	.byte	0x00, 0xf5, 0x21, 0x00


	//----- nvinfo : EIATTR_KPARAM_INFO
	.align		4
.L_534:
        /*0058*/ 	.byte	0x04, 0x17
        /*005a*/ 	.short	(.L_536 - .L_535)
.L_535:
        /*005c*/ 	.word	0x00000000
        /*0060*/ 	.short	0x0000
        /*0062*/ 	.short	0x0000
        /*0064*/ 	.byte	0x00, 0xf0, 0x21, 0x00


	//----- nvinfo : EIATTR_SPARSE_MMA_MASK
	.align		4
.L_536:
        /*0068*/ 	.byte	0x03, 0x50
        /*006a*/ 	.short	0x0000


	//----- nvinfo : EIATTR_MAXREG_COUNT
	.align		4
        /*006c*/ 	.byte	0x03, 0x1b
        /*006e*/ 	.short	0x00ff


	//----- nvinfo : EIATTR_NUM_BARRIERS
	.align		4
        /*0070*/ 	.byte	0x02, 0x4c
        /*0072*/ 	.byte	0x01
	.zero		1


	//----- nvinfo : EIATTR_MERCURY_ISA_VERSION
	.align		4
        /*0074*/ 	.byte	0x03, 0x5f
        /*0076*/ 	.short	0x0101


	//----- nvinfo : EIATTR_COOP_GROUP_MASK_REGIDS
	.align		4
        /*0078*/ 	.byte	0x04, 0x29
        /*007a*/ 	.short	(.L_538 - .L_537)


	//   ....[0]....
.L_537:
        /*007c*/ 	.word	0xffffffff


	//   ....[1]....
        /*0080*/ 	.word	0xffffffff


	//   ....[2]....
        /*0084*/ 	.word	0xffffffff


	//   ....[3]....
        /*0088*/ 	.word	0xffffffff


	//   ....[4]....
        /*008c*/ 	.word	0xffffffff


	//   ....[5]....
        /*0090*/ 	.word	0xffffffff


	//   ....[6]....
        /*0094*/ 	.word	0xffffffff


	//   ....[7]....
        /*0098*/ 	.word	0xffffffff


	//   ....[8]....
        /*009c*/ 	.word	0xffffffff


	//   ....[9]....
        /*00a0*/ 	.word	0xffffffff


	//   ....[10]....
        /*00a4*/ 	.word	0xffffffff


	//   ....[11]....
        /*00a8*/ 	.word	0xffffffff


	//   ....[12]....
        /*00ac*/ 	.word	0xffffffff


	//   ....[13]....
        /*00b0*/ 	.word	0xffffffff


	//   ....[14]....
        /*00b4*/ 	.word	0xffffffff


	//----- nvinfo : EIATTR_COOP_GROUP_INSTR_OFFSETS
	.align		4
.L_538:
        /*00b8*/ 	.byte	0x04, 0x28
        /*00ba*/ 	.short	(.L_540 - .L_539)


	//   ....[0]....
.L_539:
        /*00bc*/ 	.word	0x000009c0


	//   ....[1]....
        /*00c0*/ 	.word	0x00000a20


	//   ....[2]....
        /*00c4*/ 	.word	0x00000a90


	//   ....[3]....
        /*00c8*/ 	.word	0x00000ae0


	//   ....[4]....
        /*00cc*/ 	.word	0x00000b10


	//   ....[5]....
        /*00d0*/ 	.word	0x00000cd0


	//   ....[6]....
        /*00d4*/ 	.word	0x00000d60


	//   ....[7]....
        /*00d8*/ 	.word	0x00000dd0


	//   ....[8]....
        /*00dc*/ 	.word	0x00000e20


	//   ....[9]....
        /*00e0*/ 	.word	0x00000e50


	//   ....[10]....
        /*00e4*/ 	.word	0x00002030


	//   ....[11]....
        /*00e8*/ 	.word	0x000020c0


	//   ....[12]....
        /*00ec*/ 	.word	0x00002110


	//   ....[13]....
        /*00f0*/ 	.word	0x00002150


	//   ....[14]....
        /*00f4*/ 	.word	0x00002180


	//----- nvinfo : EIATTR_VRC_CTA_INIT_COUNT
	.align		4
.L_540:
        /*00f8*/ 	.byte	0x02, 0x4a
	.zero		1
	.zero		1


	//----- nvinfo : EIATTR_EXIT_INSTR_OFFSETS
	.align		4
        /*00fc*/ 	.byte	0x04, 0x1c
        /*00fe*/ 	.short	(.L_542 - .L_541)


	//   ....[0]....
.L_541:
        /*0100*/ 	.word	0x000022d0


	//   ....[1]....
        /*0104*/ 	.word	0x00002330


	//----- nvinfo : EIATTR_MAX_THREADS
	.align		4
.L_542:
        /*0108*/ 	.byte	0x04, 0x05
        /*010a*/ 	.short	(.L_544 - .L_543)
.L_543:
        /*010c*/ 	.word	0x00000100
        /*0110*/ 	.word	0x00000001
        /*0114*/ 	.word	0x00000001


	//----- nvinfo : EIATTR_CRS_STACK_SIZE
	.align		4
.L_544:
        /*0118*/ 	.byte	0x04, 0x1e
        /*011a*/ 	.short	(.L_546 - .L_545)
.L_545:
        /*011c*/ 	.word	0x00000000


	//----- nvinfo : EIATTR_CBANK_PARAM_SIZE
	.align		4
.L_546:
        /*0120*/ 	.byte	0x03, 0x19
        /*0122*/ 	.short	0x0062


	//----- nvinfo : EIATTR_PARAM_CBANK
	.align		4
        /*0124*/ 	.byte	0x04, 0x0a
        /*0126*/ 	.short	(.L_548 - .L_547)
	.align		4
.L_547:
        /*0128*/ 	.word	index@(.nv.constant0._ZN3cub18CUB_300001_SM_10006detail6reduce18DeviceReduceKernelINS2_10policy_hubIfyN4cuda3std3__44plusIfEEE10Policy1000EN6thrust24THRUST_300001_SM_1000_NS6detail15normal_iteratorINSD_10device_ptrIfEEEEyS9_fNS7_10__identityEEEvT0_PT3_T1_NS0_13GridEvenShareISN_EET2_T4_)
        /*012c*/ 	.short	0x0380
        /*012e*/ 	.short	0x0062


	//----- nvinfo : EIATTR_SW_WAR
	.align		4
.L_548:
        /*0130*/ 	.byte	0x04, 0x36
        /*0132*/ 	.short	(.L_550 - .L_549)
.L_549:
        /*0134*/ 	.word	0x00000008
.L_550:


//--------------------- .nv.info._ZN3cub18CUB_300001_SM_10006detail6reduce28DeviceReduceSingleTileKernelINS2_10policy_hubIfyN4cuda3std3__44plusIfEEE10Policy1000EN6thrust24THRUST_300001_SM_1000_NS6detail15normal_iteratorINSD_10device_ptrIfEEEEPfyS9_ffNS7_10__identityEEEvT0_T1_T2_T3_T4_T6_ --------------------------
	.section	.nv.info._ZN3cub18CUB_300001_SM_10006detail6reduce28DeviceReduceSingleTileKernelINS2_10policy_hubIfyN4cuda3std3__44plusIfEEE10Policy1000EN6thrust24THRUST_300001_SM_1000_NS6detail15normal_iteratorINSD_10device_ptrIfEEEEPfyS9_ffNS7_10__identityEEEvT0_T1_T2_T3_T4_T6_,"",@"SHT_CUDA_INFO"
	.sectionflags	@""
	.align	4


	//----- nvinfo : EIATTR_CUDA_API_VERSION
	.align		4
        /*0000*/ 	.byte	0x04, 0x37
        /*0002*/ 	.short	(.L_552 - .L_551)
.L_551:
        /*0004*/ 	.word	0x00000082


	//----- nvinfo : EIATTR_KPARAM_INFO
	.align		4
.L_552:
        /*0008*/ 	.byte	0x04, 0x17
        /*000a*/ 	.short	(.L_554 - .L_553)
.L_553:
        /*000c*/ 	.word	0x00000000
        /*0010*/ 	.short	0x0005
        /*0012*/ 	.short	0x0020
        /*0014*/ 	.byte	0x00, 0xf0, 0x05, 0x00


	//----- nvinfo : EIATTR_KPARAM_INFO
	.align		4
.L_554:
        /*0018*/ 	.byte	0x04, 0x17
        /*001a*/ 	.short	(.L_556 - .L_555)
.L_555:
        /*001c*/ 	.word	0x00000000
        /*0020*/ 	.short	0x0004
        /*0022*/ 	.short	0x001c
        /*0024*/ 	.byte	0x00, 0xf0, 0x11, 0x00


	//----- nvinfo : EIATTR_KPARAM_INFO
	.align		4
.L_556:
        /*0028*/ 	.byte	0x04, 0x17
        /*002a*/ 	.short	(.L_558 - .L_557)
.L_557:
        /*002c*/ 	.word	0x00000000
        /*0030*/ 	.short	0x0003
        /*0032*/ 	.short	0x0018
        /*0034*/ 	.byte	0x00, 0xf0, 0x05, 0x00


	//----- nvinfo : EIATTR_KPARAM_INFO
	.align		4
.L_558:
        /*0038*/ 	.byte	0x04, 0x17
        /*003a*/ 	.short	(.L_560 - .L_559)
.L_559:
        /*003c*/ 	.word	0x00000000
        /*0040*/ 	.short	0x0002
        /*0042*/ 	.short	0x0010
        /*0044*/ 	.byte	0x00, 0xf0, 0x21, 0x00


	//----- nvinfo : EIATTR_KPARAM_INFO
	.align		4
.L_560:
        /*0048*/ 	.byte	0x04, 0x17
        /*004a*/ 	.short	(.L_562 - .L_561)
.L_561:
        /*004c*/ 	.word	0x00000000
        /*0050*/ 	.short	0x0001
        /*0052*/ 	.short	0x0008
        /*0054*/ 	.byte	0x00, 0xf5, 0x21, 0x00


	//----- nvinfo : EIATTR_KPARAM_INFO
	.align		4
.L_562:
        /*0058*/ 	.byte	0x04, 0x17
        /*005a*/ 	.short	(.L_564 - .L_563)
.L_563:
        /*005c*/ 	.word	0x00000000
        /*0060*/ 	.short	0x0000
        /*0062*/ 	.short	0x0000
        /*0064*/ 	.byte	0x00, 0xf0, 0x21, 0x00


	//----- nvinfo : EIATTR_SPARSE_MMA_MASK
	.align		4
.L_564:
        /*0068*/ 	.byte	0x03, 0x50
        /*006a*/ 	.short	0x0000


	//----- nvinfo : EIATTR_MAXREG_COUNT
	.align		4
        /*006c*/ 	.byte	0x03, 0x1b
        /*006e*/ 	.short	0x00ff


	//----- nvinfo : EIATTR_NUM_BARRIERS
	.align		4
        /*0070*/ 	.byte	0x02, 0x4c
        /*0072*/ 	.byte	0x01
	.zero		1


	//----- nvinfo : EIATTR_MERCURY_ISA_VERSION
	.align		4
        /*0074*/ 	.byte	0x03, 0x5f
        /*0076*/ 	.short	0x0101


	//----- nvinfo : EIATTR_COOP_GROUP_MASK_REGIDS
	.align		4
        /*0078*/ 	.byte	0x04, 0x29
        /*007a*/ 	.short	(.L_566 - .L_565)


	//   ....[0]....
.L_565:
        /*007c*/ 	.word	0xffffffff


	//   ....[1]....
        /*0080*/ 	.word	0xffffffff


	//   ....[2]....
        /*0084*/ 	.word	0xffffffff


	//   ....[3]....
        /*0088*/ 	.word	0xffffffff


	//   ....[4]....
        /*008c*/ 	.word	0xffffffff


	//   ....[5]....
        /*0090*/ 	.word	0xffffffff


	//   ....[6]....
        /*0094*/ 	.word	0xffffffff


	//   ....[7]....
        /*0098*/ 	.word	0xffffffff


	//   ....[8]....
        /*009c*/ 	.word	0xffffffff


	//   ....[9]....
        /*00a0*/ 	.word	0xffffffff


	//   ....[10]....
        /*00a4*/ 	.word	0xffffffff


	//   ....[11]....
        /*00a8*/ 	.word	0xffffffff


	//   ....[12]....
        /*00ac*/ 	.word	0xffffffff


	//   ....[13]....
        /*00b0*/ 	.word	0xffffffff


	//   ....[14]....
        /*00b4*/ 	.word	0xffffffff


	//----- nvinfo : EIATTR_COOP_GROUP_INSTR_OFFSETS
	.align		4
.L_566:
        /*00b8*/ 	.byte	0x04, 0x28
        /*00ba*/ 	.short	(.L_568 - .L_567)


	//   ....[0]....
.L_567:
        /*00bc*/ 	.word	0x00000930


	//   ....[1]....
        /*00c0*/ 	.word	0x00000990


	//   ....[2]....
        /*00c4*/ 	.word	0x00000a00


	//   ....[3]....
        /*00c8*/ 	.word	0x00000a50


	//   ....[4]....
        /*00cc*/ 	.word	0x00000a80


	//   ....[5]....
        /*00d0*/ 	.word	0x00000c40


	//   ....[6]....
        /*00d4*/ 	.word	0x00000cd0


	//   ....[7]....
        /*00d8*/ 	.word	0x00000d20


	//   ....[8]....
        /*00dc*/ 	.word	0x00000d60


	//   ....[9]....
        /*00e0*/ 	.word	0x00000da0


	//   ....[10]....
        /*00e4*/ 	.word	0x00001dc0


	//   ....[11]....
        /*00e8*/ 	.word	0x00001e40


	//   ....[12]....
        /*00ec*/ 	.word	0x00001e90


	//   ....[13]....
        /*00f0*/ 	.word	0x00001ed0


	//   ....[14]....
        /*00f4*/ 	.word	0x00001f00


	//----- nvinfo : EIATTR_VRC_CTA_INIT_COUNT
	.align		4
.L_568:
        /*00f8*/ 	.byte	0x02, 0x4a
	.zero		1
	.zero		1


	//----- nvinfo : EIATTR_EXIT_INSTR_OFFSETS
	.align		4
        /*00fc*/ 	.byte	0x04, 0x1c
        /*00fe*/ 	.short	(.L_570 - .L_569)


	//   ....[0]....
.L_569:
        /*0100*/ 	.word	0x000000a0


	//   ....[1]....
        /*0104*/ 	.word	0x000000e0


	//   ....[2]....
        /*0108*/ 	.word	0x00002040


	//   ....[3]....
        /*010c*/ 	.word	0x00002090


	//----- nvinfo : EIATTR_MAX_THREADS
	.align		4
.L_570:
        /*0110*/ 	.byte	0x04, 0x05
        /*0112*/ 	.short	(.L_572 - .L_571)
.L_571:
        /*0114*/ 	.word	0x00000100
        /*0118*/ 	.word	0x00000001
        /*011c*/ 	.word	0x00000001


	//----- nvinfo : EIATTR_CRS_STACK_SIZE
	.align		4
.L_572:
        /*0120*/ 	.byte	0x04, 0x1e
        /*0122*/ 	.short	(.L_574 - .L_573)
.L_573:
        /*0124*/ 	.word	0x00000000


	//----- nvinfo : EIATTR_CBANK_PARAM_SIZE
	.align		4
.L_574:
        /*0128*/ 	.byte	0x03, 0x19
        /*012a*/ 	.short	0x0021


	//----- nvinfo : EIATTR_PARAM_CBANK
	.align		4
        /*012c*/ 	.byte	0x04, 0x0a
        /*012e*/ 	.short	(.L_576 - .L_575)
	.align		4
.L_575:
        /*0130*/ 	.word	index@(.nv.constant0._ZN3cub18CUB_300001_SM_10006detail6reduce28DeviceReduceSingleTileKernelINS2_10policy_hubIfyN4cuda3std3__44plusIfEEE10Policy1000EN6thrust24THRUST_300001_SM_1000_NS6detail15normal_iteratorINSD_10device_ptrIfEEEEPfyS9_ffNS7_10__identityEEEvT0_T1_T2_T3_T4_T6_)
        /*0134*/ 	.short	0x0380
        /*0136*/ 	.short	0x0021


	//----- nvinfo : EIATTR_SW_WAR
	.align		4
.L_576:
        /*0138*/ 	.byte	0x04, 0x36
        /*013a*/ 	.short	(.L_578 - .L_577)
.L_577:
        /*013c*/ 	.word	0x00000008
.L_578:


//--------------------- .nv.info._ZN3cub18CUB_300001_SM_10006detail6reduce28DeviceReduceSingleTileKernelINS2_10policy_hubIfjN4cuda3std3__44plusIfEEE10Policy1000EPfSC_iS9_ffNS7_10__identityEEEvT0_T1_T2_T3_T4_T6_ --------------------------
	.section	.nv.info._ZN3cub18CUB_300001_SM_10006detail6reduce28DeviceReduceSingleTileKernelINS2_10policy_hubIfjN4cuda3std3__44plusIfEEE10Policy1000EPfSC_iS9_ffNS7_10__identityEEEvT0_T1_T2_T3_T4_T6_,"",@"SHT_CUDA_INFO"
	.sectionflags	@""
	.align	4


	//----- nvinfo : EIATTR_CUDA_API_VERSION
	.align		4
        /*0000*/ 	.byte	0x04, 0x37
        /*0002*/ 	.short	(.L_580 - .L_579)
.L_579:
        /*0004*/ 	.word	0x00000082


	//----- nvinfo : EIATTR_KPARAM_INFO
	.align		4
.L_580:
        /*0008*/ 	.byte	0x04, 0x17
        /*000a*/ 	.short	(.L_582 - .L_581)
.L_581:
        /*000c*/ 	.word	0x00000000
        /*0010*/ 	.short	0x0005
        /*0012*/ 	.short	0x001c
        /*0014*/ 	.byte	0x00, 0xf0, 0x05, 0x00


	//----- nvinfo : EIATTR_KPARAM_INFO
	.align		4
.L_582:
        /*0018*/ 	.byte	0x04, 0x17
        /*001a*/ 	.short	(.L_584 - .L_583)
.L_583:
        /*001c*/ 	.word	0x00000000
        /*0020*/ 	.short	0x0004
        /*0022*/ 	.short	0x0018
        /*0024*/ 	.byte	0x00, 0xf0, 0x11, 0x00


	//----- nvinfo : EIATTR_KPARAM_INFO
	.align		4
.L_584:
        /*0028*/ 	.byte	0x04, 0x17
        /*002a*/ 	.short	(.L_586 - .L_585)
.L_585:
        /*002c*/ 	.word	0x00000000
        /*0030*/ 	.short	0x0003
        /*0032*/ 	.short	0x0014
        /*0034*/ 	.byte	0x00, 0xf0, 0x05, 0x00


	//----- nvinfo : EIATTR_KPARAM_INFO
	.align		4
.L_586:
        /*0038*/ 	.byte	0x04, 0x17
        /*003a*/ 	.short	(.L_588 - .L_587)
.L_587:
        /*003c*/ 	.word	0x00000000
        /*0040*/ 	.short	0x0002
        /*0042*/ 	.short	0x0010
        /*0044*/ 	.byte	0x00, 0xf0, 0x11, 0x00


	//----- nvinfo : EIATTR_KPARAM_INFO
	.align		4
.L_588:
        /*0048*/ 	.byte	0x04, 0x17
        /*004a*/ 	.short	(.L_590 - .L_589)
.L_589:
        /*004c*/ 	.word	0x00000000
        /*0050*/ 	.short	0x0001
        /*0052*/ 	.short	0x0008
        /*0054*/ 	.byte	0x00, 0xf5, 0x21, 0x00


	//----- nvinfo : EIATTR_KPARAM_INFO
	.align		4
.L_590:
        /*0058*/ 	.byte	0x04, 0x17
        /*005a*/ 	.short	(.L_592 - .L_591)
.L_591:
        /*005c*/ 	.word	0x00000000
        /*0060*/ 	.short	0x0000
        /*0062*/ 	.short	0x0000
        /*0064*/ 	.byte	0x00, 0xf5, 0x21, 0x00


	//----- nvinfo : EIATTR_SPARSE_MMA_MASK
	.align		4
.L_592:
        /*0068*/ 	.byte	0x03, 0x50
        /*006a*/ 	.short	0x0000


	//----- nvinfo : EIATTR_MAXREG_COUNT
	.align		4
        /*006c*/ 	.byte	0x03, 0x1b
        /*006e*/ 	.short	0x0080


	//----- nvinfo : EIATTR_NUM_BARRIERS
	.align		4
        /*0070*/ 	.byte	0x02, 0x4c
        /*0072*/ 	.byte	0x01
	.zero		1


	//----- nvinfo : EIATTR_MERCURY_ISA_VERSION
	.align		4
        /*0074*/ 	.byte	0x03, 0x5f
        /*0076*/ 	.short	0x0101


	//----- nvinfo : EIATTR_UNUSED_LOAD_BYTE_OFFSET
	.align		4
        /*0078*/ 	.byte	0x04, 0x44
        /*007a*/ 	.short	(.L_594 - .L_593)


	//   ....[0]....
.L_593:
        /*007c*/ 	.word	0x00000b70
        /*0080*/ 	.word	0x0000fff0


	//   ....[1]....
        /*0084*/ 	.word	0x00000f80
        /*0088*/ 	.word	0x0000fff0


	//   ....[2]....
        /*008c*/ 	.word	0x00002010
        /*0090*/ 	.word	0x0000fff0


	//   ....[3]....
        /*0094*/ 	.word	0x00002bb0
        /*0098*/ 	.word	0x0000fff0


	//   ....[4]....
        /*009c*/ 	.word	0x00002fc0
        /*00a0*/ 	.word	0x0000fff0


	//   ....[5]....
        /*00a4*/ 	.word	0x00004140
        /*00a8*/ 	.word	0x0000fff0


	//----- nvinfo : EIATTR_COOP_GROUP_MASK_REGIDS
	.align		4
.L_594:
        /*00ac*/ 	.byte	0x04, 0x29
        /*00ae*/ 	.short	(.L_596 - .L_595)


	//   ....[0]....
.L_595:
        /*00b0*/ 	.word	0xffffffff


	//   ....[1]....
        /*00b4*/ 	.word	0xffffffff


	//   ....[2]....
        /*00b8*/ 	.word	0xffffffff


	//   ....[3]....
        /*00bc*/ 	.word	0xffffffff


	//   ....[4]....
        /*00c0*/ 	.word	0xffffffff


	//   ....[5]....
        /*00c4*/ 	.word	0xffffffff


	//   ....[6]....
        /*00c8*/ 	.word	0xffffffff


	//   ....[7]....
        /*00cc*/ 	.word	0xffffffff


	//   ....[8]....
        /*00d0*/ 	.word	0xffffffff


	//   ....[9]....
        /*00d4*/ 	.word	0xffffffff


	//   ....[10]....
        /*00d8*/ 	.word	0xffffffff


	//   ....[11]....
        /*00dc*/ 	.word	0xffffffff


	//   ....[12]....
        /*00e0*/ 	.word	0xffffffff


	//   ....[13]....
        /*00e4*/ 	.word	0xffffffff


	//   ....[14]....
        /*00e8*/ 	.word	0xffffffff


	//   ....[15]....
        /*00ec*/ 	.word	0xffffffff


	//   ....[16]....
        /*00f0*/ 	.word	0xffffffff


	//   ....[17]....
        /*00f4*/ 	.word	0xffffffff


	//   ....[18]....
        /*00f8*/ 	.word	0xffffffff


	//   ....[19]....
        /*00fc*/ 	.word	0xffffffff


	//   ....[20]....
        /*0100*/ 	.word	0xffffffff


	//   ....[21]....
        /*0104*/ 	.word	0xffffffff


	//   ....[22]....
        /*0108*/ 	.word	0xffffffff


	//   ....[23]....
        /*010c*/ 	.word	0xffffffff


	//   ....[24]....
        /*0110*/ 	.word	0xffffffff


	//   ....[25]....
        /*0114*/ 	.word	0xffffffff


	//   ....[26]....
        /*0118*/ 	.word	0xffffffff


	//   ....[27]....
        /*011c*/ 	.word	0xffffffff


	//   ....[28]....
        /*0120*/ 	.word	0xffffffff


	//   ....[29]....
        /*0124*/ 	.word	0xffffffff


	//----- nvinfo : EIATTR_COOP_GROUP_INSTR_OFFSETS
	.align		4
.L_596:
        /*0128*/ 	.byte	0x04, 0x28
        /*012a*/ 	.short	(.L_598 - .L_597)


	//   ....[0]....
.L_597:
        /*012c*/ 	.word	0x00000980


	//   ....[1]....
        /*0130*/ 	.word	0x000009e0


	//   ....[2]....
        /*0134*/ 	.word	0x00000a50


	//   ....[3]....
        /*0138*/ 	.word	0x00000aa0


	//   ....[4]....
        /*013c*/ 	.word	0x00000ad0


	//   ....[5]....
        /*0140*/ 	.word	0x00000d20


	//   ....[6]....
        /*0144*/ 	.word	0x00000db0


	//   ....[7]....
        /*0148*/ 	.word	0x00000df0


	//   ....[8]....
        /*014c*/ 	.word	0x00000e40


	//   ....[9]....
        /*0150*/ 	.word	0x00000e80


	//   ....[10]....
        /*0154*/ 	.word	0x00001e30


	//   ....[11]....
        /*0158*/ 	.word	0x00001eb0


	//   ....[12]....
        /*015c*/ 	.word	0x00001f00


	//   ....[13]....
        /*0160*/ 	.word	0x00001f40


	//   ....[14]....
        /*0164*/ 	.word	0x00001f70


	//   ....[15]....
        /*0168*/ 	.word	0x000029c0


	//   ....[16]....
        /*016c*/ 	.word	0x00002a20


	//   ....[17]....
        /*0170*/ 	.word	0x00002a90


	//   ....[18]....
        /*0174*/ 	.word	0x00002ae0


	//   ....[19]....
        /*0178*/ 	.word	0x00002b10


	//   ....[20]....
        /*017c*/ 	.word	0x00002d60


	//   ....[21]....
        /*0180*/ 	.word	0x00002de0


	//   ....[22]....
        /*0184*/ 	.word	0x00002e20


	//   ....[23]....
        /*0188*/ 	.word	0x00002e60


	//   ....[24]....
        /*018c*/ 	.word	0x00002ec0


	//   ....[25]....
        /*0190*/ 	.word	0x00003f60


	//   ....[26]....
        /*0194*/ 	.word	0x00003fe0


	//   ....[27]....
        /*0198*/ 	.word	0x00004030


	//   ....[28]....
        /*019c*/ 	.word	0x00004070


	//   ....[29]....
        /*01a0*/ 	.word	0x000040a0


	//----- nvinfo : EIATTR_VRC_CTA_INIT_COUNT
	.align		4
.L_598:
        /*01a4*/ 	.byte	0x02, 0x4a
	.zero		1
	.zero		1


	//----- nvinfo : EIATTR_EXIT_INSTR_OFFSETS
	.align		4
        /*01a8*/ 	.byte	0x04, 0x1c
        /*01aa*/ 	.short	(.L_600 - .L_599)


	//   ....[0]....
.L_599:
        /*01ac*/ 	.word	0x00000080


	//   ....[1]....
        /*01b0*/ 	.word	0x000000c0


	//   ....[2]....
        /*01b4*/ 	.word	0x00004280


	//   ....[3]....
        /*01b8*/ 	.word	0x000042d0


	//----- nvinfo : EIATTR_MAX_THREADS
	.align		4
.L_600:
        /*01bc*/ 	.byte	0x04, 0x05
        /*01be*/ 	.short	(.L_602 - .L_601)
.L_601:
        /*01c0*/ 	.word	0x00000200
        /*01c4*/ 	.word	0x00000001
        /*01c8*/ 	.word	0x00000001


	//----- nvinfo : EIATTR_CRS_STACK_SIZE
	.align		4
.L_602:
        /*01cc*/ 	.byte	0x04, 0x1e
        /*01ce*/ 	.short	(.L_604 - .L_603)
.L_603:
        /*01d0*/ 	.word	0x00000000


	//----- nvinfo : EIATTR_CBANK_PARAM_SIZE
	.align		4
.L_604:
        /*01d4*/ 	.byte	0x03, 0x19
        /*01d6*/ 	.short	0x001d


	//----- nvinfo : EIATTR_PARAM_CBANK
	.align		4
        /*01d8*/ 	.byte	0x04, 0x0a
        /*01da*/ 	.short	(.L_606 - .L_605)
	.align		4
.L_605:
        /*01dc*/ 	.word	index@(.nv.constant0._ZN3cub18CUB_300001_SM_10006detail6reduce28DeviceReduceSingleTileKernelINS2_10policy_hubIfjN4cuda3std3__44plusIfEEE10Policy1000EPfSC_iS9_ffNS7_10__identityEEEvT0_T1_T2_T3_T4_T6_)
        /*01e0*/ 	.short	0x0380
        /*01e2*/ 	.short	0x001d


	//----- nvinfo : EIATTR_SW_WAR
	.align		4
.L_606:
        /*01e4*/ 	.byte	0x04, 0x36
        /*01e6*/ 	.short	(.L_608 - .L_607)
.L_607:
        /*01e8*/ 	.word	0x00000008
.L_608:


//--------------------- .nv.info._ZN3cub18CUB_300001_SM_10006detail6reduce18DeviceReduceKernelINS2_10policy_hubIfjN4cuda3std3__44plusIfEEE10Policy1000EN6thrust24THRUST_300001_SM_1000_NS6detail15normal_iteratorINSD_10device_ptrIfEEEEjS9_fNS7_10__identityEEEvT0_PT3_T1_NS0_13GridEvenShareISN_EET2_T4_ --------------------------
	.section	.nv.info._ZN3cub18CUB_300001_SM_10006detail6reduce18DeviceReduceKernelINS2_10policy_hubIfjN4cuda3std3__44plusIfEEE10Policy1000EN6thrust24THRUST_300001_SM_1000_NS6detail15normal_iteratorINSD_10device_ptrIfEEEEjS9_fNS7_10__identityEEEvT0_PT3_T1_NS0_13GridEvenShareISN_EET2_T4_,"",@"SHT_CUDA_INFO"
	.sectionflags	@""
	.align	4


	//----- nvinfo : EIATTR_CUDA_API_VERSION
	.align		4
        /*0000*/ 	.byte	0x04, 0x37
        /*0002*/ 	.short	(.L_610 - .L_609)
.L_609:
        /*0004*/ 	.word	0x00000082


	//----- nvinfo : EIATTR_KPARAM_INFO
	.align		4
.L_610:
        /*0008*/ 	.byte	0x04, 0x17
        /*000a*/ 	.short	(.L_612 - .L_611)
.L_611:
        /*000c*/ 	.word	0x00000000
        /*0010*/ 	.short	0x0005
        /*0012*/ 	.short	0x003d
        /*0014*/ 	.byte	0x00, 0xf0, 0x05, 0x00


	//----- nvinfo : EIATTR_KPARAM_INFO
	.align		4
.L_612:
        /*0018*/ 	.byte	0x04, 0x17
        /*001a*/ 	.short	(.L_614 - .L_613)
.L_613:
        /*001c*/ 	.word	0x00000000
        /*0020*/ 	.short	0x0004
        /*0022*/ 	.short	0x003c
        /*0024*/ 	.byte	0x00, 0xf0, 0x05, 0x00


	//----- nvinfo : EIATTR_KPARAM_INFO
	.align		4
.L_614:
        /*0028*/ 	.byte	0x04, 0x17
        /*002a*/ 	.short	(.L_616 - .L_615)
.L_615:
        /*002c*/ 	.word	0x00000000
        /*0030*/ 	.short	0x0003
        /*0032*/ 	.short	0x0014
        /*0034*/ 	.byte	0x00, 0xf0, 0xa1, 0x00


	//----- nvinfo : EIATTR_KPARAM_INFO
	.align		4
.L_616:
        /*0038*/ 	.byte	0x04, 0x17
        /*003a*/ 	.short	(.L_618 - .L_617)
.L_617:
        /*003c*/ 	.word	0x00000000
        /*0040*/ 	.short	0x0002
        /*0042*/ 	.short	0x0010
        /*0044*/ 	.byte	0x00, 0xf0, 0x11, 0x00


	//----- nvinfo : EIATTR_KPARAM_INFO
	.align		4
.L_618:
        /*0048*/ 	.byte	0x04, 0x17
        /*004a*/ 	.short	(.L_620 - .L_619)
.L_619:
        /*004c*/ 	.word	0x00000000
        /*0050*/ 	.short	0x0001
        /*0052*/ 	.short	0x0008
        /*0054*/ 	.byte	0x00, 0xf5, 0x21, 0x00


	//----- nvinfo : EIATTR_KPARAM_INFO
	.align		4
.L_620:
        /*0058*/ 	.byte	0x04, 0x17
        /*005a*/ 	.short	(.L_622 - .L_621)
.L_621:
        /*005c*/ 	.word	0x00000000
        /*0060*/ 	.short	0x0000
        /*0062*/ 	.short	0x0000
        /*0064*/ 	.byte	0x00, 0xf0, 0x21, 0x00


	//----- nvinfo : EIATTR_SPARSE_MMA_MASK
	.align		4
.L_622:
        /*0068*/ 	.byte	0x03, 0x50
        /*006a*/ 	.short	0x0000


	//----- nvinfo : EIATTR_MAXREG_COUNT
	.align		4
        /*006c*/ 	.byte	0x03, 0x1b
        /*006e*/ 	.short	0x0080


	//----- nvinfo : EIATTR_NUM_BARRIERS
	.align		4
        /*0070*/ 	.byte	0x02, 0x4c
        /*0072*/ 	.byte	0x01
	.zero		1


	//----- nvinfo : EIATTR_MERCURY_ISA_VERSION
	.align		4
        /*0074*/ 	.byte	0x03, 0x5f
        /*0076*/ 	.short	0x0101


	//----- nvinfo : EIATTR_UNUSED_LOAD_BYTE_OFFSET
	.align		4
        /*0078*/ 	.byte	0x04, 0x44
        /*007a*/ 	.short	(.L_624 - .L_623)


	//   ....[0]....
.L_623:
        /*007c*/ 	.word	0x00000de0
        /*0080*/ 	.word	0x0000fff0


	//   ....[1]....
        /*0084*/ 	.word	0x000011f0
        /*0088*/ 	.word	0x0000fff0


	//   ....[2]....
        /*008c*/ 	.word	0x000026b0
        /*0090*/ 	.word	0x0000fff0


	//----- nvinfo : EIATTR_COOP_GROUP_MASK_REGIDS
	.align		4
.L_624:
        /*0094*/ 	.byte	0x04, 0x29
        /*0096*/ 	.short	(.L_626 - .L_625)


	//   ....[0]....
.L_625:
        /*0098*/ 	.word	0xffffffff


	//   ....[1]....
        /*009c*/ 	.word	0xffffffff


	//   ....[2]....
        /*00a0*/ 	.word	0xffffffff


	//   ....[3]....
        /*00a4*/ 	.word	0xffffffff


	//   ....[4]....
        /*00a8*/ 	.word	0xffffffff


	//   ....[5]....
        /*00ac*/ 	.word	0xffffffff


	//   ....[6]....
        /*00b0*/ 	.word	0xffffffff


	//   ....[7]....
        /*00b4*/ 	.word	0xffffffff


	//   ....[8]....
        /*00b8*/ 	.word	0xffffffff


	//   ....[9]....
        /*00bc*/ 	.word	0xffffffff


	//   ....[10]....
        /*00c0*/ 	.word	0xffffffff


	//   ....[11]....
        /*00c4*/ 	.word	0xffffffff


	//   ....[12]....
        /*00c8*/ 	.word	0xffffffff


	//   ....[13]....
        /*00cc*/ 	.word	0xffffffff


	//   ....[14]....
        /*00d0*/ 	.word	0xffffffff


	//----- nvinfo : EIATTR_COOP_GROUP_INSTR_OFFSETS
	.align		4
.L_626:
        /*00d4*/ 	.byte	0x04, 0x28
        /*00d6*/ 	.short	(.L_628 - .L_627)


	//   ....[0]....
.L_627:
        /*00d8*/ 	.word	0x00000bf0


	//   ....[1]....
        /*00dc*/ 	.word	0x00000c50


	//   ....[2]....
        /*00e0*/ 	.word	0x00000cc0


	//   ....[3]....
        /*00e4*/ 	.word	0x00000d10


	//   ....[4]....
        /*00e8*/ 	.word	0x00000d40


	//   ....[5]....
        /*00ec*/ 	.word	0x00000f90


	//   ....[6]....
        /*00f0*/ 	.word	0x00001020


	//   ....[7]....
        /*00f4*/ 	.word	0x00001070


	//   ....[8]....
        /*00f8*/ 	.word	0x000010b0


	//   ....[9]....
        /*00fc*/ 	.word	0x000010f0


	//   ....[10]....
        /*0100*/ 	.word	0x000024c0


	//   ....[11]....
        /*0104*/ 	.word	0x00002550


	//   ....[12]....
        /*0108*/ 	.word	0x000025a0


	//   ....[13]....
        /*010c*/ 	.word	0x000025e0


	//   ....[14]....
        /*0110*/ 	.word	0x00002610


	//----- nvinfo : EIATTR_VRC_CTA_INIT_COUNT
	.align		4
.L_628:
        /*0114*/ 	.byte	0x02, 0x4a
	.zero		1
	.zero		1


	//----- nvinfo : EIATTR_EXIT_INSTR_OFFSETS
	.align		4
        /*0118*/ 	.byte	0x04, 0x1c
        /*011a*/ 	.short	(.L_630 - .L_629)


	//   ....[0]....
.L_629:
        /*011c*/ 	.word	0x000027f0


	//   ....[1]....
        /*0120*/ 	.word	0x00002830


	//----- nvinfo : EIATTR_MAX_THREADS
	.align		4
.L_630:
        /*0124*/ 	.byte	0x04, 0x05
        /*0126*/ 	.short	(.L_632 - .L_631)
.L_631:
        /*0128*/ 	.word	0x00000200
        /*012c*/ 	.word	0x00000001
        /*0130*/ 	.word	0x00000001


	//----- nvinfo : EIATTR_CRS_STACK_SIZE
	.align		4
.L_632:
        /*0134*/ 	.byte	0x04, 0x1e
        /*0136*/ 	.short	(.L_634 - .L_633)
.L_633:
        /*0138*/ 	.word	0x00000000


	//----- nvinfo : EIATTR_CBANK_PARAM_SIZE
	.align		4
.L_634:
        /*013c*/ 	.byte	0x03, 0x19
        /*013e*/ 	.short	0x003e


	//----- nvinfo : EIATTR_PARAM_CBANK
	.align		4
        /*0140*/ 	.byte	0x04, 0x0a
        /*0142*/ 	.short	(.L_636 - .L_635)
	.align		4
.L_635:
        /*0144*/ 	.word	index@(.nv.constant0._ZN3cub18CUB_300001_SM_10006detail6reduce18DeviceReduceKernelINS2_10policy_hubIfjN4cuda3std3__44plusIfEEE10Policy1000EN6thrust24THRUST_300001_SM_1000_NS6detail15normal_iteratorINSD_10device_ptrIfEEEEjS9_fNS7_10__identityEEEvT0_PT3_T1_NS0_13GridEvenShareISN_EET2_T4_)
        /*0148*/ 	.short	0x0380
        /*014a*/ 	.short	0x003e


	//----- nvinfo : EIATTR_SW_WAR
	.align		4
.L_636:
        /*014c*/ 	.byte	0x04, 0x36
        /*014e*/ 	.short	(.L_638 - .L_637)
.L_637:
        /*0150*/ 	.word	0x00000008
.L_638:


//--------------------- .nv.info._ZN3cub18CUB_300001_SM_10006detail6reduce28DeviceReduceSingleTileKernelINS2_10policy_hubIfjN4cuda3std3__44plusIfEEE10Policy1000EN6thrust24THRUST_300001_SM_1000_NS6detail15normal_iteratorINSD_10device_ptrIfEEEEPfjS9_ffNS7_10__identityEEEvT0_T1_T2_T3_T4_T6_ --------------------------
	.section	.nv.info._ZN3cub18CUB_300001_SM_10006detail6reduce28DeviceReduceSingleTileKernelINS2_10policy_hubIfjN4cuda3std3__44plusIfEEE10Policy1000EN6thrust24THRUST_300001_SM_1000_NS6detail15normal_iteratorINSD_10device_ptrIfEEEEPfjS9_ffNS7_10__identityEEEvT0_T1_T2_T3_T4_T6_,"",@"SHT_CUDA_INFO"
	.sectionflags	@""
	.align	4


	//----- nvinfo : EIATTR_CUDA_API_VERSION
	.align		4
        /*0000*/ 	.byte	0x04, 0x37
        /*0002*/ 	.short	(.L_640 - .L_639)
.L_639:
        /*0004*/ 	.word	0x00000082


	//----- nvinfo : EIATTR_KPARAM_INFO
	.align		4
.L_640:
        /*0008*/ 	.byte	0x04, 0x17
        /*000a*/ 	.short	(.L_642 - .L_641)
.L_641:
        /*000c*/ 	.word	0x00000000
        /*0010*/ 	.short	0x0005
        /*0012*/ 	.short	0x001c
        /*0014*/ 	.byte	0x00, 0xf0, 0x05, 0x00


	//----- nvinfo : EIATTR_KPARAM_INFO
	.align		4
.L_642:
        /*0018*/ 	.byte	0x04, 0x17
        /*001a*/ 	.short	(.L_644 - .L_643)
.L_643:
        /*001c*/ 	.word	0x00000000
        /*0020*/ 	.short	0x0004
        /*0022*/ 	.short	0x0018
        /*0024*/ 	.byte	0x00, 0xf0, 0x11, 0x00


	//----- nvinfo : EIATTR_KPARAM_INFO
	.align		4
.L_644:
        /*0028*/ 	.byte	0x04, 0x17
        /*002a*/ 	.short	(.L_646 - .L_645)
.L_645:
        /*002c*/ 	.word	0x00000000
        /*0030*/ 	.short	0x0003
        /*0032*/ 	.short	0x0014
        /*0034*/ 	.byte	0x00, 0xf0, 0x05, 0x00


	//----- nvinfo : EIATTR_KPARAM_INFO
	.align		4
.L_646:
        /*0038*/ 	.byte	0x04, 0x17
        /*003a*/ 	.short	(.L_648 - .L_647)
.L_647:
        /*003c*/ 	.word	0x00000000
        /*0040*/ 	.short	0x0002
        /*0042*/ 	.short	0x0010
        /*0044*/ 	.byte	0x00, 0xf0, 0x11, 0x00


	//----- nvinfo : EIATTR_KPARAM_INFO
	.align		4
.L_648:
        /*0048*/ 	.byte	0x04, 0x17
        /*004a*/ 	.short	(.L_650 - .L_649)
.L_649:
        /*004c*/ 	.word	0x00000000
        /*0050*/ 	.short	0x0001
        /*0052*/ 	.short	0x0008
        /*0054*/ 	.byte	0x00, 0xf5, 0x21, 0x00


	//----- nvinfo : EIATTR_KPARAM_INFO
	.align		4
.L_650:
        /*0058*/ 	.byte	0x04, 0x17
        /*005a*/ 	.short	(.L_652 - .L_651)
.L_651:
        /*005c*/ 	.word	0x00000000
        /*0060*/ 	.short	0x0000
        /*0062*/ 	.short	0x0000
        /*0064*/ 	.byte	0x00, 0xf0, 0x21, 0x00


	//----- nvinfo : EIATTR_SPARSE_MMA_MASK
	.align		4
.L_652:
        /*0068*/ 	.byte	0x03, 0x50
        /*006a*/ 	.short	0x0000


	//----- nvinfo : EIATTR_MAXREG_COUNT
	.align		4
        /*006c*/ 	.byte	0x03, 0x1b
        /*006e*/ 	.short	0x0080


	//----- nvinfo : EIATTR_NUM_BARRIERS
	.align		4
        /*0070*/ 	.byte	0x02, 0x4c
        /*0072*/ 	.byte	0x01
	.zero		1


	//----- nvinfo : EIATTR_MERCURY_ISA_VERSION
	.align		4
        /*0074*/ 	.byte	0x03, 0x5f
        /*0076*/ 	.short	0x0101


	//----- nvinfo : EIATTR_UNUSED_LOAD_BYTE_OFFSET
	.align		4
        /*0078*/ 	.byte	0x04, 0x44
        /*007a*/ 	.short	(.L_654 - .L_653)


	//   ....[0]....
.L_653:
        /*007c*/ 	.word	0x00000b00
        /*0080*/ 	.word	0x0000fff0


	//   ....[1]....
        /*0084*/ 	.word	0x00000f10
        /*0088*/ 	.word	0x0000fff0


	//   ....[2]....
        /*008c*/ 	.word	0x00002270
        /*0090*/ 	.word	0x0000fff0


	//----- nvinfo : EIATTR_COOP_GROUP_MASK_REGIDS
	.align		4
.L_654:
        /*0094*/ 	.byte	0x04, 0x29
        /*0096*/ 	.short	(.L_656 - .L_655)


	//   ....[0]....
.L_655:
        /*0098*/ 	.word	0xffffffff


	//   ....[1]....
        /*009c*/ 	.word	0xffffffff


	//   ....[2]....
        /*00a0*/ 	.word	0xffffffff


	//   ....[3]....
        /*00a4*/ 	.word	0xffffffff


	//   ....[4]....
        /*00a8*/ 	.word	0xffffffff


	//   ....[5]....
        /*00ac*/ 	.word	0xffffffff


	//   ....[6]....
        /*00b0*/ 	.word	0xffffffff


	//   ....[7]....
        /*00b4*/ 	.word	0xffffffff


	//   ....[8]....
        /*00b8*/ 	.word	0xffffffff


	//   ....[9]....
        /*00bc*/ 	.word	0xffffffff


	//   ....[10]....
        /*00c0*/ 	.word	0xffffffff


	//   ....[11]....
        /*00c4*/ 	.word	0xffffffff


	//   ....[12]....
        /*00c8*/ 	.word	0xffffffff


	//   ....[13]....
        /*00cc*/ 	.word	0xffffffff


	//   ....[14]....
        /*00d0*/ 	.word	0xffffffff


	//----- nvinfo : EIATTR_COOP_GROUP_INSTR_OFFSETS
	.align		4
.L_656:
        /*00d4*/ 	.byte	0x04, 0x28
        /*00d6*/ 	.short	(.L_658 - .L_657)


	//   ....[0]....
.L_657:
        /*00d8*/ 	.word	0x00000910


	//   ....[1]....
        /*00dc*/ 	.word	0x00000970


	//   ....[2]....
        /*00e0*/ 	.word	0x000009e0


	//   ....[3]....
        /*00e4*/ 	.word	0x00000a30


	//   ....[4]....
        /*00e8*/ 	.word	0x00000a60


	//   ....[5]....
        /*00ec*/ 	.word	0x00000cb0


	//   ....[6]....
        /*00f0*/ 	.word	0x00000d40


	//   ....[7]....
        /*00f4*/ 	.word	0x00000d80


	//   ....[8]....
        /*00f8*/ 	.word	0x00000dd0


	//   ....[9]....
        /*00fc*/ 	.word	0x00000e10


	//   ....[10]....
        /*0100*/ 	.word	0x00002090


	//   ....[11]....
        /*0104*/ 	.word	0x00002110


	//   ....[12]....
        /*0108*/ 	.word	0x00002160


	//   ....[13]....
        /*010c*/ 	.word	0x000021a0


	//   ....[14]....
        /*0110*/ 	.word	0x000021d0


	//----- nvinfo : EIATTR_VRC_CTA_INIT_COUNT
	.align		4
.L_658:
        /*0114*/ 	.byte	0x02, 0x4a
	.zero		1
	.zero		1


	//----- nvinfo : EIATTR_EXIT_INSTR_OFFSETS
	.align		4
        /*0118*/ 	.byte	0x04, 0x1c
        /*011a*/ 	.short	(.L_660 - .L_659)


	//   ....[0]....
.L_659:
        /*011c*/ 	.word	0x00000080


	//   ....[1]....
        /*0120*/ 	.word	0x000000c0


	//   ....[2]....
        /*0124*/ 	.word	0x000023b0


	//   ....[3]....
        /*0128*/ 	.word	0x00002400


	//----- nvinfo : EIATTR_MAX_THREADS
	.align		4
.L_660:
        /*012c*/ 	.byte	0x04, 0x05
        /*012e*/ 	.short	(.L_662 - .L_661)
.L_661:
        /*0130*/ 	.word	0x00000200
        /*0134*/ 	.word	0x00000001
        /*0138*/ 	.word	0x00000001


	//----- nvinfo : EIATTR_CRS_STACK_SIZE
	.align		4
.L_662:
        /*013c*/ 	.byte	0x04, 0x1e
        /*013e*/ 	.short	(.L_664 - .L_663)
.L_663:
        /*0140*/ 	.word	0x00000000


	//----- nvinfo : EIATTR_CBANK_PARAM_SIZE
	.align		4
.L_664:
        /*0144*/ 	.byte	0x03, 0x19
        /*0146*/ 	.short	0x001d


	//----- nvinfo : EIATTR_PARAM_CBANK
	.align		4
        /*0148*/ 	.byte	0x04, 0x0a
        /*014a*/ 	.short	(.L_666 - .L_665)
	.align		4
.L_665:
        /*014c*/ 	.word	index@(.nv.constant0._ZN3cub18CUB_300001_SM_10006detail6reduce28DeviceReduceSingleTileKernelINS2_10policy_hubIfjN4cuda3std3__44plusIfEEE10Policy1000EN6thrust24THRUST_300001_SM_1000_NS6detail15normal_iteratorINSD_10device_ptrIfEEEEPfjS9_ffNS7_10__identityEEEvT0_T1_T2_T3_T4_T6_)
        /*0150*/ 	.short	0x0380
        /*0152*/ 	.short	0x001d


	//----- nvinfo : EIATTR_SW_WAR
	.align		4
.L_666:
        /*0154*/ 	.byte	0x04, 0x36
        /*0156*/ 	.short	(.L_668 - .L_667)
.L_667:
        /*0158*/ 	.word	0x00000008
.L_668:


//--------------------- .nv.info._ZN3cub18CUB_300001_SM_10006detail11EmptyKernelIvEEvv --------------------------
	.section	.nv.info._ZN3cub18CUB_300001_SM_10006detail11EmptyKernelIvEEvv,"",@"SHT_CUDA_INFO"
	.sectionflags	@""
	.align	4


	//----- nvinfo : EIATTR_CUDA_API_VERSION
	.align		4
        /*0000*/ 	.byte	0x04, 0x37
        /*0002*/ 	.short	(.L_670 - .L_669)
.L_669:
        /*0004*/ 	.word	0x00000082


	//----- nvinfo : EIATTR_SPARSE_MMA_MASK
	.align		4
.L_670:
        /*0008*/ 	.byte	0x03, 0x50
        /*000a*/ 	.short	0x0000


	//----- nvinfo : EIATTR_MAXREG_COUNT
	.align		4
        /*000c*/ 	.byte	0x03, 0x1b
        /*000e*/ 	.short	0x00ff


	//----- nvinfo : EIATTR_MERCURY_ISA_VERSION
	.align		4
        /*0010*/ 	.byte	0x03, 0x5f
        /*0012*/ 	.short	0x0101


	//----- nvinfo : EIATTR_VRC_CTA_INIT_COUNT
	.align		4
        /*0014*/ 	.byte	0x02, 0x4a
	.zero		1
	.zero		1


	//----- nvinfo : EIATTR_EXIT_INSTR_OFFSETS
	.align		4
        /*0018*/ 	.byte	0x04, 0x1c
        /*001a*/ 	.short	(.L_672 - .L_671)


	//   ....[0]....
.L_671:
        /*001c*/ 	.word	0x00000010


	//----- nvinfo : EIATTR_SW_WAR
	.align		4
.L_672:
        /*0020*/ 	.byte	0x04, 0x36
        /*0022*/ 	.short	(.L_674 - .L_673)
.L_673:
        /*0024*/ 	.word	0x00000008
.L_674:


//--------------------- .nv.callgraph             --------------------------
	.section	.nv.callgraph,"",@"SHT_CUDA_CALLGRAPH"
	.align	4
	.sectionentsize	8
	.align		4
        /*0000*/ 	.word	0x00000000
	.align		4
        /*0004*/ 	.word	0xffffffff
	.align		4
        /*0008*/ 	.word	0x00000000
	.align		4
        /*000c*/ 	.word	0xfffffffe
	.align		4
        /*0010*/ 	.word	0x00000000
	.align		4
        /*0014*/ 	.word	0xfffffffd
	.align		4
        /*0018*/ 	.word	0x00000000
	.align		4
        /*001c*/ 	.word	0xfffffffc


//--------------------- .nv.constant4             --------------------------
	.section	.nv.constant4,"a",@progbits
	.align	8
	.align		8
.nv.constant4:
        /*0000*/ 	.dword	_ZN34_INTERNAL_850fe0d0_4_k_cu_f8f83db44cuda3std3__45__cpo5beginE
	.align		8
        /*0008*/ 	.dword	_ZN34_INTERNAL_850fe0d0_4_k_cu_f8f83db44cuda3std3__45__cpo3endE
	.align		8
        /*0010*/ 	.dword	_ZN34_INTERNAL_850fe0d0_4_k_cu_f8f83db44cuda3std3__45__cpo6cbeginE
	.align		8
        /*0018*/ 	.dword	_ZN34_INTERNAL_850fe0d0_4_k_cu_f8f83db44cuda3std3__45__cpo4cendE
	.align		8
        /*0020*/ 	.dword	_ZN34_INTERNAL_850fe0d0_4_k_cu_f8f83db44cuda3std3__45__cpo6rbeginE
	.align		8
        /*0028*/ 	.dword	_ZN34_INTERNAL_850fe0d0_4_k_cu_f8f83db44cuda3std3__45__cpo4rendE
	.align		8
        /*0030*/ 	.dword	_ZN34_INTERNAL_850fe0d0_4_k_cu_f8f83db44cuda3std3__45__cpo7crbeginE
	.align		8
        /*0038*/ 	.dword	_ZN34_INTERNAL_850fe0d0_4_k_cu_f8f83db44cuda3std3__45__cpo5crendE
	.align		8
        /*0040*/ 	.dword	_ZN34_INTERNAL_850fe0d0_4_k_cu_f8f83db44cuda3std3__436_GLOBAL__N__850fe0d0_4_k_cu_f8f83db46ignoreE
	.align		8
        /*0048*/ 	.dword	_ZN34_INTERNAL_850fe0d0_4_k_cu_f8f83db44cuda3std3__419piecewise_constructE
	.align		8
        /*0050*/ 	.dword	_ZN34_INTERNAL_850fe0d0_4_k_cu_f8f83db44cuda3std3__48in_placeE
	.align		8
        /*0058*/ 	.dword	_ZN34_INTERNAL_850fe0d0_4_k_cu_f8f83db44cuda3std3__420unreachable_sentinelE
	.align		8
        /*0060*/ 	.dword	_ZN34_INTERNAL_850fe0d0_4_k_cu_f8f83db44cuda3std3__47nulloptE
	.align		8
        /*0068*/ 	.dword	_ZN34_INTERNAL_850fe0d0_4_k_cu_f8f83db44cuda3std3__48unexpectE
	.align		8
        /*0070*/ 	.dword	_ZN34_INTERNAL_850fe0d0_4_k_cu_f8f83db44cuda3std6ranges3__45__cpo4swapE
	.align		8
        /*0078*/ 	.dword	_ZN34_INTERNAL_850fe0d0_4_k_cu_f8f83db44cuda3std6ranges3__45__cpo9iter_moveE
	.align		8
        /*0080*/ 	.dword	_ZN34_INTERNAL_850fe0d0_4_k_cu_f8f83db44cuda3std6ranges3__45__cpo5beginE
	.align		8
        /*0088*/ 	.dword	_ZN34_INTERNAL_850fe0d0_4_k_cu_f8f83db44cuda3std6ranges3__45__cpo3endE
	.align		8
        /*0090*/ 	.dword	_ZN34_INTERNAL_850fe0d0_4_k_cu_f8f83db44cuda3std6ranges3__45__cpo6cbeginE
	.align		8
        /*0098*/ 	.dword	_ZN34_INTERNAL_850fe0d0_4_k_cu_f8f83db44cuda3std6ranges3__45__cpo4cendE
	.align		8
        /*00a0*/ 	.dword	_ZN34_INTERNAL_850fe0d0_4_k_cu_f8f83db44cuda3std6ranges3__45__cpo7advanceE
	.align		8
        /*00a8*/ 	.dword	_ZN34_INTERNAL_850fe0d0_4_k_cu_f8f83db44cuda3std6ranges3__45__cpo9iter_swapE
	.align		8
        /*00b0*/ 	.dword	_ZN34_INTERNAL_850fe0d0_4_k_cu_f8f83db44cuda3std6ranges3__45__cpo4nextE
	.align		8
        /*00b8*/ 	.dword	_ZN34_INTERNAL_850fe0d0_4_k_cu_f8f83db44cuda3std6ranges3__45__cpo4prevE
	.align		8
        /*00c0*/ 	.dword	_ZN34_INTERNAL_850fe0d0_4_k_cu_f8f83db44cuda3std6ranges3__45__cpo4dataE
	.align		8
        /*00c8*/ 	.dword	_ZN34_INTERNAL_850fe0d0_4_k_cu_f8f83db44cuda3std6ranges3__45__cpo5cdataE
	.align		8
        /*00d0*/ 	.dword	_ZN34_INTERNAL_850fe0d0_4_k_cu_f8f83db44cuda3std6ranges3__45__cpo4sizeE
	.align		8
        /*00d8*/ 	.dword	_ZN34_INTERNAL_850fe0d0_4_k_cu_f8f83db44cuda3std6ranges3__45__cpo5ssizeE
	.align		8
        /*00e0*/ 	.dword	_ZN34_INTERNAL_850fe0d0_4_k_cu_f8f83db44cuda3std6ranges3__45__cpo8distanceE
	.align		8
        /*00e8*/ 	.dword	_ZN34_INTERNAL_850fe0d0_4_k_cu_f8f83db46thrust24THRUST_300001_SM_1000_NS8cuda_cub3parE
	.align		8
        /*00f0*/ 	.dword	_ZN34_INTERNAL_850fe0d0_4_k_cu_f8f83db46thrust24THRUST_300001_SM_1000_NS8cuda_cub10par_nosyncE
	.align		8
        /*00f8*/ 	.dword	_ZN34_INTERNAL_850fe0d0_4_k_cu_f8f83db46thrust24THRUST_300001_SM_1000_NS6system6detail10sequential3seqE
	.align		8
        /*0100*/ 	.dword	_ZN34_INTERNAL_850fe0d0_4_k_cu_f8f83db46thrust24THRUST_300001_SM_1000_NS6system3cpp3parE
	.align		8
        /*0108*/ 	.dword	_ZN34_INTERNAL_850fe0d0_4_k_cu_f8f83db46thrust24THRUST_300001_SM_1000_NS12placeholders2_1E
	.align		8
        /*0110*/ 	.dword	_ZN34_INTERNAL_850fe0d0_4_k_cu_f8f83db46thrust24THRUST_300001_SM_1000_NS12placeholders2_2E
	.align		8
        /*0118*/ 	.dword	_ZN34_INTERNAL_850fe0d0_4_k_cu_f8f83db46thrust24THRUST_300001_SM_1000_NS12placeholders2_3E
	.align		8
        /*0120*/ 	.dword	_ZN34_INTERNAL_850fe0d0_4_k_cu_f8f83db46thrust24THRUST_300001_SM_1000_NS12placeholders2_4E
	.align		8
        /*0128*/ 	.dword	_ZN34_INTERNAL_850fe0d0_4_k_cu_f8f83db46thrust24THRUST_300001_SM_1000_NS12placeholders2_5E
	.align		8
        /*0130*/ 	.dword	_ZN34_INTERNAL_850fe0d0_4_k_cu_f8f83db46thrust24THRUST_300001_SM_1000_NS12placeholders2_6E
	.align		8
        /*0138*/ 	.dword	_ZN34_INTERNAL_850fe0d0_4_k_cu_f8f83db46thrust24THRUST_300001_SM_1000_NS12placeholders2_7E
	.align		8
        /*0140*/ 	.dword	_ZN34_INTERNAL_850fe0d0_4_k_cu_f8f83db46thrust24THRUST_300001_SM_1000_NS12placeholders2_8E
	.align		8
        /*0148*/ 	.dword	_ZN34_INTERNAL_850fe0d0_4_k_cu_f8f83db46thrust24THRUST_300001_SM_1000_NS12placeholders2_9E
	.align		8
        /*0150*/ 	.dword	_ZN34_INTERNAL_850fe0d0_4_k_cu_f8f83db46thrust24THRUST_300001_SM_1000_NS12placeholders3_10E
	.align		8
        /*0158*/ 	.dword	_ZN34_INTERNAL_850fe0d0_4_k_cu_f8f83db46thrust24THRUST_300001_SM_1000_NS3seqE
	.align		8
        /*0160*/ 	.dword	_ZN34_INTERNAL_850fe0d0_4_k_cu_f8f83db46thrust24THRUST_300001_SM_1000_NS6deviceE


//--------------------- .text._ZN3cub18CUB_300001_SM_10006detail6reduce28DeviceReduceSingleTileKernelINS2_10policy_hubIfyN4cuda3std3__410multipliesIfEEE10Policy1000EPfSC_iS9_ffNS7_10__identityEEEvT0_T1_T2_T3_T4_T6_ --------------------------
	.section	.text._ZN3cub18CUB_300001_SM_10006detail6reduce28DeviceReduceSingleTileKernelINS2_10policy_hubIfyN4cuda3std3__410multipliesIfEEE10Policy1000EPfSC_iS9_ffNS7_10__identityEEEvT0_T1_T2_T3_T4_T6_,"ax",@progbits
	.align	128
        .global         _ZN3cub18CUB_300001_SM_10006detail6reduce28DeviceReduceSingleTileKernelINS2_10policy_hubIfyN4cuda3std3__410multipliesIfEEE10Policy1000EPfSC_iS9_ffNS7_10__identityEEEvT0_T1_T2_T3_T4_T6_
        .type           _ZN3cub18CUB_300001_SM_10006detail6reduce28DeviceReduceSingleTileKernelINS2_10policy_hubIfyN4cuda3std3__410multipliesIfEEE10Policy1000EPfSC_iS9_ffNS7_10__identityEEEvT0_T1_T2_T3_T4_T6_,@function
        .size           _ZN3cub18CUB_300001_SM_10006detail6reduce28DeviceReduceSingleTileKernelINS2_10policy_hubIfyN4cuda3std3__410multipliesIfEEE10Policy1000EPfSC_iS9_ffNS7_10__identityEEEvT0_T1_T2_T3_T4_T6_,(.L_x_706 - _ZN3cub18CUB_300001_SM_10006detail6reduce28DeviceReduceSingleTileKernelINS2_10policy_hubIfyN4cuda3std3__410multipliesIfEEE10Policy1000EPfSC_iS9_ffNS7_10__identityEEEvT0_T1_T2_T3_T4_T6_)
        .other          _ZN3cub18CUB_300001_SM_10006detail6reduce28DeviceReduceSingleTileKernelINS2_10policy_hubIfyN4cuda3std3__410multipliesIfEEE10Policy1000EPfSC_iS9_ffNS7_10__identityEEEvT0_T1_T2_T3_T4_T6_,@"STO_CUDA_ENTRY STV_DEFAULT"
_ZN3cub18CUB_300001_SM_10006detail6reduce28DeviceReduceSingleTileKernelINS2_10policy_hubIfyN4cuda3std3__410multipliesIfEEE10Policy1000EPfSC_iS9_ffNS7_10__identityEEEvT0_T1_T2_T3_T4_T6_:
.text._ZN3cub18CUB_300001_SM_10006detail6reduce28DeviceReduceSingleTileKernelINS2_10policy_hubIfyN4cuda3std3__410multipliesIfEEE10Policy1000EPfSC_iS9_ffNS7_10__identityEEEvT0_T1_T2_T3_T4_T6_:
[----:B------:R-:W-:Y:S01]  /*0000*/  LDC R1, c[0x0][0x37c] ;  /* 0x0000df00ff017b82 */ /* 0x000fe20000000800 */
[----:B------:R-:W0:Y:S01]  /*0010*/  LDCU UR4, c[0x0][0x390] ;  /* 0x00007200ff0477ac */ /* 0x000e220008000800 */
[----:B------:R-:W1:Y:S01]  /*0020*/  LDCU.64 UR6, c[0x0][0x358] ;  /* 0x00006b00ff0677ac */ /* 0x000e620008000a00 */
[----:B0-----:R-:W-:-:S04]  /*0030*/  MOV R20, UR4 ;  /* 0x0000000400147c02 */ /* 0x001fc80008000f00 */
[----:B------:R-:W-:-:S13]  /*0040*/  ISETP.NE.AND P0, PT, R20, RZ, PT ;  /* 0x000000ff1400720c */ /* 0x000fda0003f05270 */
[----:B-1----:R-:W-:Y:S05]  /*0050*/  @P0 BRA `(.L_x_0) ;  /* 0x00000000001c0947 */ /* 0x002fea0003800000 */
[----:B------:R-:W0:Y:S02]  /*0060*/  S2R R0, SR_TID.X ;  /* 0x0000000000007919 */ /* 0x000e240000002100 */
[----:B0-----:R-:W-:-:S13]  /*0070*/  ISETP.NE.AND P0, PT, R0, RZ, PT ;  /* 0x000000ff0000720c */ /* 0x001fda0003f05270 */
[----:B------:R-:W-:Y:S05]  /*0080*/  @P0 EXIT ;  /* 0x000000000000094d */ /* 0x000fea0003800000 */
[----:B------:R-:W0:Y:S08]  /*0090*/  LDC R5, c[0x0][0x398] ;  /* 0x0000e600ff057b82 */ /* 0x000e300000000800 */
[----:B------:R-:W0:Y:S02]  /*00a0*/  LDC.64 R2, c[0x0][0x388] ;  /* 0x0000e200ff027b82 */ /* 0x000e240000000a00 */
[----:B0-----:R-:W-:Y:S01]  /*00b0*/  STG.E desc[UR6][R2.64], R5 ;  /* 0x0000000502007986 */ /* 0x001fe2000c101906 */
[----:B------:R-:W-:Y:S05]  /*00c0*/  EXIT ;  /* 0x000000000000794d */ /* 0x000fea0003800000 */
.L_x_0:
[----:B------:R-:W0:Y:S01]  /*00d0*/  LDCU UR4, c[0x0][0x380] ;  /* 0x00007000ff0477ac */ /* 0x000e220008000800 */
[----:B------:R-:W-:Y:S01]  /*00e0*/  BSSY.RECONVERGENT B0, `(.L_x_1) ;  /* 0x00003ca000007945 */ /* 0x000fe20003800200 */
[----:B0-----:R-:W-:-:S09]  /*00f0*/  ULOP3.LUT UP0, URZ, UR4, 0xf, URZ, 0xc0, !UPT ;  /* 0x0000000f04ff7892 */ /* 0x001fd2000f80c0ff */
[----:B------:R-:W-:Y:S05]  /*0100*/  BRA.U UP0, `(.L_x_2) ;  /* 0x0000001d00607547 */ /* 0x000fea000b800000 */
[----:B------:R-:W-:-:S13]  /*0110*/  ISETP.GT.AND P0, PT, R20, 0xfff, PT ;  /* 0x00000fff1400780c */ /* 0x000fda0003f04270 */
[----:B------:R-:W-:Y:S05]  /*0120*/  @P0 BRA `(.L_x_3) ;  /* 0x0000000c00a80947 */ /* 0x000fea0003800000 */
[----:B------:R-:W0:Y:S01]  /*0130*/  S2R R9, SR_TID.X ;  /* 0x0000000000097919 */ /* 0x000e220000002100 */
[----:B------:R-:W-:Y:S01]  /*0140*/  BSSY.RECONVERGENT B1, `(.L_x_4) ;  /* 0x0000009000017945 */ /* 0x000fe20003800200 */
[----:B------:R-:W-:Y:S01]  /*0150*/  HFMA2 R0, -RZ, RZ, 0, 0 ;  /* 0x00000000ff007431 */ /* 0x000fe200000001ff */
[----:B0-----:R-:W-:Y:S02]  /*0160*/  ISETP.GE.AND P0, PT, R9, R20, PT ;  /* 0x000000140900720c */ /* 0x001fe40003f06270 */
[----:B------:R-:W-:-:S11]  /*0170*/  MOV R11, R9 ;  /* 0x00000009000b7202 */ /* 0x000fd60000000f00 */
[----:B------:R-:W-:Y:S05]  /*0180*/  @P0 BRA `(.L_x_5) ;  /* 0x0000000000100947 */ /* 0x000fea0003800000 */
[----:B------:R-:W0:Y:S02]  /*0190*/  LDC.64 R2, c[0x0][0x380] ;  /* 0x0000e000ff027b82 */ /* 0x000e240000000a00 */
[----:B0-----:R-:W-:-:S05]  /*01a0*/  IMAD.WIDE.U32 R2, R9, 0x4, R2 ;  /* 0x0000000409027825 */ /* 0x001fca00078e0002 */
[----:B------:R0:W5:Y:S01]  /*01b0*/  LDG.E.CONSTANT R0, desc[UR6][R2.64] ;  /* 0x0000000602007981 */ /* 0x000162000c1e9900 */
[----:B------:R-:W-:-:S07]  /*01c0*/  IADD3 R11, PT, PT, R9, 0x100, RZ ;  /* 0x00000100090b7810 */ /* 0x000fce0007ffe0ff */
.L_x_5:
[----:B------:R-:W-:Y:S05]  /*01d0*/  BSYNC.RECONVERGENT B1 ;  /* 0x0000000000017941 */ /* 0x000fea0003800200 */
.L_x_4:
[----:B------:R-:W-:Y:S01]  /*01e0*/  ISETP.GE.AND P0, PT, R11, R20, PT ;  /* 0x000000140b00720c */ /* 0x000fe20003f06270 */
[----:B------:R-:W-:-:S12]  /*01f0*/  BSSY.RECONVERGENT B1, `(.L_x_6) ;  /* 0x0000074000017945 */ /* 0x000fd80003800200 */
[----:B------:R-:W-:Y:S05]  /*0200*/  @P0 BRA `(.L_x_7) ;  /* 0x0000000400c80947 */ /* 0x000fea0003800000 */
[----:B0-----:R-:W-:Y:S01]  /*0210*/  LOP3.LUT R3, RZ, R11, RZ, 0x33, !PT ;  /* 0x0000000bff037212 */ /* 0x001fe200078e33ff */
[----:B------:R-:W-:Y:S03]  /*0220*/  BSSY.RECONVERGENT B2, `(.L_x_8) ;  /* 0x0000015000027945 */ /* 0x000fe60003800200 */
[----:B------:R-:W-:-:S04]  /*0230*/  IADD3 R4, PT, PT, R3, R20, RZ ;  /* 0x0000001403047210 */ /* 0x000fc80007ffe0ff */
[C---:B------:R-:W-:Y:S02]  /*0240*/  LOP3.LUT R2, R4.reuse, 0x300, RZ, 0xc0, !PT ;  /* 0x0000030004027812 */ /* 0x040fe400078ec0ff */
[----:B------:R-:W-:Y:S02]  /*0250*/  ISETP.GE.U32.AND P1, PT, R4, 0x300, PT ;  /* 0x000003000400780c */ /* 0x000fe40003f26070 */
[----:B------:R-:W-:-:S13]  /*0260*/  ISETP.NE.AND P0, PT, R2, 0x300, PT ;  /* 0x000003000200780c */ /* 0x000fda0003f05270 */
[----:B------:R-:W-:Y:S05]  /*0270*/  @!P0 BRA `(.L_x_9) ;  /* 0x00000000003c8947 */ /* 0x000fea0003800000 */
[----:B------:R-:W0:Y:S01]  /*0280*/  LDC.64 R2, c[0x0][0x380] ;  /* 0x0000e000ff027b82 */ /* 0x000e220000000a00 */
[----:B------:R-:W-:-:S04]  /*0290*/  LEA.HI R4, R4, 0x1, RZ, 0x18 ;  /* 0x0000000104047811 */ /* 0x000fc800078fc0ff */
[----:B------:R-:W-:-:S04]  /*02a0*/  LOP3.LUT R4, R4, 0x3, RZ, 0xc0, !PT ;  /* 0x0000000304047812 */ /* 0x000fc800078ec0ff */
[----:B------:R-:W-:Y:S01]  /*02b0*/  IADD3 R4, PT, PT, -R4, RZ, RZ ;  /* 0x000000ff04047210 */ /* 0x000fe20007ffe1ff */
[----:B0-----:R-:W-:-:S05]  /*02c0*/  IMAD.WIDE.U32 R2, R11, 0x4, R2 ;  /* 0x000000040b027825 */ /* 0x001fca00078e0002 */
[----:B------:R-:W-:-:S07]  /*02d0*/  MOV R5, R3 ;  /* 0x0000000300057202 */ /* 0x000fce0000000f00 */
.L_x_10:
[----:B------:R-:W-:-:S06]  /*02e0*/  MOV R3, R5 ;  /* 0x0000000500037202 */ /* 0x000fcc0000000f00 */
[----:B------:R0:W2:Y:S01]  /*02f0*/  LDG.E.CONSTANT R3, desc[UR6][R2.64] ;  /* 0x0000000602037981 */ /* 0x0000a2000c1e9900 */
[----:B------:R-:W-:Y:S01]  /*0300*/  IADD3 R4, PT, PT, R4, 0x1, RZ ;  /* 0x0000000104047810 */ /* 0x000fe20007ffe0ff */
[----:B------:R-:W-:-:S03]  /*0310*/  VIADD R11, R11, 0x100 ;  /* 0x000001000b0b7836 */ /* 0x000fc60000000000 */
[----:B------:R-:W-:Y:S02]  /*0320*/  ISETP.NE.AND P0, PT, R4, RZ, PT ;  /* 0x000000ff0400720c */ /* 0x000fe40003f05270 */
[----:B0-----:R-:W-:-:S04]  /*0330*/  IADD3 R2, P2, PT, R2, 0x400, RZ ;  /* 0x0000040002027810 */ /* 0x001fc80007f5e0ff */
[----:B------:R-:W-:Y:S01]  /*0340*/  IADD3.X R5, PT, PT, RZ, R5, RZ, P2, !PT ;  /* 0x00000005ff057210 */ /* 0x000fe200017fe4ff */
[----:B--2--5:R-:W-:-:S06]  /*0350*/  FMUL R0, R3, R0 ;  /* 0x0000000003007220 */ /* 0x024fcc0000400000 */
[----:B------:R-:W-:Y:S05]  /*0360*/  @P0 BRA `(.L_x_10) ;  /* 0xfffffffc00dc0947 */ /* 0x000fea000383ffff */
.L_x_9:
[----:B------:R-:W-:Y:S05]  /*0370*/  BSYNC.RECONVERGENT B2 ;  /* 0x0000000000027941 */ /* 0x000fea0003800200 */
.L_x_8:
[----:B------:R-:W-:Y:S05]  /*0380*/  @!P1 BRA `(.L_x_7) ;  /* 0x0000000400689947 */ /* 0x000fea0003800000 */
[----:B------:R-:W-:Y:S01]  /*0390*/  IADD3 R2, PT, PT, -R11, R20, RZ ;  /* 0x000000140b027210 */ /* 0x000fe20007ffe1ff */
[----:B------:R-:W-:Y:S01]  /*03a0*/  BSSY.RECONVERGENT B2, `(.L_x_11) ;  /* 0x0000031000027945 */ /* 0x000fe20003800200 */
[----:B------:R-:W-:Y:S02]  /*03b0*/  PLOP3.LUT P0, PT, PT, PT, PT, 0x80, 0x8 ;  /* 0x000000000008781c */ /* 0x000fe40003f0f070 */
[----:B------:R-:W-:-:S13]  /*03c0*/  ISETP.GT.AND P1, PT, R2, 0xc00, PT ;  /* 0x00000c000200780c */ /* 0x000fda0003f24270 */
[----:B------:R-:W-:Y:S05]  /*03d0*/  @!P1 BRA `(.L_x_12) ;  /* 0x0000000000b49947 */ /* 0x000fea0003800000 */
[----:B------:R-:W-:Y:S02]  /*03e0*/  PLOP3.LUT P0, PT, PT, PT, PT, 0x8, 0x80 ;  /* 0x000000000080781c */ /* 0x000fe40003f0e170 */
[----:B------:R-:W-:-:S11]  /*03f0*/  IADD3 R8, PT, PT, R20, -0xc00, RZ ;  /* 0xfffff40014087810 */ /* 0x000fd60007ffe0ff */
.L_x_13:
[----:B------:R-:W0:Y:S01]  /*0400*/  LDC.64 R6, c[0x0][0x380] ;  /* 0x0000e000ff067b82 */ /* 0x000e220000000a00 */
[C---:B------:R-:W-:Y:S01]  /*0410*/  IADD3 R5, PT, PT, R11.reuse, 0x400, RZ ;  /* 0x000004000b057810 */ /* 0x040fe20007ffe0ff */
[----:B0-----:R-:W-:-:S05]  /*0420*/  IMAD.WIDE R24, R11, 0x4, R6 ;  /* 0x000000040b187825 */ /* 0x001fca00078e0206 */
[----:B------:R-:W2:Y:S04]  /*0430*/  LDG.E.CONSTANT R13, desc[UR6][R24.64] ;  /* 0x00000006180d7981 */ /* 0x000ea8000c1e9900 */
[----:B------:R-:W3:Y:S01]  /*0440*/  LDG.E.CONSTANT R10, desc[UR6][R24.64+0x400] ;  /* 0x00040006180a7981 */ /* 0x000ee2000c1e9900 */
[----:B------:R-:W-:-:S03]  /*0450*/  IMAD.WIDE R4, R5, 0x4, R6 ;  /* 0x0000000405047825 */ /* 0x000fc600078e0206 */
[----:B------:R-:W4:Y:S04]  /*0460*/  LDG.E.CONSTANT R12, desc[UR6][R24.64+0x800] ;  /* 0x00080006180c7981 */ /* 0x000f28000c1e9900 */
[----:B------:R-:W4:Y:S04]  /*0470*/  LDG.E.CONSTANT R17, desc[UR6][R24.64+0xc00] ;  /* 0x000c000618117981 */ /* 0x000f28000c1e9900 */
[----:B------:R-:W4:Y:S01]  /*0480*/  LDG.E.CONSTANT R16, desc[UR6][R4.64] ;  /* 0x0000000604107981 */ /* 0x000f22000c1e9900 */
[----:B------:R-:W-:-:S03]  /*0490*/  IADD3 R3, PT, PT, R11, 0x800, RZ ;  /* 0x000008000b037810 */ /* 0x000fc60007ffe0ff */
[----:B------:R-:W4:Y:S04]  /*04a0*/  LDG.E.CONSTANT R15, desc[UR6][R4.64+0x400] ;  /* 0x00040006040f7981 */ /* 0x000f28000c1e9900 */
[----:B------:R-:W4:Y:S01]  /*04b0*/  LDG.E.CONSTANT R14, desc[UR6][R4.64+0x800] ;  /* 0x00080006040e7981 */ /* 0x000f22000c1e9900 */
[----:B------:R-:W-:-:S03]  /*04c0*/  IMAD.WIDE R2, R3, 0x4, R6 ;  /* 0x0000000403027825 */ /* 0x000fc600078e0206 */
[----:B------:R-:W4:Y:S04]  /*04d0*/  LDG.E.CONSTANT R22, desc[UR6][R4.64+0xc00] ;  /* 0x000c000604167981 */ /* 0x000f28000c1e9900 */
[----:B------:R-:W4:Y:S01]  /*04e0*/  LDG.E.CONSTANT R21, desc[UR6][R2.64] ;  /* 0x0000000602157981 */ /* 0x000f22000c1e9900 */
[----:B------:R-:W-:-:S03]  /*04f0*/  IADD3 R23, PT, PT, R11, 0xc00, RZ ;  /* 0x00000c000b177810 */ /* 0x000fc60007ffe0ff */
[----:B------:R-:W4:Y:S04]  /*0500*/  LDG.E.CONSTANT R19, desc[UR6][R2.64+0x400] ;  /* 0x0004000602137981 */ /* 0x000f28000c1e9900 */
[----:B------:R-:W4:Y:S01]  /*0510*/  LDG.E.CONSTANT R18, desc[UR6][R2.64+0x800] ;  /* 0x0008000602127981 */ /* 0x000f22000c1e9900 */
[----:B------:R-:W-:-:S03]  /*0520*/  IMAD.WIDE R6, R23, 0x4, R6 ;  /* 0x0000000417067825 */ /* 0x000fc600078e0206 */
[----:B------:R-:W4:Y:S04]  /*0530*/  LDG.E.CONSTANT R26, desc[UR6][R2.64+0xc00] ;  /* 0x000c0006021a7981 */ /* 0x000f28000c1e9900 */
[----:B------:R-:W4:Y:S04]  /*0540*/  LDG.E.CONSTANT R25, desc[UR6][R6.64] ;  /* 0x0000000606197981 */ /* 0x000f28000c1e9900 */
[----:B------:R-:W4:Y:S04]  /*0550*/  LDG.E.CONSTANT R23, desc[UR6][R6.64+0x400] ;  /* 0x0004000606177981 */ /* 0x000f28000c1e9900 */
[----:B------:R-:W4:Y:S04]  /*0560*/  LDG.E.CONSTANT R24, desc[UR6][R6.64+0x800] ;  /* 0x0008000606187981 */ /* 0x000f28000c1e9900 */
[----:B------:R-:W4:Y:S01]  /*0570*/  LDG.E.CONSTANT R27, desc[UR6][R6.64+0xc00] ;  /* 0x000c0006061b7981 */ /* 0x000f22000c1e9900 */
[----:B------:R-:W-:-:S04]  /*0580*/  IADD3 R11, PT, PT, R11, 0x1000, RZ ;  /* 0x000010000b0b7810 */ /* 0x000fc80007ffe0ff */
[----:B------:R-:W-:Y:S01]  /*0590*/  ISETP.GE.AND P1, PT, R11, R8, PT ;  /* 0x000000080b00720c */ /* 0x000fe20003f26270 */
[----:B--2--5:R-:W-:-:S04]  /*05a0*/  FMUL R13, R13, R0 ;  /* 0x000000000d0d7220 */ /* 0x024fc80000400000 */
[----:B---3--:R-:W-:-:S04]  /*05b0*/  FMUL R13, R13, R10 ;  /* 0x0000000a0d0d7220 */ /* 0x008fc80000400000 */
[----:B----4-:R-:W-:-:S04]  /*05c0*/  FMUL R12, R13, R12 ;  /* 0x0000000c0d0c7220 */ /* 0x010fc80000400000 */
[----:B------:R-:W-:-:S04]  /*05d0*/  FMUL R17, R12, R17 ;  /* 0x000000110c117220 */ /* 0x000fc80000400000 */
        /* <DEDUP_REMOVED lines=11> */
[----:B------:R-:W-:Y:S01]  /*0690*/  FMUL R0, R24, R27 ;  /* 0x0000001b18007220 */ /* 0x000fe20000400000 */
[----:B------:R-:W-:Y:S06]  /*06a0*/  @!P1 BRA `(.L_x_13) ;  /* 0xfffffffc00549947 */ /* 0x000fec000383ffff */
.L_x_12:
[----:B------:R-:W-:Y:S05]  /*06b0*/  BSYNC.RECONVERGENT B2 ;  /* 0x0000000000027941 */ /* 0x000fea0003800200 */
.L_x_11:
[----:B------:R-:W-:Y:S01]  /*06c0*/  IADD3 R2, PT, PT, -R11, R20, RZ ;  /* 0x000000140b027210 */ /* 0x000fe20007ffe1ff */
[----:B------:R-:W-:Y:S03]  /*06d0*/  BSSY.RECONVERGENT B2, `(.L_x_14) ;  /* 0x0000019000027945 */ /* 0x000fe60003800200 */
[----:B------:R-:W-:-:S13]  /*06e0*/  ISETP.GT.AND P1, PT, R2, 0x400, PT ;  /* 0x000004000200780c */ /* 0x000fda0003f24270 */
[----:B------:R-:W-:Y:S05]  /*06f0*/  @!P1 BRA `(.L_x_15) ;  /* 0x0000000000589947 */ /* 0x000fea0003800000 */
[----:B------:R-:W0:Y:S01]  /*0700*/  LDC.64 R4, c[0x0][0x380] ;  /* 0x0000e000ff047b82 */ /* 0x000e220000000a00 */
[C---:B------:R-:W-:Y:S02]  /*0710*/  VIADD R15, R11.reuse, 0x400 ;  /* 0x000004000b0f7836 */ /* 0x040fe40000000000 */
[----:B0-----:R-:W-:-:S05]  /*0720*/  IMAD.WIDE R2, R11, 0x4, R4 ;  /* 0x000000040b027825 */ /* 0x001fca00078e0204 */
[----:B------:R-:W2:Y:S04]  /*0730*/  LDG.E.CONSTANT R7, desc[UR6][R2.64] ;  /* 0x0000000602077981 */ /* 0x000ea8000c1e9900 */
[----:B------:R-:W3:Y:S01]  /*0740*/  LDG.E.CONSTANT R6, desc[UR6][R2.64+0x400] ;  /* 0x0004000602067981 */ /* 0x000ee2000c1e9900 */
[----:B------:R-:W-:-:S03]  /*0750*/  IMAD.WIDE R4, R15, 0x4, R4 ;  /* 0x000000040f047825 */ /* 0x000fc600078e0204 */
[----:B------:R-:W4:Y:S04]  /*0760*/  LDG.E.CONSTANT R13, desc[UR6][R2.64+0x800] ;  /* 0x00080006020d7981 */ /* 0x000f28000c1e9900 */
[----:B------:R-:W4:Y:S04]  /*0770*/  LDG.E.CONSTANT R15, desc[UR6][R2.64+0xc00] ;  /* 0x000c0006020f7981 */ /* 0x000f28000c1e9900 */
[----:B------:R-:W4:Y:S04]  /*0780*/  LDG.E.CONSTANT R17, desc[UR6][R4.64] ;  /* 0x0000000604117981 */ /* 0x000f28000c1e9900 */
[----:B------:R-:W4:Y:S04]  /*0790*/  LDG.E.CONSTANT R19, desc[UR6][R4.64+0x400] ;  /* 0x0004000604137981 */ /* 0x000f28000c1e9900 */
[----:B------:R-:W4:Y:S04]  /*07a0*/  LDG.E.CONSTANT R21, desc[UR6][R4.64+0x800] ;  /* 0x0008000604157981 */ /* 0x000f28000c1e9900 */
[----:B------:R-:W4:Y:S01]  /*07b0*/  LDG.E.CONSTANT R23, desc[UR6][R4.64+0xc00] ;  /* 0x000c000604177981 */ /* 0x000f22000c1e9900 */
[----:B------:R-:W-:-:S02]  /*07c0*/  PLOP3.LUT P0, PT, PT, PT, PT, 0x8, 0x80 ;  /* 0x000000000080781c */ /* 0x000fc40003f0e170 */
[----:B------:R-:W-:Y:S01]  /*07d0*/  IADD3 R11, PT, PT, R11, 0x800, RZ ;  /* 0x000008000b0b7810 */ /* 0x000fe20007ffe0ff */
[----:B--2--5:R-:W-:-:S04]  /*07e0*/  FMUL R7, R0, R7 ;  /* 0x0000000700077220 */ /* 0x024fc80000400000 */
[----:B---3--:R-:W-:-:S04]  /*07f0*/  FMUL R6, R7, R6 ;  /* 0x0000000607067220 */ /* 0x008fc80000400000 */
[----:B----4-:R-:W-:-:S04]  /*0800*/  FMUL R6, R6, R13 ;  /* 0x0000000d06067220 */ /* 0x010fc80000400000 */
[----:B------:R-:W-:-:S04]  /*0810*/  FMUL R6, R6, R15 ;  /* 0x0000000f06067220 */ /* 0x000fc80000400000 */
[----:B------:R-:W-:-:S04]  /*0820*/  FMUL R6, R6, R17 ;  /* 0x0000001106067220 */ /* 0x000fc80000400000 */
[----:B------:R-:W-:-:S04]  /*0830*/  FMUL R6, R6, R19 ;  /* 0x0000001306067220 */ /* 0x000fc80000400000 */
[----:B------:R-:W-:-:S04]  /*0840*/  FMUL R6, R6, R21 ;  /* 0x0000001506067220 */ /* 0x000fc80000400000 */
[----:B------:R-:W-:-:S07]  /*0850*/  FMUL R0, R6, R23 ;  /* 0x0000001706007220 */ /* 0x000fce0000400000 */
.L_x_15:
[----:B------:R-:W-:Y:S05]  /*0860*/  BSYNC.RECONVERGENT B2 ;  /* 0x0000000000027941 */ /* 0x000fea0003800200 */
.L_x_14:
[----:B------:R-:W-:-:S13]  /*0870*/  ISETP.LT.OR P0, PT, R11, R20, P0 ;  /* 0x000000140b00720c */ /* 0x000fda0000701670 */
[----:B------:R-:W-:Y:S05]  /*0880*/  @!P0 BRA `(.L_x_7) ;  /* 0x0000000000288947 */ /* 0x000fea0003800000 */
[----:B------:R-:W0:Y:S02]  /*0890*/  LDC.64 R2, c[0x0][0x380] ;  /* 0x0000e000ff027b82 */ /* 0x000e240000000a00 */
[----:B0-----:R-:W-:-:S05]  /*08a0*/  IMAD.WIDE R2, R11, 0x4, R2 ;  /* 0x000000040b027825 */ /* 0x001fca00078e0202 */
[----:B------:R-:W2:Y:S04]  /*08b0*/  LDG.E.CONSTANT R5, desc[UR6][R2.64] ;  /* 0x0000000602057981 */ /* 0x000ea8000c1e9900 */
[----:B------:R-:W3:Y:S04]  /*08c0*/  LDG.E.CONSTANT R4, desc[UR6][R2.64+0x400] ;  /* 0x0004000602047981 */ /* 0x000ee8000c1e9900 */
[----:B------:R-:W4:Y:S04]  /*08d0*/  LDG.E.CONSTANT R7, desc[UR6][R2.64+0x800] ;  /* 0x0008000602077981 */ /* 0x000f28000c1e9900 */
[----:B------:R-:W4:Y:S01]  /*08e0*/  LDG.E.CONSTANT R11, desc[UR6][R2.64+0xc00] ;  /* 0x000c0006020b7981 */ /* 0x000f22000c1e9900 */
[----:B--2--5:R-:W-:-:S04]  /*08f0*/  FMUL R5, R0, R5 ;  /* 0x0000000500057220 */ /* 0x024fc80000400000 */
[----:B---3--:R-:W-:-:S04]  /*0900*/  FMUL R4, R5, R4 ;  /* 0x0000000405047220 */ /* 0x008fc80000400000 */
[----:B----4-:R-:W-:-:S04]  /*0910*/  FMUL R4, R4, R7 ;  /* 0x0000000704047220 */ /* 0x010fc80000400000 */
[----:B------:R-:W-:-:S07]  /*0920*/  FMUL R0, R4, R11 ;  /* 0x0000000b04007220 */ /* 0x000fce0000400000 */
.L_x_7:
[----:B------:R-:W-:Y:S05]  /*0930*/  BSYNC.RECONVERGENT B1 ;  /* 0x0000000000017941 */ /* 0x000fea0003800200 */
.L_x_6:
[----:B------:R-:W-:Y:S02]  /*0940*/  ISETP.GE.AND P0, PT, R20, 0x100, PT ;  /* 0x000001001400780c */ /* 0x000fe40003f06270 */
[----:B-----5:R-:W-:-:S11]  /*0950*/  MOV R7, R0 ;  /* 0x0000000000077202 */ /* 0x020fd60000000f00 */
[----:B------:R-:W-:Y:S05]  /*0960*/  @!P0 BRA `(.L_x_16) ;  /* 0x0000000000ac8947 */ /* 0x000fea0003800000 */
[----:B------:R-:W1:Y:S01]  /*0970*/  S2R R6, SR_LANEID ;  /* 0x0000000000067919 */ /* 0x000e620000000000 */
[----:B------:R-:W2:Y:S02]  /*0980*/  SHFL.DOWN PT, R0, R7, 0x1, 0x1f ;  /* 0x08201f0007007f89 */ /* 0x000ea400000e0000 */
[----:B--2---:R-:W-:Y:S01]  /*0990*/  FMUL R0, R0, R7 ;  /* 0x0000000700007220 */ /* 0x004fe20000400000 */
[C---:B-1----:R-:W-:Y:S02]  /*09a0*/  ISETP.GT.AND P0, PT, R6.reuse, 0x1e, PT ;  /* 0x0000001e0600780c */ /* 0x042fe40003f04270 */
[C---:B------:R-:W-:Y:S02]  /*09b0*/  ISETP.NE.AND P1, PT, R6.reuse, RZ, PT ;  /* 0x000000ff0600720c */ /* 0x040fe40003f25270 */
[----:B------:R-:W-:Y:S02]  /*09c0*/  FSEL R0, R7, R0, P0 ;  /* 0x0000000007007208 */ /* 0x000fe40000000000 */
[----:B------:R-:W-:-:S03]  /*09d0*/  ISETP.GT.AND P0, PT, R6, 0x1d, PT ;  /* 0x0000001d0600780c */ /* 0x000fc60003f04270 */
[----:B0-----:R-:W0:Y:S06]  /*09e0*/  SHFL.DOWN PT, R3, R0, 0x2, 0x1f ;  /* 0x08401f0000037f89 */ /* 0x001e2c00000e0000 */
[----:B------:R-:W1:Y:S01]  /*09f0*/  @!P1 S2R R5, SR_CgaCtaId ;  /* 0x0000000000059919 */ /* 0x000e620000008800 */
[----:B------:R-:W-:Y:S02]  /*0a00*/  @!P1 MOV R4, 0x400 ;  /* 0x0000040000049802 */ /* 0x000fe40000000f00 */
[----:B------:R-:W-:-:S04]  /*0a10*/  @!P1 SHF.R.U32.HI R2, RZ, 0x3, R9 ;  /* 0x00000003ff029819 */ /* 0x000fc80000011609 */
[----:B------:R-:W-:Y:S01]  /*0a20*/  @!P1 LOP3.LUT R2, R2, 0x7c, RZ, 0xc0, !PT ;  /* 0x0000007c02029812 */ /* 0x000fe200078ec0ff */
[----:B0-----:R-:W-:Y:S01]  /*0a30*/  @!P0 FMUL R0, R0, R3 ;  /* 0x0000000300008220 */ /* 0x001fe20000400000 */
[----:B------:R-:W-:-:S04]  /*0a40*/  ISETP.GT.AND P0, PT, R6, 0x1b, PT ;  /* 0x0000001b0600780c */ /* 0x000fc80003f04270 */
[----:B------:R-:W0:Y:S01]  /*0a50*/  SHFL.DOWN PT, R3, R0, 0x4, 0x1f ;  /* 0x08801f0000037f89 */ /* 0x000e2200000e0000 */
[----:B-1----:R-:W-:-:S04]  /*0a60*/  @!P1 LEA R5, R5, R4, 0x18 ;  /* 0x0000000405059211 */ /* 0x002fc800078ec0ff */
[----:B------:R-:W-:-:S04]  /*0a70*/  @!P1 IADD3 R2, PT, PT, R2, R5, RZ ;  /* 0x0000000502029210 */ /* 0x000fc80007ffe0ff */
[----:B0-----:R-:W-:Y:S01]  /*0a80*/  @!P0 FMUL R0, R0, R3 ;  /* 0x0000000300008220 */ /* 0x001fe20000400000 */
[----:B------:R-:W-:-:S04]  /*0a90*/  ISETP.GT.AND P0, PT, R6, 0x17, PT ;  /* 0x000000170600780c */ /* 0x000fc80003f04270 */
[----:B------:R-:W0:Y:S09]  /*0aa0*/  SHFL.DOWN PT, R3, R0, 0x8, 0x1f ;  /* 0x09001f0000037f89 */ /* 0x000e3200000e0000 */
[----:B0-----:R-:W-:Y:S01]  /*0ab0*/  @!P0 FMUL R0, R0, R3 ;  /* 0x0000000300008220 */ /* 0x001fe20000400000 */
[----:B------:R-:W-:-:S04]  /*0ac0*/  ISETP.NE.AND P0, PT, R9, RZ, PT ;  /* 0x000000ff0900720c */ /* 0x000fc80003f05270 */
[----:B------:R-:W0:Y:S02]  /*0ad0*/  SHFL.DOWN PT, R3, R0, 0x10, 0x1f ;  /* 0x0a001f0000037f89 */ /* 0x000e2400000e0000 */
[----:B0-----:R-:W-:-:S05]  /*0ae0*/  FMUL R3, R0, R3 ;  /* 0x0000000300037220 */ /* 0x001fca0000400000 */
[----:B------:R0:W-:Y:S01]  /*0af0*/  @!P1 STS [R2+0x8], R3 ;  /* 0x0000080302009388 */ /* 0x0001e20000000800 */
[----:B------:R-:W-:Y:S01]  /*0b00*/  BAR.SYNC.DEFER_BLOCKING 0x0 ;  /* 0x0000000000007b1d */ /* 0x000fe20000010000 */
[----:B------:R-:W-:-:S04]  /*0b10*/  ISETP.GT.AND P1, PT, R6, 0xf, PT ;  /* 0x0000000f0600780c */ /* 0x000fc80003f24270 */
[----:B------:R-:W-:Y:S01]  /*0b20*/  FSEL R0, R0, R3, P1 ;  /* 0x0000000300007208 */ /* 0x000fe20000800000 */
[----:B------:R-:W-:Y:S08]  /*0b30*/  @P0 BRA `(.L_x_17) ;  /* 0x0000003000900947 */ /* 0x000ff00003800000 */
[----:B------:R-:W1:Y:S01]  /*0b40*/  S2UR UR5, SR_CgaCtaId ;  /* 0x00000000000579c3 */ /* 0x000e620000008800 */
[----:B------:R-:W-:Y:S02]  /*0b50*/  UMOV UR4, 0x400 ;  /* 0x0000040000047882 */ /* 0x000fe40000000000 */
[----:B-1----:R-:W-:-:S09]  /*0b60*/  ULEA UR4, UR5, UR4, 0x18 ;  /* 0x0000000405047291 */ /* 0x002fd2000f8ec0ff */
[----:B0-----:R-:W0:Y:S04]  /*0b70*/  LDS R3, [UR4+0xc] ;  /* 0x00000c04ff037984 */ /* 0x001e280008000800 */
[----:B------:R-:W1:Y:S04]  /*0b80*/  LDS.128 R4, [UR4+0x10] ;  /* 0x00001004ff047984 */ /* 0x000e680008000c00 */
[----:B------:R-:W2:Y:S01]  /*0b90*/  LDS.64 R8, [UR4+0x20] ;  /* 0x00002004ff087984 */ /* 0x000ea20008000a00 */
[----:B0-----:R-:W-:-:S04]  /*0ba0*/  FMUL R3, R0, R3 ;  /* 0x0000000300037220 */ /* 0x001fc80000400000 */
[----:B-1----:R-:W-:-:S04]  /*0bb0*/  FMUL R4, R3, R4 ;  /* 0x0000000403047220 */ /* 0x002fc80000400000 */
[----:B------:R-:W-:-:S04]  /*0bc0*/  FMUL R5, R4, R5 ;  /* 0x0000000504057220 */ /* 0x000fc80000400000 */
[----:B------:R-:W-:-:S04]  /*0bd0*/  FMUL R6, R5, R6 ;  /* 0x0000000605067220 */ /* 0x000fc80000400000 */
[----:B------:R-:W-:-:S04]  /*0be0*/  FMUL R7, R6, R7 ;  /* 0x0000000706077220 */ /* 0x000fc80000400000 */
[----:B--2---:R-:W-:-:S04]  /*0bf0*/  FMUL R8, R7, R8 ;  /* 0x0000000807087220 */ /* 0x004fc80000400000 */
[----:B------:R-:W-:Y:S01]  /*0c00*/  FMUL R0, R8, R9 ;  /* 0x0000000908007220 */ /* 0x000fe20000400000 */
[----:B------:R-:W-:Y:S06]  /*0c10*/  BRA `(.L_x_17) ;  /* 0x0000003000587947 */ /* 0x000fec0003800000 */
.L_x_16:
[----:B------:R-:W1:Y:S01]  /*0c20*/  S2R R4, SR_LANEID ;  /* 0x0000000000047919 */ /* 0x000e620000000000 */
[----:B------:R-:W-:-:S04]  /*0c30*/  LOP3.LUT R0, R9, 0x3e0, RZ, 0xc0, !PT ;  /* 0x000003e009007812 */ /* 0x000fc800078ec0ff */
[----:B0-----:R-:W-:Y:S02]  /*0c40*/  IADD3 R3, PT, PT, R0, 0x20, RZ ;  /* 0x0000002000037810 */ /* 0x001fe40007ffe0ff */
[----:B------:R-:W-:Y:S02]  /*0c50*/  LOP3.LUT R5, RZ, R0, RZ, 0x33, !PT ;  /* 0x00000000ff057212 */ /* 0x000fe400078e33ff */
[-C--:B------:R-:W-:Y:S02]  /*0c60*/  ISETP.GT.AND P0, PT, R3, R20.reuse, PT ;  /* 0x000000140300720c */ /* 0x080fe40003f04270 */
[----:B------:R-:W-:-:S04]  /*0c70*/  IADD3 R5, PT, PT, R5, R20, RZ ;  /* 0x0000001405057210 */ /* 0x000fc80007ffe0ff */
[----:B------:R-:W-:-:S05]  /*0c80*/  SEL R5, R5, 0x1f, P0 ;  /* 0x0000001f05057807 */ /* 0x000fca0000000000 */
[----:B------:R-:W0:Y:S01]  /*0c90*/  SHFL.DOWN PT, R0, R7, 0x1, R5 ;  /* 0x0820000007007989 */ /* 0x000e2200000e0005 */
[C---:B-1----:R-:W-:Y:S02]  /*0ca0*/  ISETP.GE.AND P0, PT, R4.reuse, R5, PT ;  /* 0x000000050400720c */ /* 0x042fe40003f06270 */
[C---:B------:R-:W-:Y:S02]  /*0cb0*/  IADD3 R2, PT, PT, R4.reuse, 0x2, RZ ;  /* 0x0000000204027810 */ /* 0x040fe40007ffe0ff */
[----:B------:R-:W-:-:S09]  /*0cc0*/  ISETP.NE.AND P1, PT, R4, RZ, PT ;  /* 0x000000ff0400720c */ /* 0x000fd20003f25270 */
[----:B0-----:R-:W-:Y:S01]  /*0cd0*/  @!P0 FMUL R7, R0, R7 ;  /* 0x0000000700078220 */ /* 0x001fe20000400000 */
[-C--:B------:R-:W-:Y:S02]  /*0ce0*/  ISETP.GT.AND P0, PT, R2, R5.reuse, PT ;  /* 0x000000050200720c */ /* 0x080fe40003f04270 */
[----:B------:R-:W-:Y:S01]  /*0cf0*/  IADD3 R2, PT, PT, R4, 0x4, RZ ;  /* 0x0000000404027810 */ /* 0x000fe20007ffe0ff */
[----:B------:R-:W0:Y:S01]  /*0d00*/  @!P1 S2R R6, SR_CgaCtaId ;  /* 0x0000000000069919 */ /* 0x000e220000008800 */
[----:B------:R-:W-:Y:S01]  /*0d10*/  @!P1 MOV R3, 0x400 ;  /* 0x0000040000039802 */ /* 0x000fe20000000f00 */
[----:B------:R-:W1:Y:S08]  /*0d20*/  SHFL.DOWN PT, R0, R7, 0x2, R5 ;  /* 0x0840000007007989 */ /* 0x000e7000000e0005 */
[----:B-1----:R-:W-:Y:S01]  /*0d30*/  @!P0 FMUL R7, R7, R0 ;  /* 0x0000000007078220 */ /* 0x002fe20000400000 */
[----:B------:R-:W-:-:S02]  /*0d40*/  ISETP.GT.AND P0, PT, R2, R5, PT ;  /* 0x000000050200720c */ /* 0x000fc40003f04270 */
[----:B------:R-:W-:Y:S02]  /*0d50*/  IADD3 R2, PT, PT, R4, 0x8, RZ ;  /* 0x0000000804027810 */ /* 0x000fe40007ffe0ff */
[----:B------:R-:W1:Y:S01]  /*0d60*/  SHFL.DOWN PT, R0, R7, 0x4, R5 ;  /* 0x0880000007007989 */ /* 0x000e6200000e0005 */
[----:B0-----:R-:W-:-:S08]  /*0d70*/  @!P1 LEA R3, R6, R3, 0x18 ;  /* 0x0000000306039211 */ /* 0x001fd000078ec0ff */
[----:B-1----:R-:W-:Y:S01]  /*0d80*/  @!P0 FMUL R7, R7, R0 ;  /* 0x0000000007078220 */ /* 0x002fe20000400000 */
[----:B------:R-:W-:Y:S01]  /*0d90*/  ISETP.GT.AND P0, PT, R2, R5, PT ;  /* 0x000000050200720c */ /* 0x000fe20003f04270 */
[----:B------:R-:W-:-:S03]  /*0da0*/  VIADD R2, R4, 0x10 ;  /* 0x0000001004027836 */ /* 0x000fc60000000000 */
[----:B------:R-:W0:Y:S09]  /*0db0*/  SHFL.DOWN PT, R0, R7, 0x8, R5 ;  /* 0x0900000007007989 */ /* 0x000e3200000e0005 */
[----:B0-----:R-:W-:Y:S01]  /*0dc0*/  @!P0 FMUL R7, R7, R0 ;  /* 0x0000000007078220 */ /* 0x001fe20000400000 */
[----:B------:R-:W-:-:S02]  /*0dd0*/  ISETP.GT.AND P0, PT, R2, R5, PT ;  /* 0x000000050200720c */ /* 0x000fc40003f04270 */
[----:B------:R-:W-:Y:S02]  /*0de0*/  @!P1 SHF.R.U32.HI R2, RZ, 0x3, R9 ;  /* 0x00000003ff029819 */ /* 0x000fe40000011609 */
[----:B------:R-:W0:Y:S02]  /*0df0*/  SHFL.DOWN PT, R0, R7, 0x10, R5 ;  /* 0x0a00000007007989 */ /* 0x000e2400000e0005 */
[----:B------:R-:W-:-:S04]  /*0e00*/  @!P1 LOP3.LUT R2, R2, 0x7c, RZ, 0xc0, !PT ;  /* 0x0000007c02029812 */ /* 0x000fc800078ec0ff */
[----:B------:R-:W-:-:S03]  /*0e10*/  @!P1 IADD3 R3, PT, PT, R2, R3, RZ ;  /* 0x0000000302039210 */ /* 0x000fc60007ffe0ff */
[----:B0-----:R-:W-:Y:S01]  /*0e20*/  @!P0 FMUL R7, R7, R0 ;  /* 0x0000000007078220 */ /* 0x001fe20000400000 */
[----:B------:R-:W-:-:S04]  /*0e30*/  ISETP.NE.AND P0, PT, R9, RZ, PT ;  /* 0x000000ff0900720c */ /* 0x000fc80003f05270 */
[----:B------:R-:W-:-:S05]  /*0e40*/  MOV R0, R7 ;  /* 0x0000000700007202 */ /* 0x000fca0000000f00 */
[----:B------:R4:W-:Y:S01]  /*0e50*/  @!P1 STS [R3+0x8], R0 ;  /* 0x0000080003009388 */ /* 0x0009e20000000800 */
[----:B------:R-:W-:Y:S06]  /*0e60*/  BAR.SYNC.DEFER_BLOCKING 0x0 ;  /* 0x0000000000007b1d */ /* 0x000fec0000010000 */
[----:B------:R-:W-:Y:S05]  /*0e70*/  @P0 BRA `(.L_x_17) ;  /* 0x0000002c00c00947 */ /* 0x000fea0003800000 */
[----:B------:R-:W0:Y:S01]  /*0e80*/  S2UR UR5, SR_CgaCtaId ;  /* 0x00000000000579c3 */ /* 0x000e220000008800 */
[----:B------:R-:W-:Y:S01]  /*0e90*/  UMOV UR4, 0x400 ;  /* 0x0000040000047882 */ /* 0x000fe20000000000 */
[C---:B------:R-:W-:Y:S02]  /*0ea0*/  ISETP.GT.AND P2, PT, R20.reuse, 0x20, PT ;  /* 0x000000201400780c */ /* 0x040fe40003f44270 */
[C---:B------:R-:W-:Y:S02]  /*0eb0*/  ISETP.GT.AND P4, PT, R20.reuse, 0x40, PT ;  /* 0x000000401400780c */ /* 0x040fe40003f84270 */
[C---:B------:R-:W-:Y:S02]  /*0ec0*/  ISETP.GT.AND P3, PT, R20.reuse, 0x60, PT ;  /* 0x000000601400780c */ /* 0x040fe40003f64270 */
[----:B------:R-:W-:Y:S01]  /*0ed0*/  ISETP.GT.AND P1, PT, R20, 0x80, PT ;  /* 0x000000801400780c */ /* 0x000fe20003f24270 */
[----:B0-----:R-:W-:-:S09]  /*0ee0*/  ULEA UR4, UR5, UR4, 0x18 ;  /* 0x0000000405047291 */ /* 0x001fd2000f8ec0ff */
[----:B----4-:R-:W0:Y:S04]  /*0ef0*/  LDS R3, [UR4+0xc] ;  /* 0x00000c04ff037984 */ /* 0x010e280008000800 */
[----:B------:R-:W1:Y:S04]  /*0f00*/  LDS.128 R4, [UR4+0x10] ;  /* 0x00001004ff047984 */ /* 0x000e680008000c00 */
[----:B------:R-:W2:Y:S01]  /*0f10*/  LDS.64 R8, [UR4+0x20] ;  /* 0x00002004ff087984 */ /* 0x000ea20008000a00 */
[----:B0-----:R-:W-:Y:S01]  /*0f20*/  @P2 FMUL R0, R0, R3 ;  /* 0x0000000300002220 */ /* 0x001fe20000400000 */
[----:B------:R-:W-:-:S03]  /*0f30*/  ISETP.GT.AND P2, PT, R20, 0xa0, PT ;  /* 0x000000a01400780c */ /* 0x000fc60003f44270 */
[----:B-1----:R-:W-:Y:S01]  /*0f40*/  @P4 FMUL R0, R0, R4 ;  /* 0x0000000400004220 */ /* 0x002fe20000400000 */
[----:B------:R-:W-:-:S03]  /*0f50*/  ISETP.GT.AND P4, PT, R20, 0xc0, PT ;  /* 0x000000c01400780c */ /* 0x000fc60003f84270 */
[----:B------:R-:W-:Y:S01]  /*0f60*/  @P3 FMUL R0, R0, R5 ;  /* 0x0000000500003220 */ /* 0x000fe20000400000 */
[----:B------:R-:W-:-:S03]  /*0f70*/  ISETP.GT.AND P3, PT, R20, 0xe0, PT ;  /* 0x000000e01400780c */ /* 0x000fc60003f64270 */
[----:B------:R-:W-:-:S04]  /*0f80*/  @P1 FMUL R0, R0, R6 ;  /* 0x0000000600001220 */ /* 0x000fc80000400000 */
[----:B------:R-:W-:-:S04]  /*0f90*/  @P2 FMUL R0, R0, R7 ;  /* 0x0000000700002220 */ /* 0x000fc80000400000 */
[----:B--2---:R-:W-:-:S04]  /*0fa0*/  @P4 FMUL R0, R0, R8 ;  /* 0x0000000800004220 */ /* 0x004fc80000400000 */
[----:B------:R-:W-:Y:S01]  /*0fb0*/  @P3 FMUL R0, R0, R9 ;  /* 0x0000000900003220 */ /* 0x000fe20000400000 */
[----:B------:R-:W-:Y:S06]  /*0fc0*/  BRA `(.L_x_17) ;  /* 0x0000002c006c7947 */ /* 0x000fec0003800000 */
.L_x_3:
[----:B------:R-:W0:Y:S01]  /*0fd0*/  S2R R0, SR_TID.X ;  /* 0x0000000000007919 */ /* 0x000e220000002100 */
[----:B------:R-:W1:Y:S01]  /*0fe0*/  LDC.64 R2, c[0x0][0x380] ;  /* 0x0000e000ff027b82 */ /* 0x000e620000000a00 */
[----:B0-----:R-:W-:-:S05]  /*0ff0*/  SHF.L.U32 R5, R0, 0x2, RZ ;  /* 0x0000000200057819 */ /* 0x001fca00000006ff */
[----:B-1----:R-:W-:-:S05]  /*1000*/  IMAD.WIDE.U32 R2, R5, 0x4, R2 ;  /* 0x0000000405027825 */ /* 0x002fca00078e0002 */
[----:B------:R-:W2:Y:S04]  /*1010*/  LDG.E.128.CONSTANT R4, desc[UR6][R2.64] ;  /* 0x0000000602047981 */ /* 0x000ea8000c1e9d00 */
[----:B------:R-:W3:Y:S04]  /*1020*/  LDG.E.128.CONSTANT R8, desc[UR6][R2.64+0x1000] ;  /* 0x0010000602087981 */ /* 0x000ee8000c1e9d00 */
[----:B------:R-:W4:Y:S04]  /*1030*/  LDG.E.128.CONSTANT R12, desc[UR6][R2.64+0x2000] ;  /* 0x00200006020c7981 */ /* 0x000f28000c1e9d00 */
[----:B------:R-:W5:Y:S01]  /*1040*/  LDG.E.128.CONSTANT R16, desc[UR6][R2.64+0x3000] ;  /* 0x0030000602107981 */ /* 0x000f62000c1e9d00 */
[----:B------:R-:W-:Y:S01]  /*1050*/  ISETP.GE.U32.AND P0, PT, R20, 0x2000, PT ;  /* 0x000020001400780c */ /* 0x000fe20003f06070 */
[----:B------:R-:W-:-:S02]  /*1060*/  HFMA2 R23, -RZ, RZ, 0, 0.00048828125 ;  /* 0x00001000ff177431 */ /* 0x000fc400000001ff */
[----:B--2---:R-:W-:Y:S01]  /*1070*/  FMUL R4, R4, R5 ;  /* 0x0000000504047220 */ /* 0x004fe20000400000 */
[----:B------:R-:W-:Y:S01]  /*1080*/  FMUL R7, R6, R7 ;  /* 0x0000000706077220 */ /* 0x000fe20000400000 */
[----:B---3--:R-:W-:Y:S01]  /*1090*/  FMUL R8, R8, R9 ;  /* 0x0000000908087220 */ /* 0x008fe20000400000 */
[----:B------:R-:W-:Y:S02]  /*10a0*/  FMUL R11, R10, R11 ;  /* 0x0000000b0a0b7220 */ /* 0x000fe40000400000 */
[----:B------:R-:W-:Y:S01]  /*10b0*/  FMUL R4, R4, R7 ;  /* 0x0000000704047220 */ /* 0x000fe20000400000 */
[----:B----4-:R-:W-:Y:S01]  /*10c0*/  FMUL R12, R12, R13 ;  /* 0x0000000d0c0c7220 */ /* 0x010fe20000400000 */
[----:B------:R-:W-:Y:S01]  /*10d0*/  FMUL R15, R14, R15 ;  /* 0x0000000f0e0f7220 */ /* 0x000fe20000400000 */
[----:B------:R-:W-:Y:S01]  /*10e0*/  FMUL R11, R8, R11 ;  /* 0x0000000b080b7220 */ /* 0x000fe20000400000 */
[----:B-----5:R-:W-:Y:S01]  /*10f0*/  FMUL R16, R16, R17 ;  /* 0x0000001110107220 */ /* 0x020fe20000400000 */
[----:B------:R-:W-:Y:S01]  /*1100*/  FMUL R19, R18, R19 ;  /* 0x0000001312137220 */ /* 0x000fe20000400000 */
[----:B------:R-:W-:Y:S01]  /*1110*/  FMUL R12, R12, R15 ;  /* 0x0000000f0c0c7220 */ /* 0x000fe20000400000 */
[----:B------:R-:W-:-:S02]  /*1120*/  FMUL R4, R4, R11 ;  /* 0x0000000b04047220 */ /* 0x000fc40000400000 */
[----:B------:R-:W-:-:S04]  /*1130*/  FMUL R19, R16, R19 ;  /* 0x0000001310137220 */ /* 0x000fc80000400000 */
[----:B------:R-:W-:-:S04]  /*1140*/  FMUL R19, R12, R19 ;  /* 0x000000130c137220 */ /* 0x000fc80000400000 */
[----:B------:R-:W-:Y:S01]  /*1150*/  FMUL R21, R4, R19 ;  /* 0x0000001304157220 */ /* 0x000fe20000400000 */
[----:B------:R-:W-:Y:S06]  /*1160*/  @!P0 BRA `(.L_x_18) ;  /* 0x00000000007c8947 */ /* 0x000fec0003800000 */
[----:B------:R-:W0:Y:S01]  /*1170*/  LDC R24, c[0x0][0x390] ;  /* 0x0000e400ff187b82 */ /* 0x000e220000000800 */
[----:B------:R-:W-:Y:S02]  /*1180*/  IADD3 R22, PT, PT, R20, -0x1000, RZ ;  /* 0xfffff00014167810 */ /* 0x000fe40007ffe0ff */
[----:B------:R-:W-:-:S07]  /*1190*/  MOV R23, 0x1000 ;  /* 0x0000100000177802 */ /* 0x000fce0000000f00 */
.L_x_20:
[----:B------:R-:W-:-:S05]  /*11a0*/  IMAD.WIDE R26, R23, 0x4, R2 ;  /* 0x00000004171a7825 */ /* 0x000fca00078e0202 */
[----:B------:R-:W2:Y:S04]  /*11b0*/  LDG.E.128.CONSTANT R16, desc[UR6][R26.64+0x2000] ;  /* 0x002000061a107981 */ /* 0x000ea8000c1e9d00 */
[----:B------:R-:W3:Y:S04]  /*11c0*/  LDG.E.128.CONSTANT R4, desc[UR6][R26.64+0x3000] ;  /* 0x003000061a047981 */ /* 0x000ee8000c1e9d00 */
[----:B------:R-:W4:Y:S04]  /*11d0*/  LDG.E.128.CONSTANT R8, desc[UR6][R26.64] ;  /* 0x000000061a087981 */ /* 0x000f28000c1e9d00 */
[----:B------:R-:W5:Y:S01]  /*11e0*/  LDG.E.128.CONSTANT R12, desc[UR6][R26.64+0x1000] ;  /* 0x001000061a0c7981 */ /* 0x000f62000c1e9d00 */
[----:B0-----:R-:W-:Y:S01]  /*11f0*/  MOV R20, R24 ;  /* 0x0000001800147202 */ /* 0x001fe20000000f00 */
[----:B--2---:R-:W-:Y:S01]  /*1200*/  FMUL R17, R17, R18 ;  /* 0x0000001211117220 */ /* 0x004fe20000400000 */
[----:B---3--:R-:W-:-:S02]  /*1210*/  FMUL R18, R19, R4 ;  /* 0x0000000413127220 */ /* 0x008fc40000400000 */
[----:B------:R-:W-:Y:S01]  /*1220*/  IADD3 R4, PT, PT, -R23, R20, RZ ;  /* 0x0000001417047210 */ /* 0x000fe20007ffe1ff */
[----:B------:R-:W-:Y:S01]  /*1230*/  FMUL R5, R5, R6 ;  /* 0x0000000605057220 */ /* 0x000fe20000400000 */
[----:B----4-:R-:W-:Y:S01]  /*1240*/  FMUL R9, R9, R10 ;  /* 0x0000000a09097220 */ /* 0x010fe20000400000 */
[----:B------:R-:W-:Y:S01]  /*1250*/  FMUL R8, R8, R21 ;  /* 0x0000001508087220 */ /* 0x000fe20000400000 */
[----:B------:R-:W-:Y:S01]  /*1260*/  ISETP.GE.AND P0, PT, R4, 0x1000, PT ;  /* 0x000010000400780c */ /* 0x000fe20003f06270 */
[----:B-----5:R-:W-:Y:S01]  /*1270*/  FMUL R13, R13, R14 ;  /* 0x0000000e0d0d7220 */ /* 0x020fe20000400000 */
[----:B------:R-:W-:Y:S01]  /*1280*/  FMUL R10, R11, R12 ;  /* 0x0000000c0b0a7220 */ /* 0x000fe20000400000 */
[----:B------:R-:W-:Y:S01]  /*1290*/  FMUL R14, R15, R16 ;  /* 0x000000100f0e7220 */ /* 0x000fe20000400000 */
[----:B------:R-:W-:Y:S01]  /*12a0*/  FMUL R8, R8, R9 ;  /* 0x0000000908087220 */ /* 0x000fe20000400000 */
[----:B------:R-:W-:Y:S01]  /*12b0*/  FMUL R5, R18, R5 ;  /* 0x0000000512057220 */ /* 0x000fe20000400000 */
[----:B------:R-:W-:Y:S01]  /*12c0*/  FMUL R13, R10, R13 ;  /* 0x0000000d0a0d7220 */ /* 0x000fe20000400000 */
[----:B------:R-:W-:-:S03]  /*12d0*/  FMUL R14, R14, R17 ;  /* 0x000000110e0e7220 */ /* 0x000fc60000400000 */
[----:B------:R-:W-:Y:S01]  /*12e0*/  FMUL R8, R8, R13 ;  /* 0x0000000d08087220 */ /* 0x000fe20000400000 */
[----:B------:R-:W-:-:S04]  /*12f0*/  FMUL R5, R14, R5 ;  /* 0x000000050e057220 */ /* 0x000fc80000400000 */
[----:B------:R-:W-:-:S04]  /*1300*/  FMUL R5, R8, R5 ;  /* 0x0000000508057220 */ /* 0x000fc80000400000 */
[----:B------:R-:W-:Y:S01]  /*1310*/  FMUL R21, R7, R5 ;  /* 0x0000000507157220 */ /* 0x000fe20000400000 */
[----:B------:R-:W-:Y:S06]  /*1320*/  @!P0 BRA `(.L_x_19) ;  /* 0x0000000800308947 */ /* 0x000fec0003800000 */
[----:B------:R-:W-:-:S04]  /*1330*/  IADD3 R23, PT, PT, R23, 0x1000, RZ ;  /* 0x0000100017177810 */ /* 0x000fc80007ffe0ff */
[----:B------:R-:W-:-:S13]  /*1340*/  ISETP.GT.AND P0, PT, R23, R22, PT ;  /* 0x000000161700720c */ /* 0x000fda0003f04270 */
[----:B------:R-:W-:Y:S05]  /*1350*/  @!P0 BRA `(.L_x_20) ;  /* 0xfffffffc00908947 */ /* 0x000fea000383ffff */
.L_x_18:
[----:B------:R-:W-:-:S13]  /*1360*/  ISETP.GE.AND P0, PT, R23, R20, PT ;  /* 0x000000141700720c */ /* 0x000fda0003f06270 */
[----:B------:R-:W-:Y:S05]  /*1370*/  @P0 BRA `(.L_x_19) ;  /* 0x00000008001c0947 */ /* 0x000fea0003800000 */
[----:B------:R-:W-:Y:S01]  /*1380*/  IMAD.IADD R9, R20, 0x1, -R23 ;  /* 0x0000000114097824 */ /* 0x000fe200078e0a17 */
[----:B------:R-:W-:Y:S04]  /*1390*/  BSSY.RECONVERGENT B1, `(.L_x_19) ;  /* 0x0000085000017945 */ /* 0x000fe80003800200 */
[----:B------:R-:W-:-:S13]  /*13a0*/  ISETP.GE.AND P0, PT, R0, R9, PT ;  /* 0x000000090000720c */ /* 0x000fda0003f06270 */
[----:B------:R-:W-:Y:S05]  /*13b0*/  @P0 BRA `(.L_x_21) ;  /* 0x0000000800080947 */ /* 0x000fea0003800000 */
[-C--:B------:R-:W-:Y:S01]  /*13c0*/  LOP3.LUT R2, RZ, R0.reuse, RZ, 0x33, !PT ;  /* 0x00000000ff027212 */ /* 0x080fe200078e33ff */
[----:B------:R-:W-:Y:S01]  /*13d0*/  BSSY.RECONVERGENT B2, `(.L_x_22) ;  /* 0x0000015000027945 */ /* 0x000fe20003800200 */
[----:B------:R-:W-:Y:S02]  /*13e0*/  MOV R8, R0 ;  /* 0x0000000000087202 */ /* 0x000fe40000000f00 */
[----:B------:R-:W-:-:S04]  /*13f0*/  IADD3 R2, PT, PT, -R23, R20, R2 ;  /* 0x0000001417027210 */ /* 0x000fc80007ffe102 */
[C---:B------:R-:W-:Y:S02]  /*1400*/  LOP3.LUT R3, R2.reuse, 0x300, RZ, 0xc0, !PT ;  /* 0x0000030002037812 */ /* 0x040fe400078ec0ff */
[----:B------:R-:W-:Y:S02]  /*1410*/  ISETP.GE.U32.AND P1, PT, R2, 0x300, PT ;  /* 0x000003000200780c */ /* 0x000fe40003f26070 */
[----:B------:R-:W-:-:S13]  /*1420*/  ISETP.NE.AND P0, PT, R3, 0x300, PT ;  /* 0x000003000300780c */ /* 0x000fda0003f05270 */
[----:B------:R-:W-:Y:S05]  /*1430*/  @!P0 BRA `(.L_x_23) ;  /* 0x0000000000388947 */ /* 0x000fea0003800000 */
[----:B------:R-:W0:Y:S01]  /*1440*/  LDC.64 R4, c[0x0][0x380] ;  /* 0x0000e000ff047b82 */ /* 0x000e220000000a00 */
[----:B------:R-:W-:Y:S02]  /*1450*/  LEA.HI R2, R2, 0x1, RZ, 0x18 ;  /* 0x0000000102027811 */ /* 0x000fe400078fc0ff */
[----:B------:R-:W-:Y:S02]  /*1460*/  IADD3 R7, PT, PT, R0, R23, RZ ;  /* 0x0000001700077210 */ /* 0x000fe40007ffe0ff */
[----:B------:R-:W-:Y:S02]  /*1470*/  LOP3.LUT R2, R2, 0x3, RZ, 0xc0, !PT ;  /* 0x0000000302027812 */ /* 0x000fe400078ec0ff */
[----:B------:R-:W-:Y:S02]  /*1480*/  MOV R8, R0 ;  /* 0x0000000000087202 */ /* 0x000fe40000000f00 */
[----:B------:R-:W-:-:S07]  /*1490*/  IADD3 R6, PT, PT, -R2, RZ, RZ ;  /* 0x000000ff02067210 */ /* 0x000fce0007ffe1ff */
.L_x_24:
[----:B0-----:R-:W-:-:S06]  /*14a0*/  IMAD.WIDE.U32 R2, R7, 0x4, R4 ;  /* 0x0000000407027825 */ /* 0x001fcc00078e0004 */
[----:B------:R-:W2:Y:S01]  /*14b0*/  LDG.E.CONSTANT R2, desc[UR6][R2.64] ;  /* 0x0000000602027981 */ /* 0x000ea2000c1e9900 */
[----:B------:R-:W-:Y:S02]  /*14c0*/  IADD3 R6, PT, PT, R6, 0x1, RZ ;  /* 0x0000000106067810 */ /* 0x000fe40007ffe0ff */
[----:B------:R-:W-:Y:S02]  /*14d0*/  IADD3 R8, PT, PT, R8, 0x100, RZ ;  /* 0x0000010008087810 */ /* 0x000fe40007ffe0ff */
[----:B------:R-:W-:Y:S02]  /*14e0*/  ISETP.NE.AND P0, PT, R6, RZ, PT ;  /* 0x000000ff0600720c */ /* 0x000fe40003f05270 */
[----:B------:R-:W-:Y:S01]  /*14f0*/  IADD3 R7, PT, PT, R7, 0x100, RZ ;  /* 0x0000010007077810 */ /* 0x000fe20007ffe0ff */
[----:B--2---:R-:W-:-:S10]  /*1500*/  FMUL R21, R2, R21 ;  /* 0x0000001502157220 */ /* 0x004fd40000400000 */
[----:B------:R-:W-:Y:S05]  /*1510*/  @P0 BRA `(.L_x_24) ;  /* 0xfffffffc00e00947 */ /* 0x000fea000383ffff */
.L_x_23:
[----:B------:R-:W-:Y:S05]  /*1520*/  BSYNC.RECONVERGENT B2 ;  /* 0x0000000000027941 */ /* 0x000fea0003800200 */
.L_x_22:
[----:B------:R-:W-:Y:S05]  /*1530*/  @!P1 BRA `(.L_x_21) ;  /* 0x0000000400a89947 */ /* 0x000fea0003800000 */
[----:B------:R-:W0:Y:S01]  /*1540*/  LDCU.64 UR4, c[0x0][0x380] ;  /* 0x00007000ff0477ac */ /* 0x000e220008000a00 */
[----:B------:R-:W-:Y:S01]  /*1550*/  IADD3 R5, PT, PT, R9, -R8, RZ ;  /* 0x8000000809057210 */ /* 0x000fe20007ffe0ff */
[----:B------:R-:W-:Y:S01]  /*1560*/  BSSY.RECONVERGENT B2, `(.L_x_25) ;  /* 0x000003b000027945 */ /* 0x000fe20003800200 */
[CC--:B------:R-:W-:Y:S02]  /*1570*/  IADD3 R3, P0, PT, R8.reuse, R23.reuse, RZ ;  /* 0x0000001708037210 */ /* 0x0c0fe40007f1e0ff */
[----:B------:R-:W-:Y:S02]  /*1580*/  ISETP.GT.AND P1, PT, R5, 0xc00, PT ;  /* 0x00000c000500780c */ /* 0x000fe40003f24270 */
[----:B------:R-:W-:Y:S02]  /*1590*/  IADD3.X R4, PT, PT, RZ, RZ, RZ, P0, !PT ;  /* 0x000000ffff047210 */ /* 0x000fe400007fe4ff */
[----:B------:R-:W-:Y:S02]  /*15a0*/  IADD3 R11, PT, PT, R8, R23, RZ ;  /* 0x00000017080b7210 */ /* 0x000fe40007ffe0ff */
[----:B0-----:R-:W-:-:S04]  /*15b0*/  LEA R2, P0, R3, UR4, 0x2 ;  /* 0x0000000403027c11 */ /* 0x001fc8000f8010ff */
[----:B------:R-:W-:Y:S02]  /*15c0*/  LEA.HI.X R3, R3, UR5, R4, 0x2, P0 ;  /* 0x0000000503037c11 */ /* 0x000fe400080f1404 */
[----:B------:R-:W-:-:S05]  /*15d0*/  IADD3 R2, P0, PT, R2, 0x800, RZ ;  /* 0x0000080002027810 */ /* 0x000fca0007f1e0ff */
[----:B------:R-:W-:Y:S01]  /*15e0*/  IMAD.X R3, RZ, RZ, R3, P0 ;  /* 0x000000ffff037224 */ /* 0x000fe200000e0603 */
[----:B------:R-:W-:Y:S01]  /*15f0*/  PLOP3.LUT P0, PT, PT, PT, PT, 0x80, 0x8 ;  /* 0x000000000008781c */ /* 0x000fe20003f0f070 */
[----:B------:R-:W-:-:S12]  /*1600*/  @!P1 BRA `(.L_x_26) ;  /* 0x0000000000c09947 */ /* 0x000fd80003800000 */
[----:B------:R-:W-:Y:S02]  /*1610*/  PLOP3.LUT P0, PT, PT, PT, PT, 0x8, 0x80 ;  /* 0x000000000080781c */ /* 0x000fe40003f0e170 */
[----:B------:R-:W-:-:S11]  /*1620*/  IADD3 R13, PT, PT, R9, -0xc00, RZ ;  /* 0xfffff400090d7810 */ /* 0x000fd60007ffe0ff */
.L_x_27:
[----:B------:R-:W0:Y:S01]  /*1630*/  LDC.64 R4, c[0x0][0x380] ;  /* 0x0000e000ff047b82 */ /* 0x000e220000000a00 */
[----:B------:R-:W2:Y:S01]  /*1640*/  LDG.E.CONSTANT R10, desc[UR6][R2.64+-0x400] ;  /* 0xfffc0006020a7981 */ /* 0x000ea2000c1e9900 */
[----:B------:R-:W-:-:S03]  /*1650*/  IADD3 R25, PT, PT, R11, 0x400, RZ ;  /* 0x000004000b197810 */ /* 0x000fc60007ffe0ff */
[----:B------:R-:W3:Y:S04]  /*1660*/  LDG.E.CONSTANT R19, desc[UR6][R2.64] ;  /* 0x0000000602137981 */ /* 0x000ee8000c1e9900 */
[----:B------:R-:W4:Y:S01]  /*1670*/  LDG.E.CONSTANT R18, desc[UR6][R2.64+0x400] ;  /* 0x0004000602127981 */ /* 0x000f22000c1e9900 */
[----:B------:R-:W-:-:S03]  /*1680*/  IADD3 R7, PT, PT, R11, 0x800, RZ ;  /* 0x000008000b077810 */ /* 0x000fc60007ffe0ff */
[----:B------:R-:W5:Y:S04]  /*1690*/  LDG.E.CONSTANT R16, desc[UR6][R2.64+0xc00] ;  /* 0x000c000602107981 */ /* 0x000f68000c1e9900 */
[----:B------:R-:W5:Y:S04]  /*16a0*/  LDG.E.CONSTANT R15, desc[UR6][R2.64+0x1000] ;  /* 0x00100006020f7981 */ /* 0x000f68000c1e9900 */
[----:B------:R-:W5:Y:S01]  /*16b0*/  LDG.E.CONSTANT R14, desc[UR6][R2.64+0x1400] ;  /* 0x00140006020e7981 */ /* 0x000f62000c1e9900 */
[----:B0-----:R-:W-:-:S03]  /*16c0*/  IMAD.WIDE.U32 R22, R11, 0x4, R4 ;  /* 0x000000040b167825 */ /* 0x001fc600078e0004 */
[----:B------:R-:W5:Y:S04]  /*16d0*/  LDG.E.CONSTANT R20, desc[UR6][R2.64+0x2000] ;  /* 0x0020000602147981 */ /* 0x000f68000c1e9900 */
[----:B------:R0:W2:Y:S01]  /*16e0*/  LDG.E.CONSTANT R12, desc[UR6][R22.64] ;  /* 0x00000006160c7981 */ /* 0x0000a2000c1e9900 */
[----:B------:R-:W-:-:S03]  /*16f0*/  IMAD.WIDE.U32 R24, R25, 0x4, R4 ;  /* 0x0000000419187825 */ /* 0x000fc600078e0004 */
[----:B------:R-:W5:Y:S04]  /*1700*/  LDG.E.CONSTANT R26, desc[UR6][R2.64+0x3000] ;  /* 0x00300006021a7981 */ /* 0x000f68000c1e9900 */
[----:B------:R-:W5:Y:S01]  /*1710*/  LDG.E.CONSTANT R17, desc[UR6][R24.64] ;  /* 0x0000000618117981 */ /* 0x000f62000c1e9900 */
[--C-:B------:R-:W-:Y:S01]  /*1720*/  IMAD.WIDE.U32 R6, R7, 0x4, R4.reuse ;  /* 0x0000000407067825 */ /* 0x100fe200078e0004 */
[----:B0-----:R-:W-:Y:S02]  /*1730*/  IADD3 R23, PT, PT, R11, 0xc00, RZ ;  /* 0x00000c000b177810 */ /* 0x001fe40007ffe0ff */
[----:B------:R-:W5:Y:S04]  /*1740*/  LDG.E.CONSTANT R22, desc[UR6][R2.64+0x1c00] ;  /* 0x001c000602167981 */ /* 0x000f68000c1e9900 */
[----:B------:R-:W5:Y:S01]  /*1750*/  LDG.E.CONSTANT R6, desc[UR6][R6.64] ;  /* 0x0000000606067981 */ /* 0x000f62000c1e9900 */
[----:B------:R-:W-:-:S03]  /*1760*/  IMAD.WIDE.U32 R4, R23, 0x4, R4 ;  /* 0x0000000417047825 */ /* 0x000fc600078e0004 */
[----:B------:R-:W5:Y:S04]  /*1770*/  LDG.E.CONSTANT R23, desc[UR6][R2.64+0x2400] ;  /* 0x0024000602177981 */ /* 0x000f68000c1e9900 */
[----:B------:R-:W5:Y:S04]  /*1780*/  LDG.E.CONSTANT R4, desc[UR6][R4.64] ;  /* 0x0000000604047981 */ /* 0x000f68000c1e9900 */
[----:B------:R-:W5:Y:S04]  /*1790*/  LDG.E.CONSTANT R24, desc[UR6][R2.64+0x2c00] ;  /* 0x002c000602187981 */ /* 0x000f68000c1e9900 */
[----:B------:R0:W5:Y:S01]  /*17a0*/  LDG.E.CONSTANT R25, desc[UR6][R2.64+0x3400] ;  /* 0x0034000602197981 */ /* 0x000162000c1e9900 */
[----:B------:R-:W-:-:S04]  /*17b0*/  IADD3 R8, PT, PT, R8, 0x1000, RZ ;  /* 0x0000100008087810 */ /* 0x000fc80007ffe0ff */
[----:B------:R-:W-:Y:S02]  /*17c0*/  ISETP.GE.AND P1, PT, R8, R13, PT ;  /* 0x0000000d0800720c */ /* 0x000fe40003f26270 */
[----:B0-----:R-:W-:Y:S02]  /*17d0*/  IADD3 R2, P2, PT, R2, 0x4000, RZ ;  /* 0x0000400002027810 */ /* 0x001fe40007f5e0ff */
[----:B------:R-:W-:Y:S02]  /*17e0*/  IADD3 R11, PT, PT, R11, 0x1000, RZ ;  /* 0x000010000b0b7810 */ /* 0x000fe40007ffe0ff */
[----:B------:R-:W-:Y:S01]  /*17f0*/  IADD3.X R3, PT, PT, RZ, R3, RZ, P2, !PT ;  /* 0x00000003ff037210 */ /* 0x000fe200017fe4ff */
[----:B--2---:R-:W-:-:S04]  /*1800*/  FMUL R21, R12, R21 ;  /* 0x000000150c157220 */ /* 0x004fc80000400000 */
[----:B------:R-:W-:-:S04]  /*1810*/  FMUL R10, R21, R10 ;  /* 0x0000000a150a7220 */ /* 0x000fc80000400000 */
[----:B---3--:R-:W-:-:S04]  /*1820*/  FMUL R19, R10, R19 ;  /* 0x000000130a137220 */ /* 0x008fc80000400000 */
[----:B----4-:R-:W-:-:S04]  /*1830*/  FMUL R18, R19, R18 ;  /* 0x0000001213127220 */ /* 0x010fc80000400000 */
[----:B-----5:R-:W-:-:S04]  /*1840*/  FMUL R17, R18, R17 ;  /* 0x0000001112117220 */ /* 0x020fc80000400000 */
        /* <DEDUP_REMOVED lines=12> */
.L_x_26:
[----:B------:R-:W-:Y:S05]  /*1910*/  BSYNC.RECONVERGENT B2 ;  /* 0x0000000000027941 */ /* 0x000fea0003800200 */
.L_x_25:
[----:B------:R-:W-:Y:S01]  /*1920*/  IADD3 R4, PT, PT, R9, -R8, RZ ;  /* 0x8000000809047210 */ /* 0x000fe20007ffe0ff */
[----:B------:R-:W-:Y:S03]  /*1930*/  BSSY.RECONVERGENT B2, `(.L_x_28) ;  /* 0x000001e000027945 */ /* 0x000fe60003800200 */
[----:B------:R-:W-:-:S13]  /*1940*/  ISETP.GT.AND P1, PT, R4, 0x400, PT ;  /* 0x000004000400780c */ /* 0x000fda0003f24270 */
[----:B------:R-:W-:Y:S05]  /*1950*/  @!P1 BRA `(.L_x_29) ;  /* 0x00000000006c9947 */ /* 0x000fea0003800000 */
[----:B------:R-:W0:Y:S01]  /*1960*/  LDC.64 R6, c[0x0][0x380] ;  /* 0x0000e000ff067b82 */ /* 0x000e220000000a00 */
[----:B------:R-:W2:Y:S01]  /*1970*/  LDG.E.CONSTANT R10, desc[UR6][R2.64+-0x400] ;  /* 0xfffc0006020a7981 */ /* 0x000ea2000c1e9900 */
[----:B------:R-:W-:-:S03]  /*1980*/  VIADD R15, R11, 0x400 ;  /* 0x000004000b0f7836 */ /* 0x000fc60000000000 */
[----:B------:R-:W3:Y:S04]  /*1990*/  LDG.E.CONSTANT R13, desc[UR6][R2.64] ;  /* 0x00000006020d7981 */ /* 0x000ee8000c1e9900 */
[----:B------:R-:W4:Y:S04]  /*19a0*/  LDG.E.CONSTANT R17, desc[UR6][R2.64+0xc00] ;  /* 0x000c000602117981 */ /* 0x000f28000c1e9900 */
[----:B------:R-:W5:Y:S04]  /*19b0*/  LDG.E.CONSTANT R19, desc[UR6][R2.64+0x1000] ;  /* 0x0010000602137981 */ /* 0x000f68000c1e9900 */
[----:B------:R1:W5:Y:S01]  /*19c0*/  LDG.E.CONSTANT R23, desc[UR6][R2.64+0x1400] ;  /* 0x0014000602177981 */ /* 0x000362000c1e9900 */
[----:B0-----:R-:W-:-:S06]  /*19d0*/  IMAD.WIDE.U32 R4, R11, 0x4, R6 ;  /* 0x000000040b047825 */ /* 0x001fcc00078e0006 */
[----:B------:R-:W2:Y:S01]  /*19e0*/  LDG.E.CONSTANT R4, desc[UR6][R4.64] ;  /* 0x0000000604047981 */ /* 0x000ea2000c1e9900 */
[----:B------:R-:W-:-:S03]  /*19f0*/  IMAD.WIDE.U32 R6, R15, 0x4, R6 ;  /* 0x000000040f067825 */ /* 0x000fc600078e0006 */
[----:B------:R-:W4:Y:S04]  /*1a00*/  LDG.E.CONSTANT R15, desc[UR6][R2.64+0x400] ;  /* 0x00040006020f7981 */ /* 0x000f28000c1e9900 */
[----:B------:R-:W5:Y:S01]  /*1a10*/  LDG.E.CONSTANT R7, desc[UR6][R6.64] ;  /* 0x0000000606077981 */ /* 0x000f62000c1e9900 */
[----:B------:R-:W-:Y:S02]  /*1a20*/  PLOP3.LUT P0, PT, PT, PT, PT, 0x8, 0x80 ;  /* 0x000000000080781c */ /* 0x000fe40003f0e170 */
[----:B------:R-:W-:Y:S02]  /*1a30*/  IADD3 R8, PT, PT, R8, 0x800, RZ ;  /* 0x0000080008087810 */ /* 0x000fe40007ffe0ff */
[----:B------:R-:W-:Y:S01]  /*1a40*/  IADD3 R11, PT, PT, R11, 0x800, RZ ;  /* 0x000008000b0b7810 */ /* 0x000fe20007ffe0ff */
[----:B--2---:R-:W-:-:S04]  /*1a50*/  FMUL R21, R21, R4 ;  /* 0x0000000415157220 */ /* 0x004fc80000400000 */
[----:B------:R-:W-:-:S04]  /*1a60*/  FMUL R10, R21, R10 ;  /* 0x0000000a150a7220 */ /* 0x000fc80000400000 */
[----:B---3--:R-:W-:-:S04]  /*1a70*/  FMUL R10, R10, R13 ;  /* 0x0000000d0a0a7220 */ /* 0x008fc80000400000 */
[----:B----4-:R-:W-:-:S04]  /*1a80*/  FMUL R10, R10, R15 ;  /* 0x0000000f0a0a7220 */ /* 0x010fc80000400000 */
[----:B-----5:R-:W-:Y:S01]  /*1a90*/  FMUL R10, R10, R7 ;  /* 0x000000070a0a7220 */ /* 0x020fe20000400000 */
[----:B------:R-:W-:-:S03]  /*1aa0*/  IADD3 R4, P1, PT, R2, 0x2000, RZ ;  /* 0x0000200002047810 */ /* 0x000fc60007f3e0ff */
[----:B------:R-:W-:Y:S01]  /*1ab0*/  FMUL R10, R10, R17 ;  /* 0x000000110a0a7220 */ /* 0x000fe20000400000 */
[----:B------:R-:W-:-:S03]  /*1ac0*/  IADD3.X R5, PT, PT, RZ, R3, RZ, P1, !PT ;  /* 0x00000003ff057210 */ /* 0x000fc60000ffe4ff */
[----:B------:R-:W-:Y:S01]  /*1ad0*/  FMUL R10, R10, R19 ;  /* 0x000000130a0a7220 */ /* 0x000fe20000400000 */
[----:B-1----:R-:W-:Y:S02]  /*1ae0*/  MOV R2, R4 ;  /* 0x0000000400027202 */ /* 0x002fe40000000f00 */
[----:B------:R-:W-:Y:S01]  /*1af0*/  MOV R3, R5 ;  /* 0x0000000500037202 */ /* 0x000fe20000000f00 */
[----:B------:R-:W-:-:S07]  /*1b00*/  FMUL R21, R10, R23 ;  /* 0x000000170a157220 */ /* 0x000fce0000400000 */
.L_x_29:
[----:B------:R-:W-:Y:S05]  /*1b10*/  BSYNC.RECONVERGENT B2 ;  /* 0x0000000000027941 */ /* 0x000fea0003800200 */
.L_x_28:
[----:B------:R-:W-:-:S13]  /*1b20*/  ISETP.LT.OR P0, PT, R8, R9, P0 ;  /* 0x000000090800720c */ /* 0x000fda0000701670 */
[----:B------:R-:W-:Y:S05]  /*1b30*/  @!P0 BRA `(.L_x_21) ;  /* 0x0000000000288947 */ /* 0x000fea0003800000 */
[----:B------:R-:W0:Y:S01]  /*1b40*/  LDC.64 R4, c[0x0][0x380] ;  /* 0x0000e000ff047b82 */ /* 0x000e220000000a00 */
[----:B------:R-:W2:Y:S04]  /*1b50*/  LDG.E.CONSTANT R6, desc[UR6][R2.64+-0x400] ;  /* 0xfffc000602067981 */ /* 0x000ea8000c1e9900 */
[----:B------:R-:W3:Y:S04]  /*1b60*/  LDG.E.CONSTANT R7, desc[UR6][R2.64] ;  /* 0x0000000602077981 */ /* 0x000ee8000c1e9900 */
[----:B------:R-:W4:Y:S01]  /*1b70*/  LDG.E.CONSTANT R9, desc[UR6][R2.64+0x400] ;  /* 0x0004000602097981 */ /* 0x000f22000c1e9900 */
[----:B0-----:R-:W-:-:S06]  /*1b80*/  IMAD.WIDE.U32 R4, R11, 0x4, R4 ;  /* 0x000000040b047825 */ /* 0x001fcc00078e0004 */
[----:B------:R-:W5:Y:S02]  /*1b90*/  LDG.E.CONSTANT R4, desc[UR6][R4.64] ;  /* 0x0000000604047981 */ /* 0x000f64000c1e9900 */
[----:B-----5:R-:W-:-:S04]  /*1ba0*/  FMUL R21, R21, R4 ;  /* 0x0000000415157220 */ /* 0x020fc80000400000 */
[----:B--2---:R-:W-:-:S04]  /*1bb0*/  FMUL R6, R21, R6 ;  /* 0x0000000615067220 */ /* 0x004fc80000400000 */
[----:B---3--:R-:W-:-:S04]  /*1bc0*/  FMUL R6, R6, R7 ;  /* 0x0000000706067220 */ /* 0x008fc80000400000 */
[----:B----4-:R-:W-:-:S07]  /*1bd0*/  FMUL R21, R6, R9 ;  /* 0x0000000906157220 */ /* 0x010fce0000400000 */
.L_x_21:
[----:B------:R-:W-:Y:S05]  /*1be0*/  BSYNC.RECONVERGENT B1 ;  /* 0x0000000000017941 */ /* 0x000fea0003800200 */
.L_x_19:
[----:B------:R-:W0:Y:S01]  /*1bf0*/  S2R R6, SR_LANEID ;  /* 0x0000000000067919 */ /* 0x000e220000000000 */
[----:B------:R-:W1:Y:S01]  /*1c00*/  SHFL.DOWN PT, R2, R21, 0x1, 0x1f ;  /* 0x08201f0015027f89 */ /* 0x000e6200000e0000 */
[C---:B0-----:R-:W-:Y:S02]  /*1c10*/  ISETP.GT.AND P0, PT, R6.reuse, 0x1e, PT ;  /* 0x0000001e0600780c */ /* 0x041fe40003f04270 */
[----:B------:R-:W-:-:S11]  /*1c20*/  ISETP.NE.AND P1, PT, R6, RZ, PT ;  /* 0x000000ff0600720c */ /* 0x000fd60003f25270 */
[----:B-1----:R-:W-:Y:S01]  /*1c30*/  @!P0 FMUL R21, R2, R21 ;  /* 0x0000001502158220 */ /* 0x002fe20000400000 */
[----:B------:R-:W-:Y:S01]  /*1c40*/  ISETP.GT.AND P0, PT, R6, 0x1d, PT ;  /* 0x0000001d0600780c */ /* 0x000fe20003f04270 */
[----:B------:R-:W0:Y:S01]  /*1c50*/  @!P1 S2R R5, SR_CgaCtaId ;  /* 0x0000000000059919 */ /* 0x000e220000008800 */
[----:B------:R-:W-:Y:S02]  /*1c60*/  @!P1 MOV R4, 0x400 ;  /* 0x0000040000049802 */ /* 0x000fe40000000f00 */
[----:B------:R-:W-:Y:S01]  /*1c70*/  @!P1 SHF.R.U32.HI R3, RZ, 0x3, R0 ;  /* 0x00000003ff039819 */ /* 0x000fe20000011600 */
[----:B------:R-:W1:Y:S03]  /*1c80*/  SHFL.DOWN PT, R2, R21, 0x2, 0x1f ;  /* 0x08401f0015027f89 */ /* 0x000e6600000e0000 */
[----:B------:R-:W-:-:S05]  /*1c90*/  @!P1 LOP3.LUT R3, R3, 0x7c, RZ, 0xc0, !PT ;  /* 0x0000007c03039812 */ /* 0x000fca00078ec0ff */
[----:B-1----:R-:W-:Y:S01]  /*1ca0*/  @!P0 FMUL R21, R21, R2 ;  /* 0x0000000215158220 */ /* 0x002fe20000400000 */
[----:B------:R-:W-:Y:S02]  /*1cb0*/  ISETP.GT.AND P0, PT, R6, 0x1b, PT ;  /* 0x0000001b0600780c */ /* 0x000fe40003f04270 */
[----:B0-----:R-:W-:Y:S02]  /*1cc0*/  @!P1 LEA R4, R5, R4, 0x18 ;  /* 0x0000000405049211 */ /* 0x001fe400078ec0ff */
[----:B------:R-:W0:Y:S02]  /*1cd0*/  SHFL.DOWN PT, R2, R21, 0x4, 0x1f ;  /* 0x08801f0015027f89 */ /* 0x000e2400000e0000 */
[----:B------:R-:W-:-:S07]  /*1ce0*/  @!P1 IADD3 R3, PT, PT, R3, R4, RZ ;  /* 0x0000000403039210 */ /* 0x000fce0007ffe0ff */
        /* <DEDUP_REMOVED lines=12> */
[----:B------:R-:W0:Y:S01]  /*1db0*/  S2UR UR5, SR_CgaCtaId ;  /* 0x00000000000579c3 */ /* 0x000e220000008800 */
[----:B------:R-:W-:Y:S02]  /*1dc0*/  UMOV UR4, 0x400 ;  /* 0x0000040000047882 */ /* 0x000fe40000000000 */
[----:B0-----:R-:W-:-:S09]  /*1dd0*/  ULEA UR4, UR5, UR4, 0x18 ;  /* 0x0000000405047291 */ /* 0x001fd2000f8ec0ff */
[----:B---3--:R-:W0:Y:S04]  /*1de0*/  LDS R3, [UR4+0xc] ;  /* 0x00000c04ff037984 */ /* 0x008e280008000800 */
        /* <DEDUP_REMOVED lines=10> */
.L_x_2:
        /* <DEDUP_REMOVED lines=12> */
.L_x_32:
[----:B------:R-:W-:Y:S05]  /*1f50*/  BSYNC.RECONVERGENT B1 ;  /* 0x0000000000017941 */ /* 0x000fea0003800200 */
.L_x_31:
[----:B------:R-:W-:Y:S01]  /*1f60*/  ISETP.GE.AND P0, PT, R11, R20, PT ;  /* 0x000000140b00720c */ /* 0x000fe20003f06270 */
[----:B------:R-:W-:-:S12]  /*1f70*/  BSSY.RECONVERGENT B1, `(.L_x_33) ;  /* 0x0000074000017945 */ /* 0x000fd80003800200 */
[----:B------:R-:W-:Y:S05]  /*1f80*/  @P0 BRA `(.L_x_34) ;  /* 0x0000000400c80947 */ /* 0x000fea0003800000 */
[----:B0-----:R-:W-:Y:S01]  /*1f90*/  LOP3.LUT R3, RZ, R11, RZ, 0x33, !PT ;  /* 0x0000000bff037212 */ /* 0x001fe200078e33ff */
[----:B------:R-:W-:Y:S04]  /*1fa0*/  BSSY.RECONVERGENT B2, `(.L_x_35) ;  /* 0x0000015000027945 */ /* 0x000fe80003800200 */
[----:B------:R-:W-:-:S05]  /*1fb0*/  IMAD.IADD R4, R3, 0x1, R20 ;  /* 0x0000000103047824 */ /* 0x000fca00078e0214 */
        /* <DEDUP_REMOVED lines=10> */
.L_x_37:
[----:B------:R-:W-:-:S06]  /*2060*/  MOV R3, R5 ;  /* 0x0000000500037202 */ /* 0x000fcc0000000f00 */
[----:B------:R0:W2:Y:S01]  /*2070*/  LDG.E.CONSTANT R3, desc[UR6][R2.64] ;  /* 0x0000000602037981 */ /* 0x0000a2000c1e9900 */
[----:B------:R-:W-:Y:S02]  /*2080*/  IADD3 R4, PT, PT, R4, 0x1, RZ ;  /* 0x0000000104047810 */ /* 0x000fe40007ffe0ff */
[----:B------:R-:W-:Y:S02]  /*2090*/  IADD3 R11, PT, PT, R11, 0x100, RZ ;  /* 0x000001000b0b7810 */ /* 0x000fe40007ffe0ff */
[----:B------:R-:W-:Y:S02]  /*20a0*/  ISETP.NE.AND P0, PT, R4, RZ, PT ;  /* 0x000000ff0400720c */ /* 0x000fe40003f05270 */
[----:B0-----:R-:W-:-:S04]  /*20b0*/  IADD3 R2, P2, PT, R2, 0x400, RZ ;  /* 0x0000040002027810 */ /* 0x001fc80007f5e0ff */
[----:B------:R-:W-:Y:S01]  /*20c0*/  IADD3.X R5, PT, PT, RZ, R5, RZ, P2, !PT ;  /* 0x00000005ff057210 */ /* 0x000fe200017fe4ff */
[----:B--2--5:R-:W-:-:S06]  /*20d0*/  FMUL R0, R3, R0 ;  /* 0x0000000003007220 */ /* 0x024fcc0000400000 */
[----:B------:R-:W-:Y:S05]  /*20e0*/  @P0 BRA `(.L_x_37) ;  /* 0xfffffffc00dc0947 */ /* 0x000fea000383ffff */
.L_x_36:
[----:B------:R-:W-:Y:S05]  /*20f0*/  BSYNC.RECONVERGENT B2 ;  /* 0x0000000000027941 */ /* 0x000fea0003800200 */
.L_x_35:
        /* <DEDUP_REMOVED lines=8> */
.L_x_40:
        /* <DEDUP_REMOVED lines=9> */
[----:B------:R-:W-:-:S03]  /*2210*/  VIADD R3, R11, 0x800 ;  /* 0x000008000b037836 */ /* 0x000fc60000000000 */
[----:B------:R-:W4:Y:S01]  /*2220*/  LDG.E.CONSTANT R15, desc[UR6][R4.64+0x400] ;  /* 0x00040006040f7981 */ /* 0x000f22000c1e9900 */
        /* <DEDUP_REMOVED lines=32> */
.L_x_39:
[----:B------:R-:W-:Y:S05]  /*2430*/  BSYNC.RECONVERGENT B2 ;  /* 0x0000000000027941 */ /* 0x000fea0003800200 */
.L_x_38:
[----:B------:R-:W-:Y:S01]  /*2440*/  IADD3 R2, PT, PT, -R11, R20, RZ ;  /* 0x000000140b027210 */ /* 0x000fe20007ffe1ff */
[----:B------:R-:W-:Y:S03]  /*2450*/  BSSY.RECONVERGENT B2, `(.L_x_41) ;  /* 0x0000019000027945 */ /* 0x000fe60003800200 */
[----:B------:R-:W-:-:S13]  /*2460*/  ISETP.GT.AND P1, PT, R2, 0x400, PT ;  /* 0x000004000200780c */ /* 0x000fda0003f24270 */
[----:B------:R-:W-:Y:S05]  /*2470*/  @!P1 BRA `(.L_x_42) ;  /* 0x0000000000589947 */ /* 0x000fea0003800000 */
        /* <DEDUP_REMOVED lines=22> */
.L_x_42:
[----:B------:R-:W-:Y:S05]  /*25e0*/  BSYNC.RECONVERGENT B2 ;  /* 0x0000000000027941 */ /* 0x000fea0003800200 */
.L_x_41:
        /* <DEDUP_REMOVED lines=12> */
.L_x_34:
[----:B------:R-:W-:Y:S05]  /*26b0*/  BSYNC.RECONVERGENT B1 ;  /* 0x0000000000017941 */ /* 0x000fea0003800200 */
.L_x_33:
        /* <DEDUP_REMOVED lines=35> */
[----:B--2---:R-:W0:Y:S04]  /*28f0*/  LDS R3, [UR4+0xc] ;  /* 0x00000c04ff037984 */ /* 0x004e280008000800 */
        /* <DEDUP_REMOVED lines=10> */
.L_x_43:
[----:B0-----:R-:W0:Y:S01]  /*29a0*/  S2R R2, SR_LANEID ;  /* 0x0000000000027919 */ /* 0x001e220000000000 */
[----:B------:R-:W-:-:S04]  /*29b0*/  LOP3.LUT R0, R9, 0x3e0, RZ, 0xc0, !PT ;  /* 0x000003e009007812 */ /* 0x000fc800078ec0ff */
[----:B------:R-:W-:Y:S02]  /*29c0*/  IADD3 R3, PT, PT, R0, 0x20, RZ ;  /* 0x0000002000037810 */ /* 0x000fe40007ffe0ff */
[----:B------:R-:W-:Y:S02]  /*29d0*/  LOP3.LUT R7, RZ, R0, RZ, 0x33, !PT ;  /* 0x00000000ff077212 */ /* 0x000fe400078e33ff */
[-C--:B------:R-:W-:Y:S02]  /*29e0*/  ISETP.GT.AND P0, PT, R3, R20.reuse, PT ;  /* 0x000000140300720c */ /* 0x080fe40003f04270 */
[----:B------:R-:W-:-:S04]  /*29f0*/  IADD3 R7, PT, PT, R7, R20, RZ ;  /* 0x0000001407077210 */ /* 0x000fc80007ffe0ff */
[----:B------:R-:W-:-:S05]  /*2a00*/  SEL R4, R7, 0x1f, P0 ;  /* 0x0000001f07047807 */ /* 0x000fca0000000000 */
[----:B------:R-:W1:Y:S01]  /*2a10*/  SHFL.DOWN PT, R0, R5, 0x1, R4 ;  /* 0x0820000005007989 */ /* 0x000e6200000e0004 */
[C---:B0-----:R-:W-:Y:S01]  /*2a20*/  ISETP.GE.AND P0, PT, R2.reuse, R4, PT ;  /* 0x000000040200720c */ /* 0x041fe20003f06270 */
[C---:B------:R-:W-:Y:S01]  /*2a30*/  VIADD R3, R2.reuse, 0x2 ;  /* 0x0000000202037836 */ /* 0x040fe20000000000 */
[----:B------:R-:W-:-:S11]  /*2a40*/  ISETP.NE.AND P1, PT, R2, RZ, PT ;  /* 0x000000ff0200720c */ /* 0x000fd60003f25270 */
[----:B-1----:R-:W-:Y:S01]  /*2a50*/  @!P0 FMUL R5, R0, R5 ;  /* 0x0000000500058220 */ /* 0x002fe20000400000 */
[----:B------:R-:W-:Y:S01]  /*2a60*/  ISETP.GT.AND P0, PT, R3, R4, PT ;  /* 0x000000040300720c */ /* 0x000fe20003f04270 */
[----:B------:R-:W0:Y:S01]  /*2a70*/  @!P1 S2R R6, SR_CgaCtaId ;  /* 0x0000000000069919 */ /* 0x000e220000008800 */
[----:B------:R-:W-:Y:S02]  /*2a80*/  IADD3 R3, PT, PT, R2, 0x4, RZ ;  /* 0x0000000402037810 */ /* 0x000fe40007ffe0ff */
[----:B------:R-:W1:Y:S09]  /*2a90*/  SHFL.DOWN PT, R0, R5, 0x2, R4 ;  /* 0x0840000005007989 */ /* 0x000e7200000e0004 */
[----:B-1----:R-:W-:Y:S01]  /*2aa0*/  @!P0 FMUL R5, R5, R0 ;  /* 0x0000000005058220 */ /* 0x002fe20000400000 */
[----:B------:R-:W-:-:S02]  /*2ab0*/  ISETP.GT.AND P0, PT, R3, R4, PT ;  /* 0x000000040300720c */ /* 0x000fc40003f04270 */
[----:B------:R-:W-:Y:S02]  /*2ac0*/  IADD3 R3, PT, PT, R2, 0x8, RZ ;  /* 0x0000000802037810 */ /* 0x000fe40007ffe0ff */
[----:B------:R-:W1:Y:S09]  /*2ad0*/  SHFL.DOWN PT, R0, R5, 0x4, R4 ;  /* 0x0880000005007989 */ /* 0x000e7200000e0004 */
[----:B-1----:R-:W-:Y:S01]  /*2ae0*/  @!P0 FMUL R5, R5, R0 ;  /* 0x0000000005058220 */ /* 0x002fe20000400000 */
[----:B------:R-:W-:-:S02]  /*2af0*/  ISETP.GT.AND P0, PT, R3, R4, PT ;  /* 0x000000040300720c */ /* 0x000fc40003f04270 */
[----:B------:R-:W-:Y:S02]  /*2b00*/  IADD3 R3, PT, PT, R2, 0x10, RZ ;  /* 0x0000001002037810 */ /* 0x000fe40007ffe0ff */
[----:B------:R-:W1:Y:S01]  /*2b10*/  SHFL.DOWN PT, R0, R5, 0x8, R4 ;  /* 0x0900000005007989 */ /* 0x000e6200000e0004 */
[----:B------:R-:W-:-:S04]  /*2b20*/  @!P1 SHF.R.U32.HI R2, RZ, 0x3, R9 ;  /* 0x00000003ff029819 */ /* 0x000fc80000011609 */
[----:B------:R-:W-:-:S04]  /*2b30*/  @!P1 LOP3.LUT R2, R2, 0x7c, RZ, 0xc0, !PT ;  /* 0x0000007c02029812 */ /* 0x000fc800078ec0ff */
[----:B-1----:R-:W-:Y:S01]  /*2b40*/  @!P0 FMUL R5, R5, R0 ;  /* 0x0000000005058220 */ /* 0x002fe20000400000 */
[----:B------:R-:W-:Y:S02]  /*2b50*/  ISETP.GT.AND P0, PT, R3, R4, PT ;  /* 0x000000040300720c */ /* 0x000fe40003f04270 */
[----:B------:R-:W-:Y:S02]  /*2b60*/  @!P1 MOV R3, 0x400 ;  /* 0x0000040000039802 */ /* 0x000fe40000000f00 */
[----:B------:R-:W1:Y:S02]  /*2b70*/  SHFL.DOWN PT, R0, R5, 0x10, R4 ;  /* 0x0a00000005007989 */ /* 0x000e6400000e0004 */
[----:B0-----:R-:W-:-:S04]  /*2b80*/  @!P1 LEA R3, R6, R3, 0x18 ;  /* 0x0000000306039211 */ /* 0x001fc800078ec0ff */
[----:B------:R-:W-:-:S03]  /*2b90*/  @!P1 IADD3 R3, PT, PT, R2, R3, RZ ;  /* 0x0000000302039210 */ /* 0x000fc60007ffe0ff */
[----:B-1----:R-:W-:Y:S01]  /*2ba0*/  @!P0 FMUL R5, R5, R0 ;  /* 0x0000000005058220 */ /* 0x002fe20000400000 */
        /* <DEDUP_REMOVED lines=12> */
[----:B-1----:R-:W0:Y:S04]  /*2c70*/  LDS R3, [UR4+0xc] ;  /* 0x00000c04ff037984 */ /* 0x002e280008000800 */
        /* <DEDUP_REMOVED lines=13> */
.L_x_30:
[----:B------:R-:W0:Y:S01]  /*2d50*/  S2R R8, SR_TID.X ;  /* 0x0000000000087919 */ /* 0x000e220000002100 */
[----:B------:R-:W0:Y:S02]  /*2d60*/  LDC.64 R2, c[0x0][0x380] ;  /* 0x0000e000ff027b82 */ /* 0x000e240000000a00 */
[----:B0-----:R-:W-:-:S05]  /*2d70*/  IMAD.WIDE.U32 R2, R8, 0x4, R2 ;  /* 0x0000000408027825 */ /* 0x001fca00078e0002 */
[----:B------:R-:W2:Y:S04]  /*2d80*/  LDG.E.CONSTANT R19, desc[UR6][R2.64] ;  /* 0x0000000602137981 */ /* 0x000ea8000c1e9900 */
[----:B------:R-:W2:Y:S04]  /*2d90*/  LDG.E.CONSTANT R0, desc[UR6][R2.64+0x400] ;  /* 0x0004000602007981 */ /* 0x000ea8000c1e9900 */
[----:B------:R-:W3:Y:S04]  /*2da0*/  LDG.E.CONSTANT R4, desc[UR6][R2.64+0x800] ;  /* 0x0008000602047981 */ /* 0x000ee8000c1e9900 */
[----:B------:R-:W3:Y:S04]  /*2db0*/  LDG.E.CONSTANT R5, desc[UR6][R2.64+0xc00] ;  /* 0x000c000602057981 */ /* 0x000ee8000c1e9900 */
[----:B------:R-:W4:Y:S04]  /*2dc0*/  LDG.E.CONSTANT R6, desc[UR6][R2.64+0x1000] ;  /* 0x0010000602067981 */ /* 0x000f28000c1e9900 */
[----:B------:R-:W4:Y:S04]  /*2dd0*/  LDG.E.CONSTANT R7, desc[UR6][R2.64+0x1400] ;  /* 0x0014000602077981 */ /* 0x000f28000c1e9900 */
[----:B------:R-:W5:Y:S04]  /*2de0*/  LDG.E.CONSTANT R9, desc[UR6][R2.64+0x1800] ;  /* 0x0018000602097981 */ /* 0x000f68000c1e9900 */
        /* <DEDUP_REMOVED lines=8> */
[----:B------:R-:W5:Y:S01]  /*2e70*/  LDG.E.CONSTANT R18, desc[UR6][R2.64+0x3c00] ;  /* 0x003c000602127981 */ /* 0x000f62000c1e9900 */
[----:B------:R-:W-:Y:S01]  /*2e80*/  ISETP.GE.U32.AND P0, PT, R20, 0x2000, PT ;  /* 0x000020001400780c */ /* 0x000fe20003f06070 */
[----:B--2---:R-:W-:Y:S01]  /*2e90*/  FMUL R0, R19, R0 ;  /* 0x0000000013007220 */ /* 0x004fe20000400000 */
[----:B---3--:R-:W-:-:S04]  /*2ea0*/  FMUL R5, R4, R5 ;  /* 0x0000000504057220 */ /* 0x008fc80000400000 */
[----:B------:R-:W-:Y:S01]  /*2eb0*/  FMUL R0, R0, R5 ;  /* 0x0000000500007220 */ /* 0x000fe20000400000 */
[----:B----4-:R-:W-:Y:S01]  /*2ec0*/  FMUL R6, R6, R7 ;  /* 0x0000000706067220 */ /* 0x010fe20000400000 */
[----:B-----5:R-:W-:-:S04]  /*2ed0*/  FMUL R9, R9, R10 ;  /* 0x0000000a09097220 */ /* 0x020fc80000400000 */
[----:B------:R-:W-:Y:S01]  /*2ee0*/  FMUL R9, R6, R9 ;  /* 0x0000000906097220 */ /* 0x000fe20000400000 */
[----:B------:R-:W-:-:S03]  /*2ef0*/  FMUL R11, R11, R12 ;  /* 0x0000000c0b0b7220 */ /* 0x000fc60000400000 */
[----:B------:R-:W-:Y:S01]  /*2f00*/  FMUL R0, R0, R9 ;  /* 0x0000000900007220 */ /* 0x000fe20000400000 */
[----:B------:R-:W-:-:S04]  /*2f10*/  FMUL R14, R13, R14 ;  /* 0x0000000e0d0e7220 */ /* 0x000fc80000400000 */
[----:B------:R-:W-:Y:S01]  /*2f20*/  FMUL R11, R11, R14 ;  /* 0x0000000e0b0b7220 */ /* 0x000fe20000400000 */
[----:B------:R-:W-:Y:S01]  /*2f30*/  FMUL R15, R15, R16 ;  /* 0x000000100f0f7220 */ /* 0x000fe20000400000 */
[----:B------:R-:W-:-:S04]  /*2f40*/  FMUL R18, R17, R18 ;  /* 0x0000001211127220 */ /* 0x000fc80000400000 */
[----:B------:R-:W-:-:S04]  /*2f50*/  FMUL R18, R15, R18 ;  /* 0x000000120f127220 */ /* 0x000fc80000400000 */
[----:B------:R-:W-:Y:S01]  /*2f60*/  FMUL R5, R11, R18 ;  /* 0x000000120b057220 */ /* 0x000fe20000400000 */
[----:B------:R-:W-:-:S03]  /*2f70*/  HFMA2 R11, -RZ, RZ, 0, 0.00048828125 ;  /* 0x00001000ff0b7431 */ /* 0x000fc600000001ff */
[----:B------:R-:W-:Y:S01]  /*2f80*/  FMUL R0, R0, R5 ;  /* 0x0000000500007220 */ /* 0x000fe20000400000 */
[----:B------:R-:W-:Y:S06]  /*2f90*/  @!P0 BRA `(.L_x_44) ;  /* 0x0000000000ac8947 */ /* 0x000fec0003800000 */
[----:B------:R-:W0:Y:S01]  /*2fa0*/  LDC R7, c[0x0][0x390] ;  /* 0x0000e400ff077b82 */ /* 0x000e220000000800 */
[----:B------:R-:W-:Y:S02]  /*2fb0*/  IADD3 R6, PT, PT, R20, -0x1000, RZ ;  /* 0xfffff00014067810 */ /* 0x000fe40007ffe0ff */
[----:B------:R-:W-:-:S07]  /*2fc0*/  MOV R11, 0x1000 ;  /* 0x00001000000b7802 */ /* 0x000fce0000000f00 */
.L_x_46:
[----:B------:R-:W-:-:S05]  /*2fd0*/  IMAD.WIDE R4, R11, 0x4, R2 ;  /* 0x000000040b047825 */ /* 0x000fca00078e0202 */
[----:B------:R-:W2:Y:S04]  /*2fe0*/  LDG.E.CONSTANT R20, desc[UR6][R4.64+0x400] ;  /* 0x0004000604147981 */ /* 0x000ea8000c1e9900 */
[----:B------:R-:W2:Y:S04]  /*2ff0*/  LDG.E.CONSTANT R21, desc[UR6][R4.64+0x800] ;  /* 0x0008000604157981 */ /* 0x000ea8000c1e9900 */
        /* <DEDUP_REMOVED lines=13> */
[----:B------:R1:W5:Y:S01]  /*30d0*/  LDG.E.CONSTANT R18, desc[UR6][R4.64+0x3c00] ;  /* 0x003c000604127981 */ /* 0x000362000c1e9900 */
[----:B--2---:R-:W-:Y:S01]  /*30e0*/  FMUL R21, R20, R21 ;  /* 0x0000001514157220 */ /* 0x004fe20000400000 */
[----:B0-----:R-:W-:-:S05]  /*30f0*/  MOV R20, R7 ;  /* 0x0000000700147202 */ /* 0x001fca0000000f00 */
[----:B-1----:R-:W-:Y:S02]  /*3100*/  IMAD.IADD R4, R20, 0x1, -R11 ;  /* 0x0000000114047824 */ /* 0x002fe400078e0a0b */
[----:B---3--:R-:W-:-:S03]  /*3110*/  FMUL R0, R19, R0 ;  /* 0x0000000013007220 */ /* 0x008fc60000400000 */
[----:B------:R-:W-:Y:S01]  /*3120*/  ISETP.GE.AND P0, PT, R4, 0x1000, PT ;  /* 0x000010000400780c */ /* 0x000fe20003f06270 */
[----:B----4-:R-:W-:Y:S01]  /*3130*/  FMUL R22, R22, R23 ;  /* 0x0000001716167220 */ /* 0x010fe20000400000 */
[----:B------:R-:W-:Y:S01]  /*3140*/  FMUL R0, R0, R21 ;  /* 0x0000001500007220 */ /* 0x000fe20000400000 */
[----:B-----5:R-:W-:-:S04]  /*3150*/  FMUL R25, R24, R25 ;  /* 0x0000001918197220 */ /* 0x020fc80000400000 */
[----:B------:R-:W-:Y:S01]  /*3160*/  FMUL R25, R22, R25 ;  /* 0x0000001916197220 */ /* 0x000fe20000400000 */
[----:B------:R-:W-:Y:S01]  /*3170*/  FMUL R16, R16, R17 ;  /* 0x0000001110107220 */ /* 0x000fe20000400000 */
[----:B------:R-:W-:-:S04]  /*3180*/  FMUL R15, R15, R10 ;  /* 0x0000000a0f0f7220 */ /* 0x000fc80000400000 */
[----:B------:R-:W-:Y:S01]  /*3190*/  FMUL R15, R16, R15 ;  /* 0x0000000f100f7220 */ /* 0x000fe20000400000 */
[----:B------:R-:W-:Y:S01]  /*31a0*/  FMUL R9, R14, R9 ;  /* 0x000000090e097220 */ /* 0x000fe20000400000 */
[----:B------:R-:W-:-:S04]  /*31b0*/  FMUL R12, R13, R12 ;  /* 0x0000000c0d0c7220 */ /* 0x000fc80000400000 */
[----:B------:R-:W-:Y:S01]  /*31c0*/  FMUL R12, R9, R12 ;  /* 0x0000000c090c7220 */ /* 0x000fe20000400000 */
[----:B------:R-:W-:-:S03]  /*31d0*/  FMUL R0, R0, R25 ;  /* 0x0000001900007220 */ /* 0x000fc60000400000 */
[----:B------:R-:W-:-:S04]  /*31e0*/  FMUL R15, R15, R12 ;  /* 0x0000000c0f0f7220 */ /* 0x000fc80000400000 */
[----:B------:R-:W-:-:S04]  /*31f0*/  FMUL R15, R0, R15 ;  /* 0x0000000f000f7220 */ /* 0x000fc80000400000 */
[----:B------:R-:W-:Y:S01]  /*3200*/  FMUL R0, R18, R15 ;  /* 0x0000000f12007220 */ /* 0x000fe20000400000 */
[----:B------:R-:W-:Y:S06]  /*3210*/  @!P0 BRA `(.L_x_45) ;  /* 0x0000000800308947 */ /* 0x000fec0003800000 */
[----:B------:R-:W-:-:S04]  /*3220*/  IADD3 R11, PT, PT, R11, 0x1000, RZ ;  /* 0x000010000b0b7810 */ /* 0x000fc80007ffe0ff */
[----:B------:R-:W-:-:S13]  /*3230*/  ISETP.GT.AND P0, PT, R11, R6, PT ;  /* 0x000000060b00720c */ /* 0x000fda0003f04270 */
[----:B------:R-:W-:Y:S05]  /*3240*/  @!P0 BRA `(.L_x_46) ;  /* 0xfffffffc00608947 */ /* 0x000fea000383ffff */
.L_x_44:
[----:B------:R-:W-:-:S13]  /*3250*/  ISETP.GE.AND P0, PT, R11, R20, PT ;  /* 0x000000140b00720c */ /* 0x000fda0003f06270 */
[----:B------:R-:W-:Y:S05]  /*3260*/  @P0 BRA `(.L_x_45) ;  /* 0x00000008001c0947 */ /* 0x000fea0003800000 */
[----:B------:R-:W-:Y:S01]  /*3270*/  IADD3 R9, PT, PT, -R11, R20, RZ ;  /* 0x000000140b097210 */ /* 0x000fe20007ffe1ff */
[----:B------:R-:W-:Y:S03]  /*3280*/  BSSY.RECONVERGENT B1, `(.L_x_45) ;  /* 0x0000085000017945 */ /* 0x000fe60003800200 */
        /* <DEDUP_REMOVED lines=16> */
.L_x_50:
        /* <DEDUP_REMOVED lines=8> */
.L_x_49:
[----:B------:R-:W-:Y:S05]  /*3410*/  BSYNC.RECONVERGENT B2 ;  /* 0x0000000000027941 */ /* 0x000fea0003800200 */
.L_x_48:
[----:B------:R-:W-:Y:S05]  /*3420*/  @!P1 BRA `(.L_x_47) ;  /* 0x0000000400a89947 */ /* 0x000fea0003800000 */
[----:B------:R-:W0:Y:S01]  /*3430*/  LDCU.64 UR4, c[0x0][0x380] ;  /* 0x00007000ff0477ac */ /* 0x000e220008000a00 */
[----:B------:R-:W-:Y:S01]  /*3440*/  IADD3 R5, PT, PT, R9, -R10, RZ ;  /* 0x8000000a09057210 */ /* 0x000fe20007ffe0ff */
[----:B------:R-:W-:Y:S01]  /*3450*/  BSSY.RECONVERGENT B2, `(.L_x_51) ;  /* 0x000003b000027945 */ /* 0x000fe20003800200 */
[CC--:B------:R-:W-:Y:S02]  /*3460*/  IADD3 R3, P0, PT, R10.reuse, R11.reuse, RZ ;  /* 0x0000000b0a037210 */ /* 0x0c0fe40007f1e0ff */
[----:B------:R-:W-:Y:S02]  /*3470*/  ISETP.GT.AND P1, PT, R5, 0xc00, PT ;  /* 0x00000c000500780c */ /* 0x000fe40003f24270 */
[----:B------:R-:W-:Y:S01]  /*3480*/  IADD3 R11, PT, PT, R10, R11, RZ ;  /* 0x0000000b0a0b7210 */ /* 0x000fe20007ffe0ff */
[----:B------:R-:W-:Y:S01]  /*3490*/  IMAD.X R4, RZ, RZ, RZ, P0 ;  /* 0x000000ffff047224 */ /* 0x000fe200000e06ff */
[----:B0-----:R-:W-:-:S04]  /*34a0*/  LEA R2, P0, R3, UR4, 0x2 ;  /* 0x0000000403027c11 */ /* 0x001fc8000f8010ff */
[----:B------:R-:W-:Y:S02]  /*34b0*/  LEA.HI.X R3, R3, UR5, R4, 0x2, P0 ;  /* 0x0000000503037c11 */ /* 0x000fe400080f1404 */
[----:B------:R-:W-:-:S04]  /*34c0*/  IADD3 R2, P0, PT, R2, 0x800, RZ ;  /* 0x0000080002027810 */ /* 0x000fc80007f1e0ff */
[----:B------:R-:W-:Y:S02]  /*34d0*/  IADD3.X R3, PT, PT, RZ, R3, RZ, P0, !PT ;  /* 0x00000003ff037210 */ /* 0x000fe400007fe4ff */
[----:B------:R-:W-:Y:S01]  /*34e0*/  PLOP3.LUT P0, PT, PT, PT, PT, 0x80, 0x8 ;  /* 0x000000000008781c */ /* 0x000fe20003f0f070 */
[----:B------:R-:W-:-:S12]  /*34f0*/  @!P1 BRA `(.L_x_52) ;  /* 0x0000000000c09947 */ /* 0x000fd80003800000 */
[----:B------:R-:W-:Y:S02]  /*3500*/  PLOP3.LUT P0, PT, PT, PT, PT, 0x8, 0x80 ;  /* 0x000000000080781c */ /* 0x000fe40003f0e170 */
[----:B------:R-:W-:-:S11]  /*3510*/  IADD3 R13, PT, PT, R9, -0xc00, RZ ;  /* 0xfffff400090d7810 */ /* 0x000fd60007ffe0ff */
.L_x_53:
[----:B------:R-:W0:Y:S01]  /*3520*/  LDC.64 R4, c[0x0][0x380] ;  /* 0x0000e000ff047b82 */ /* 0x000e220000000a00 */
[----:B------:R-:W2:Y:S01]  /*3530*/  LDG.E.CONSTANT R12, desc[UR6][R2.64+-0x400] ;  /* 0xfffc0006020c7981 */ /* 0x000ea2000c1e9900 */
[----:B------:R-:W-:-:S03]  /*3540*/  IADD3 R25, PT, PT, R11, 0x400, RZ ;  /* 0x000004000b197810 */ /* 0x000fc60007ffe0ff */
[----:B------:R-:W3:Y:S04]  /*3550*/  LDG.E.CONSTANT R20, desc[UR6][R2.64] ;  /* 0x0000000602147981 */ /* 0x000ee8000c1e9900 */
[----:B------:R-:W4:Y:S01]  /*3560*/  LDG.E.CONSTANT R19, desc[UR6][R2.64+0x400] ;  /* 0x0004000602137981 */ /* 0x000f22000c1e9900 */
[----:B------:R-:W-:-:S03]  /*3570*/  IADD3 R7, PT, PT, R11, 0x800, RZ ;  /* 0x000008000b077810 */ /* 0x000fc60007ffe0ff */
[----:B------:R-:W5:Y:S04]  /*3580*/  LDG.E.CONSTANT R17, desc[UR6][R2.64+0xc00] ;  /* 0x000c000602117981 */ /* 0x000f68000c1e9900 */
[----:B------:R-:W5:Y:S01]  /*3590*/  LDG.E.CONSTANT R16, desc[UR6][R2.64+0x1000] ;  /* 0x0010000602107981 */ /* 0x000f62000c1e9900 */
[----:B------:R-:W-:-:S03]  /*35a0*/  IADD3 R23, PT, PT, R11, 0xc00, RZ ;  /* 0x00000c000b177810 */ /* 0x000fc60007ffe0ff */
[----:B------:R-:W5:Y:S01]  /*35b0*/  LDG.E.CONSTANT R22, desc[UR6][R2.64+0x1c00] ;  /* 0x001c000602167981 */ /* 0x000f62000c1e9900 */
[----:B0-----:R-:W-:-:S03]  /*35c0*/  IMAD.WIDE.U32 R14, R11, 0x4, R4 ;  /* 0x000000040b0e7825 */ /* 0x001fc600078e0004 */
[----:B------:R-:W5:Y:S04]  /*35d0*/  LDG.E.CONSTANT R21, desc[UR6][R2.64+0x2000] ;  /* 0x0020000602157981 */ /* 0x000f68000c1e9900 */
[----:B------:R-:W5:Y:S04]  /*35e0*/  LDG.E.CONSTANT R26, desc[UR6][R2.64+0x3000] ;  /* 0x00300006021a7981 */ /* 0x000f68000c1e9900 */
[----:B------:R-:W2:Y:S01]  /*35f0*/  LDG.E.CONSTANT R15, desc[UR6][R14.64] ;  /* 0x000000060e0f7981 */ /* 0x000ea2000c1e9900 */
[----:B------:R-:W-:-:S05]  /*3600*/  IMAD.WIDE.U32 R24, R25, 0x4, R4 ;  /* 0x0000000419187825 */ /* 0x000fca00078e0004 */
[----:B------:R-:W5:Y:S01]  /*3610*/  LDG.E.CONSTANT R18, desc[UR6][R24.64] ;  /* 0x0000000618127981 */ /* 0x000f62000c1e9900 */
[----:B------:R-:W-:-:S03]  /*3620*/  IMAD.WIDE.U32 R6, R7, 0x4, R4 ;  /* 0x0000000407067825 */ /* 0x000fc600078e0004 */
        /* <DEDUP_REMOVED lines=8> */
[----:B------:R-:W-:Y:S01]  /*36b0*/  ISETP.GE.AND P1, PT, R10, R13, PT ;  /* 0x0000000d0a00720c */ /* 0x000fe20003f26270 */
[----:B------:R-:W-:Y:S01]  /*36c0*/  VIADD R11, R11, 0x1000 ;  /* 0x000010000b0b7836 */ /* 0x000fe20000000000 */
[----:B0-----:R-:W-:-:S04]  /*36d0*/  IADD3 R2, P2, PT, R2, 0x4000, RZ ;  /* 0x0000400002027810 */ /* 0x001fc80007f5e0ff */
        /* <DEDUP_REMOVED lines=18> */
.L_x_52:
[----:B------:R-:W-:Y:S05]  /*3800*/  BSYNC.RECONVERGENT B2 ;  /* 0x0000000000027941 */ /* 0x000fea0003800200 */
.L_x_51:
[----:B------:R-:W-:Y:S01]  /*3810*/  IADD3 R4, PT, PT, R9, -R10, RZ ;  /* 0x8000000a09047210 */ /* 0x000fe20007ffe0ff */
[----:B------:R-:W-:Y:S03]  /*3820*/  BSSY.RECONVERGENT B2, `(.L_x_54) ;  /* 0x000001e000027945 */ /* 0x000fe60003800200 */
[----:B------:R-:W-:-:S13]  /*3830*/  ISETP.GT.AND P1, PT, R4, 0x400, PT ;  /* 0x000004000400780c */ /* 0x000fda0003f24270 */
[----:B------:R-:W-:Y:S05]  /*3840*/  @!P1 BRA `(.L_x_55) ;  /* 0x00000000006c9947 */ /* 0x000fea0003800000 */
[----:B------:R-:W0:Y:S01]  /*3850*/  LDC.64 R6, c[0x0][0x380] ;  /* 0x0000e000ff067b82 */ /* 0x000e220000000a00 */
[----:B------:R-:W2:Y:S01]  /*3860*/  LDG.E.CONSTANT R13, desc[UR6][R2.64+-0x400] ;  /* 0xfffc0006020d7981 */ /* 0x000ea2000c1e9900 */
[----:B------:R-:W-:-:S03]  /*3870*/  IADD3 R17, PT, PT, R11, 0x400, RZ ;  /* 0x000004000b117810 */ /* 0x000fc60007ffe0ff */
[----:B------:R-:W3:Y:S04]  /*3880*/  LDG.E.CONSTANT R15, desc[UR6][R2.64] ;  /* 0x00000006020f7981 */ /* 0x000ee8000c1e9900 */
[----:B------:R-:W4:Y:S04]  /*3890*/  LDG.E.CONSTANT R19, desc[UR6][R2.64+0xc00] ;  /* 0x000c000602137981 */ /* 0x000f28000c1e9900 */
[----:B------:R-:W5:Y:S04]  /*38a0*/  LDG.E.CONSTANT R21, desc[UR6][R2.64+0x1000] ;  /* 0x0010000602157981 */ /* 0x000f68000c1e9900 */
[----:B------:R-:W5:Y:S01]  /*38b0*/  LDG.E.CONSTANT R23, desc[UR6][R2.64+0x1400] ;  /* 0x0014000602177981 */ /* 0x000f62000c1e9900 */
[----:B0-----:R-:W-:-:S06]  /*38c0*/  IMAD.WIDE.U32 R4, R11, 0x4, R6 ;  /* 0x000000040b047825 */ /* 0x001fcc00078e0006 */
[----:B------:R0:W2:Y:S01]  /*38d0*/  LDG.E.CONSTANT R5, desc[UR6][R4.64] ;  /* 0x0000000604057981 */ /* 0x0000a2000c1e9900 */
[----:B------:R-:W-:-:S03]  /*38e0*/  IMAD.WIDE.U32 R6, R17, 0x4, R6 ;  /* 0x0000000411067825 */ /* 0x000fc600078e0006 */
[----:B------:R1:W4:Y:S04]  /*38f0*/  LDG.E.CONSTANT R17, desc[UR6][R2.64+0x400] ;  /* 0x0004000602117981 */ /* 0x000328000c1e9900 */
[----:B------:R-:W5:Y:S01]  /*3900*/  LDG.E.CONSTANT R7, desc[UR6][R6.64] ;  /* 0x0000000606077981 */ /* 0x000f62000c1e9900 */
[----:B0-----:R-:W-:Y:S02]  /*3910*/  IADD3 R4, P1, PT, R2, 0x2000, RZ ;  /* 0x0000200002047810 */ /* 0x001fe40007f3e0ff */
[----:B------:R-:W-:Y:S02]  /*3920*/  PLOP3.LUT P0, PT, PT, PT, PT, 0x8, 0x80 ;  /* 0x000000000080781c */ /* 0x000fe40003f0e170 */
[----:B------:R-:W-:Y:S02]  /*3930*/  IADD3 R10, PT, PT, R10, 0x800, RZ ;  /* 0x000008000a0a7810 */ /* 0x000fe40007ffe0ff */
[----:B------:R-:W-:-:S02]  /*3940*/  IADD3 R11, PT, PT, R11, 0x800, RZ ;  /* 0x000008000b0b7810 */ /* 0x000fc40007ffe0ff */
[----:B-1----:R-:W-:Y:S01]  /*3950*/  MOV R2, R4 ;  /* 0x0000000400027202 */ /* 0x002fe20000000f00 */
[----:B--2---:R-:W-:-:S04]  /*3960*/  FMUL R0, R0, R5 ;  /* 0x0000000500007220 */ /* 0x004fc80000400000 */
[----:B------:R-:W-:-:S04]  /*3970*/  FMUL R0, R0, R13 ;  /* 0x0000000d00007220 */ /* 0x000fc80000400000 */
[----:B---3--:R-:W-:-:S04]  /*3980*/  FMUL R0, R0, R15 ;  /* 0x0000000f00007220 */ /* 0x008fc80000400000 */
[----:B----4-:R-:W-:-:S04]  /*3990*/  FMUL R0, R0, R17 ;  /* 0x0000001100007220 */ /* 0x010fc80000400000 */
[----:B-----5:R-:W-:-:S04]  /*39a0*/  FMUL R0, R0, R7 ;  /* 0x0000000700007220 */ /* 0x020fc80000400000 */
[----:B------:R-:W-:Y:S01]  /*39b0*/  FMUL R0, R0, R19 ;  /* 0x0000001300007220 */ /* 0x000fe20000400000 */
[----:B------:R-:W-:-:S03]  /*39c0*/  IADD3.X R5, PT, PT, RZ, R3, RZ, P1, !PT ;  /* 0x00000003ff057210 */ /* 0x000fc60000ffe4ff */
[----:B------:R-:W-:Y:S01]  /*39d0*/  FMUL R0, R0, R21 ;  /* 0x0000001500007220 */ /* 0x000fe20000400000 */
[----:B------:R-:W-:-:S03]  /*39e0*/  MOV R3, R5 ;  /* 0x0000000500037202 */ /* 0x000fc60000000f00 */
[----:B------:R-:W-:-:S07]  /*39f0*/  FMUL R0, R0, R23 ;  /* 0x0000001700007220 */ /* 0x000fce0000400000 */
.L_x_55:
[----:B------:R-:W-:Y:S05]  /*3a00*/  BSYNC.RECONVERGENT B2 ;  /* 0x0000000000027941 */ /* 0x000fea0003800200 */
.L_x_54:
[----:B------:R-:W-:-:S13]  /*3a10*/  ISETP.LT.OR P0, PT, R10, R9, P0 ;  /* 0x000000090a00720c */ /* 0x000fda0000701670 */
[----:B------:R-:W-:Y:S05]  /*3a20*/  @!P0 BRA `(.L_x_47) ;  /* 0x0000000000288947 */ /* 0x000fea0003800000 */
[----:B------:R-:W0:Y:S01]  /*3a30*/  LDC.64 R4, c[0x0][0x380] ;  /* 0x0000e000ff047b82 */ /* 0x000e220000000a00 */
[----:B------:R-:W2:Y:S04]  /*3a40*/  LDG.E.CONSTANT R7, desc[UR6][R2.64+-0x400] ;  /* 0xfffc000602077981 */ /* 0x000ea8000c1e9900 */
[----:B------:R-:W3:Y:S01]  /*3a50*/  LDG.E.CONSTANT R9, desc[UR6][R2.64] ;  /* 0x0000000602097981 */ /* 0x000ee2000c1e9900 */
[----:B0-----:R-:W-:-:S03]  /*3a60*/  IMAD.WIDE.U32 R4, R11, 0x4, R4 ;  /* 0x000000040b047825 */ /* 0x001fc600078e0004 */
[----:B------:R-:W4:Y:S04]  /*3a70*/  LDG.E.CONSTANT R11, desc[UR6][R2.64+0x400] ;  /* 0x00040006020b7981 */ /* 0x000f28000c1e9900 */
[----:B------:R-:W5:Y:S02]  /*3a80*/  LDG.E.CONSTANT R5, desc[UR6][R4.64] ;  /* 0x0000000604057981 */ /* 0x000f64000c1e9900 */
[----:B-----5:R-:W-:-:S04]  /*3a90*/  FMUL R0, R0, R5 ;  /* 0x0000000500007220 */ /* 0x020fc80000400000 */
[----:B--2---:R-:W-:-:S04]  /*3aa0*/  FMUL R0, R0, R7 ;  /* 0x0000000700007220 */ /* 0x004fc80000400000 */
[----:B---3--:R-:W-:-:S04]  /*3ab0*/  FMUL R0, R0, R9 ;  /* 0x0000000900007220 */ /* 0x008fc80000400000 */
[----:B----4-:R-:W-:-:S07]  /*3ac0*/  FMUL R0, R0, R11 ;  /* 0x0000000b00007220 */ /* 0x010fce0000400000 */
.L_x_47:
[----:B------:R-:W-:Y:S05]  /*3ad0*/  BSYNC.RECONVERGENT B1 ;  /* 0x0000000000017941 */ /* 0x000fea0003800200 */
.L_x_45:
[----:B------:R-:W0:Y:S01]  /*3ae0*/  S2R R6, SR_LANEID ;  /* 0x0000000000067919 */ /* 0x000e220000000000 */
[----:B------:R-:W-:-:S05]  /*3af0*/  MOV R3, R0 ;  /* 0x0000000000037202 */ /* 0x000fca0000000f00 */
        /* <DEDUP_REMOVED lines=30> */
[----:B------:R-:W1:Y:S04]  /*3ce0*/  LDS R3, [UR4+0xc] ;  /* 0x00000c04ff037984 */ /* 0x000e680008000800 */
[----:B0-----:R-:W0:Y:S04]  /*3cf0*/  LDS.128 R4, [UR4+0x10] ;  /* 0x00001004ff047984 */ /* 0x001e280008000c00 */
[----:B------:R-:W2:Y:S01]  /*3d00*/  LDS.64 R8, [UR4+0x20] ;  /* 0x00002004ff087984 */ /* 0x000ea20008000a00 */
[----:B-1----:R-:W-:-:S04]  /*3d10*/  FMUL R3, R0, R3 ;  /* 0x0000000300037220 */ /* 0x002fc80000400000 */
[----:B0-----:R-:W-:-:S04]  /*3d20*/  FMUL R4, R3, R4 ;  /* 0x0000000403047220 */ /* 0x001fc80000400000 */
[----:B------:R-:W-:-:S04]  /*3d30*/  FMUL R5, R4, R5 ;  /* 0x0000000504057220 */ /* 0x000fc80000400000 */
[----:B------:R-:W-:-:S04]  /*3d40*/  FMUL R6, R5, R6 ;  /* 0x0000000605067220 */ /* 0x000fc80000400000 */
[----:B------:R-:W-:-:S04]  /*3d50*/  FMUL R7, R6, R7 ;  /* 0x0000000706077220 */ /* 0x000fc80000400000 */
[----:B--2---:R-:W-:-:S04]  /*3d60*/  FMUL R8, R7, R8 ;  /* 0x0000000807087220 */ /* 0x004fc80000400000 */
[----:B------:R-:W-:-:S07]  /*3d70*/  FMUL R0, R8, R9 ;  /* 0x0000000908007220 */ /* 0x000fce0000400000 */
.L_x_17:
[----:B------:R-:W-:Y:S05]  /*3d80*/  BSYNC.RECONVERGENT B0 ;  /* 0x0000000000007941 */ /* 0x000fea0003800200 */
.L_x_1:
[----:B------:R-:W-:Y:S05]  /*3d90*/  @P0 EXIT ;  /* 0x000000000000094d */ /* 0x000fea0003800000 */
[----:B01234-:R-:W0:Y:S01]  /*3da0*/  LDC.64 R2, c[0x0][0x388] ;  /* 0x0000e200ff027b82 */ /* 0x01fe220000000a00 */
[----:B------:R-:W1:Y:S02]  /*3db0*/  LDCU UR4, c[0x0][0x398] ;  /* 0x00007300ff0477ac */ /* 0x000e640008000800 */
[----:B-1----:R-:W-:-:S05]  /*3dc0*/  FMUL R5, R0, UR4 ;  /* 0x0000000400057c20 */ /* 0x002fca0008400000 */
[----:B0-----:R-:W-:Y:S01]  /*3dd0*/  STG.E desc[UR6][R2.64], R5 ;  /* 0x0000000502007986 */ /* 0x001fe2000c101906 */
[----:B------:R-:W-:Y:S05]  /*3de0*/  EXIT ;  /* 0x000000000000794d */ /* 0x000fea0003800000 */
.L_x_56:
[----:B------:R-:W-:-:S00]  /*3df0*/  BRA `(.L_x_56) ;  /* 0xfffffffc00fc7947 */ /* 0x000fc0000383ffff */
[----:B------:R-:W-:-:S00]  /*3e00*/  NOP ;  /* 0x0000000000007918 */ /* 0x000fc00000000000 */
[----:B------:R-:W-:-:S00]  /*3e10*/  NOP ;  /* 0x0000000000007918 */ /* 0x000fc00000000000 */
[----:B------:R-:W-:-:S00]  /*3e20*/  NOP ;  /* 0x0000000000007918 */ /* 0x000fc00000000000 */
[----:B------:R-:W-:-:S00]  /*3e30*/  NOP ;  /* 0x0000000000007918 */ /* 0x000fc00000000000 */
[----:B------:R-:W-:-:S00]  /*3e40*/  NOP ;  /* 0x0000000000007918 */ /* 0x000fc00000000000 */
[----:B------:R-:W-:-:S00]  /*3e50*/  NOP ;  /* 0x0000000000007918 */ /* 0x000fc00000000000 */
[----:B------:R-:W-:-:S00]  /*3e60*/  NOP ;  /* 0x0000000000007918 */ /* 0x000fc00000000000 */
[----:B------:R-:W-:-:S00]  /*3e70*/  NOP ;  /* 0x0000000000007918 */ /* 0x000fc00000000000 */
.L_x_706:


//--------------------- .text._ZN3cub18CUB_300001_SM_10006detail6reduce18DeviceReduceKernelINS2_10policy_hubIfyN4cuda3std3__410multipliesIfEEE10Policy1000EN6thrust24THRUST_300001_SM_1000_NS6detail15normal_iteratorINSD_10device_ptrIfEEEEyS9_fNS7_10__identityEEEvT0_PT3_T1_NS0_13GridEvenShareISN_EET2_T4_ --------------------------
	.section	.text._ZN3cub18CUB_300001_SM_10006detail6reduce18DeviceReduceKernelINS2_10policy_hubIfyN4cuda3std3__410multipliesIfEEE10Policy1000EN6thrust24THRUST_300001_SM_1000_NS6detail15normal_iteratorINSD_10device_ptrIfEEEEyS9_fNS7_10__identityEEEvT0_PT3_T1_NS0_13GridEvenShareISN_EET2_T4_,"ax",@progbits
	.align	128
        .global         _ZN3cub18CUB_300001_SM_10006detail6reduce18DeviceReduceKernelINS2_10policy_hubIfyN4cuda3std3__410multipliesIfEEE10Policy1000EN6thrust24THRUST_300001_SM_1000_NS6detail15normal_iteratorINSD_10device_ptrIfEEEEyS9_fNS7_10__identityEEEvT0_PT3_T1_NS0_13GridEvenShareISN_EET2_T4_
        .type           _ZN3cub18CUB_300001_SM_10006detail6reduce18DeviceReduceKernelINS2_10policy_hubIfyN4cuda3std3__410multipliesIfEEE10Policy1000EN6thrust24THRUST_300001_SM_1000_NS6detail15normal_iteratorINSD_10device_ptrIfEEEEyS9_fNS7_10__identityEEEvT0_PT3_T1_NS0_13GridEvenShareISN_EET2_T4_,@function
        .size           _ZN3cub18CUB_300001_SM_10006detail6reduce18DeviceReduceKernelINS2_10policy_hubIfyN4cuda3std3__410multipliesIfEEE10Policy1000EN6thrust24THRUST_300001_SM_1000_NS6detail15normal_iteratorINSD_10device_ptrIfEEEEyS9_fNS7_10__identityEEEvT0_PT3_T1_NS0_13GridEvenShareISN_EET2_T4_,(.L_x_707 - _ZN3cub18CUB_300001_SM_10006detail6reduce18DeviceReduceKernelINS2_10policy_hubIfyN4cuda3std3__410multipliesIfEEE10Policy1000EN6thrust24THRUST_300001_SM_1000_NS6detail15normal_iteratorINSD_10device_ptrIfEEEEyS9_fNS7_10__identityEEEvT0_PT3_T1_NS0_13GridEvenShareISN_EET2_T4_)
        .other          _ZN3cub18CUB_300001_SM_10006detail6reduce18DeviceReduceKernelINS2_10policy_hubIfyN4cuda3std3__410multipliesIfEEE10Policy1000EN6thrust24THRUST_300001_SM_1000_NS6detail15normal_iteratorINSD_10device_ptrIfEEEEyS9_fNS7_10__identityEEEvT0_PT3_T1_NS0_13GridEvenShareISN_EET2_T4_,@"STO_CUDA_ENTRY STV_DEFAULT"
_ZN3cub18CUB_300001_SM_10006detail6reduce18DeviceReduceKernelINS2_10policy_hubIfyN4cuda3std3__410multipliesIfEEE10Policy1000EN6thrust24THRUST_300001_SM_1000_NS6detail15normal_iteratorINSD_10device_ptrIfEEEEyS9_fNS7_10__identityEEEvT0_PT3_T1_NS0_13GridEvenShareISN_EET2_T4_:
.text._ZN3cub18CUB_300001_SM_10006detail6reduce18DeviceReduceKernelINS2_10policy_hubIfyN4cuda3std3__410multipliesIfEEE10Policy1000EN6thrust24THRUST_300001_SM_1000_NS6detail15normal_iteratorINSD_10device_ptrIfEEEEyS9_fNS7_10__identityEEEvT0_PT3_T1_NS0_13GridEvenShareISN_EET2_T4_:
[----:B------:R-:W-:Y:S08]  /*0000*/  LDC R1, c[0x0][0x37c] ;  /* 0x0000df00ff017b82 */ /* 0x000ff00000000800 */
[----:B------:R-:W0:Y:S01]  /*0010*/  S2UR UR16, SR_CTAID.X ;  /* 0x00000000001079c3 */ /* 0x000e220000002500 */
[----:B------:R-:W1:Y:S01]  /*0020*/  LDCU.64 UR8, c[0x0][0x3b8] ;  /* 0x00007700ff0877ac */ /* 0x000e620008000a00 */
[----:B------:R-:W-:Y:S01]  /*0030*/  BSSY.RECONVERGENT B0, `(.L_x_57) ;  /* 0x0000229000007945 */ /* 0x000fe20003800200 */
[----:B------:R-:W2:Y:S01]  /*0040*/  LDCU UR5, c[0x0][0x3c0] ;  /* 0x00007800ff0577ac */ /* 0x000ea20008000800 */
[----:B------:R-:W3:Y:S01]  /*0050*/  LDCU.64 UR14, c[0x0][0x358] ;  /* 0x00006b00ff0e77ac */ /* 0x000ee20008000a00 */
[----:B-1----:R-:W-:-:S02]  /*0060*/  IMAD.U32 R2, RZ, RZ, UR8 ;  /* 0x00000008ff027e24 */ /* 0x002fc4000f8e00ff */
[----:B------:R-:W-:Y:S01]  /*0070*/  IMAD.U32 R3, RZ, RZ, UR9 ;  /* 0x00000009ff037e24 */ /* 0x000fe2000f8e00ff */
[----:B--2---:R-:W-:Y:S02]  /*0080*/  USHF.L.U32 UR5, UR5, 0xc, URZ ;  /* 0x0000000c05057899 */ /* 0x004fe400080006ff */
[----:B0-----:R-:W-:Y:S02]  /*0090*/  USHF.L.U32 UR7, UR16, 0xc, URZ ;  /* 0x0000000c10077899 */ /* 0x001fe400080006ff */
[----:B------:R-:W-:-:S04]  /*00a0*/  USHF.R.S32.HI UR4, URZ, 0x1f, UR5 ;  /* 0x0000001fff047899 */ /* 0x000fc80008011405 */
[----:B------:R-:W-:-:S04]  /*00b0*/  IADD3 R23, P1, PT, R2, -UR7, RZ ;  /* 0x8000000702177c10 */ /* 0x000fc8000ff3e0ff */
[----:B------:R-:W-:Y:S02]  /*00c0*/  ISETP.GT.U32.AND P0, PT, R23, 0xfff, PT ;  /* 0x00000fff1700780c */ /* 0x000fe40003f04070 */
[----:B------:R-:W-:-:S04]  /*00d0*/  IADD3.X R22, PT, PT, R3, -0x1, RZ, P1, !PT ;  /* 0xffffffff03167810 */ /* 0x000fc80000ffe4ff */
[----:B------:R-:W-:-:S13]  /*00e0*/  ISETP.GT.U32.AND.EX P0, PT, R22, RZ, PT, P0 ;  /* 0x000000ff1600720c */ /* 0x000fda0003f04100 */
[----:B---3--:R-:W-:Y:S05]  /*00f0*/  @P0 BRA `(.L_x_58) ;  /* 0x0000000c00c40947 */ /* 0x008fea0003800000 */
[----:B------:R-:W0:Y:S01]  /*0100*/  S2R R0, SR_TID.X ;  /* 0x0000000000007919 */ /* 0x000e220000002100 */
[----:B------:R-:W-:Y:S01]  /*0110*/  IADD3 R5, PT, PT, R2, -UR7, RZ ;  /* 0x8000000702057c10 */ /* 0x000fe2000fffe0ff */
[----:B------:R-:W-:Y:S01]  /*0120*/  BSSY.RECONVERGENT B1, `(.L_x_59) ;  /* 0x000000a000017945 */ /* 0x000fe20003800200 */
[----:B------:R-:W-:Y:S02]  /*0130*/  IMAD.MOV.U32 R4, RZ, RZ, RZ ;  /* 0x000000ffff047224 */ /* 0x000fe400078e00ff */
[----:B0-----:R-:W-:Y:S02]  /*0140*/  ISETP.GE.AND P0, PT, R0, R5, PT ;  /* 0x000000050000720c */ /* 0x001fe40003f06270 */
[----:B------:R-:W-:-:S11]  /*0150*/  MOV R6, R0 ;  /* 0x0000000000067202 */ /* 0x000fd60000000f00 */
[----:B------:R-:W-:Y:S05]  /*0160*/  @P0 BRA `(.L_x_60) ;  /* 0x0000000000140947 */ /* 0x000fea0003800000 */
[----:B------:R-:W0:Y:S01]  /*0170*/  LDC.64 R8, c[0x0][0x380] ;  /* 0x0000e000ff087b82 */ /* 0x000e220000000a00 */
[----:B------:R-:W-:-:S04]  /*0180*/  VIADD R3, R0, UR7 ;  /* 0x0000000700037c36 */ /* 0x000fc80008000000 */
[----:B0-----:R-:W-:-:S05]  /*0190*/  IMAD.WIDE.U32 R8, R3, 0x4, R8 ;  /* 0x0000000403087825 */ /* 0x001fca00078e0008 */
[----:B------:R0:W5:Y:S01]  /*01a0*/  LDG.E R4, desc[UR14][R8.64] ;  /* 0x0000000e08047981 */ /* 0x000162000c1e1900 */
[----:B------:R-:W-:-:S07]  /*01b0*/  IADD3 R6, PT, PT, R0, 0x100, RZ ;  /* 0x0000010000067810 */ /* 0x000fce0007ffe0ff */
.L_x_60:
[----:B------:R-:W-:Y:S05]  /*01c0*/  BSYNC.RECONVERGENT B1 ;  /* 0x0000000000017941 */ /* 0x000fea0003800200 */
.L_x_59:
[----:B------:R-:W-:Y:S01]  /*01d0*/  ISETP.GE.AND P0, PT, R6, R5, PT ;  /* 0x000000050600720c */ /* 0x000fe20003f06270 */
[----:B------:R-:W-:-:S12]  /*01e0*/  BSSY.RECONVERGENT B1, `(.L_x_61) ;  /* 0x0000079000017945 */ /* 0x000fd80003800200 */
[----:B------:R-:W-:Y:S05]  /*01f0*/  @P0 BRA `(.L_x_62) ;  /* 0x0000000400dc0947 */ /* 0x000fea0003800000 */
[----:B------:R-:W-:Y:S01]  /*0200*/  LOP3.LUT R3, RZ, R6, RZ, 0x33, !PT ;  /* 0x00000006ff037212 */ /* 0x000fe200078e33ff */
[----:B------:R-:W-:Y:S03]  /*0210*/  BSSY.RECONVERGENT B2, `(.L_x_63) ;  /* 0x0000037000027945 */ /* 0x000fe60003800200 */
[----:B------:R-:W-:-:S04]  /*0220*/  IADD3 R3, PT, PT, R2, -UR7, R3 ;  /* 0x8000000702037c10 */ /* 0x000fc8000fffe003 */
[C---:B------:R-:W-:Y:S02]  /*0230*/  ISETP.GE.U32.AND P1, PT, R3.reuse, 0xf00, PT ;  /* 0x00000f000300780c */ /* 0x040fe40003f26070 */
[----:B------:R-:W-:-:S04]  /*0240*/  LEA.HI R7, R3, 0x1, RZ, 0x18 ;  /* 0x0000000103077811 */ /* 0x000fc800078fc0ff */
[----:B------:R-:W-:-:S04]  /*0250*/  LOP3.LUT R22, R7, 0xf, RZ, 0xc0, !PT ;  /* 0x0000000f07167812 */ /* 0x000fc800078ec0ff */
[----:B------:R-:W-:-:S03]  /*0260*/  ISETP.NE.AND P0, PT, R22, RZ, PT ;  /* 0x000000ff1600720c */ /* 0x000fc60003f05270 */
[----:B------:R-:W-:Y:S10]  /*0270*/  @!P1 BRA `(.L_x_64) ;  /* 0x0000000000c09947 */ /* 0x000ff40003800000 */
[----:B------:R-:W1:Y:S01]  /*0280*/  LDCU.64 UR8, c[0x0][0x380] ;  /* 0x00007000ff0877ac */ /* 0x000e620008000a00 */
[----:B------:R-:W-:Y:S01]  /*0290*/  IMAD.WIDE.U32 R2, R6, 0x4, RZ ;  /* 0x0000000406027825 */ /* 0x000fe200078e00ff */
[----:B------:R-:W-:Y:S01]  /*02a0*/  LOP3.LUT R11, R7, 0x1fffff0, RZ, 0xc0, !PT ;  /* 0x01fffff0070b7812 */ /* 0x000fe200078ec0ff */
[----:B------:R-:W-:-:S04]  /*02b0*/  UIMAD.WIDE.U32 UR4, UR16, 0x4000, URZ ;  /* 0x00004000100478a5 */ /* 0x000fc8000f8e00ff */
[----:B------:R-:W-:Y:S02]  /*02c0*/  IMAD.MOV R11, RZ, RZ, -R11 ;  /* 0x000000ffff0b7224 */ /* 0x000fe400078e0a0b */
[----:B------:R-:W-:Y:S02]  /*02d0*/  LOP3.LUT R2, R2, UR4, RZ, 0xfc, !PT ;  /* 0x0000000402027c12 */ /* 0x000fe4000f8efcff */
[----:B------:R-:W-:Y:S02]  /*02e0*/  LOP3.LUT R3, R3, UR5, RZ, 0xfc, !PT ;  /* 0x0000000503037c12 */ /* 0x000fe4000f8efcff */
[----:B-1----:R-:W-:-:S04]  /*02f0*/  IADD3 R2, P1, PT, R2, UR8, RZ ;  /* 0x0000000802027c10 */ /* 0x002fc8000ff3e0ff */
[----:B------:R-:W-:-:S04]  /*0300*/  IADD3 R2, P2, PT, R2, 0x2000, RZ ;  /* 0x0000200002027810 */ /* 0x000fc80007f5e0ff */
[----:B------:R-:W-:-:S09]  /*0310*/  IADD3.X R3, PT, PT, RZ, UR9, R3, P2, P1 ;  /* 0x00000009ff037c10 */ /* 0x000fd200097e2403 */
.L_x_65:
[----:B------:R-:W2:Y:S04]  /*0320*/  LDG.E R21, desc[UR14][R2.64+-0x2000] ;  /* 0xffe0000e02157981 */ /* 0x000ea8000c1e1900 */
[----:B------:R-:W3:Y:S04]  /*0330*/  LDG.E R20, desc[UR14][R2.64+-0x1c00] ;  /* 0xffe4000e02147981 */ /* 0x000ee8000c1e1900 */
[----:B------:R-:W4:Y:S04]  /*0340*/  LDG.E R23, desc[UR14][R2.64+-0x1800] ;  /* 0xffe8000e02177981 */ /* 0x000f28000c1e1900 */
        /* <DEDUP_REMOVED lines=11> */
[----:B0-----:R-:W4:Y:S04]  /*0400*/  LDG.E R9, desc[UR14][R2.64+0x1800] ;  /* 0x0018000e02097981 */ /* 0x001f28000c1e1900 */
[----:B------:R0:W4:Y:S01]  /*0410*/  LDG.E R8, desc[UR14][R2.64+0x1c00] ;  /* 0x001c000e02087981 */ /* 0x000122000c1e1900 */
[----:B------:R-:W-:-:S02]  /*0420*/  IADD3 R11, PT, PT, R11, 0x10, RZ ;  /* 0x000000100b0b7810 */ /* 0x000fc40007ffe0ff */
[----:B------:R-:W-:Y:S02]  /*0430*/  IADD3 R6, PT, PT, R6, 0x1000, RZ ;  /* 0x0000100006067810 */ /* 0x000fe40007ffe0ff */
[----:B------:R-:W-:Y:S02]  /*0440*/  ISETP.NE.AND P1, PT, R11, RZ, PT ;  /* 0x000000ff0b00720c */ /* 0x000fe40003f25270 */
[----:B0-----:R-:W-:-:S05]  /*0450*/  IADD3 R2, P2, PT, R2, 0x4000, RZ ;  /* 0x0000400002027810 */ /* 0x001fca0007f5e0ff */
[----:B------:R-:W-:Y:S02]  /*0460*/  IMAD.X R3, RZ, RZ, R3, P2 ;  /* 0x000000ffff037224 */ /* 0x000fe400010e0603 */
        /* <DEDUP_REMOVED lines=16> */
[----:B------:R-:W-:Y:S06]  /*0570*/  @P1 BRA `(.L_x_65) ;  /* 0xfffffffc00681947 */ /* 0x000fec000383ffff */
.L_x_64:
[----:B------:R-:W-:Y:S05]  /*0580*/  BSYNC.RECONVERGENT B2 ;  /* 0x0000000000027941 */ /* 0x000fea0003800200 */
.L_x_63:
[----:B------:R-:W-:Y:S05]  /*0590*/  @!P0 BRA `(.L_x_62) ;  /* 0x0000000000f48947 */ /* 0x000fea0003800000 */
[----:B------:R-:W-:Y:S01]  /*05a0*/  ISETP.GE.U32.AND P0, PT, R22, 0x8, PT ;  /* 0x000000081600780c */ /* 0x000fe20003f06070 */
[----:B------:R-:W-:Y:S01]  /*05b0*/  BSSY.RECONVERGENT B2, `(.L_x_66) ;  /* 0x000001a000027945 */ /* 0x000fe20003800200 */
[----:B------:R-:W-:-:S04]  /*05c0*/  LOP3.LUT R10, R7, 0x7, RZ, 0xc0, !PT ;  /* 0x00000007070a7812 */ /* 0x000fc800078ec0ff */
[----:B------:R-:W-:-:S07]  /*05d0*/  ISETP.NE.AND P1, PT, R10, RZ, PT ;  /* 0x000000ff0a00720c */ /* 0x000fce0003f25270 */
[----:B------:R-:W-:Y:S06]  /*05e0*/  @!P0 BRA `(.L_x_67) ;  /* 0x0000000000588947 */ /* 0x000fec0003800000 */
[----:B------:R-:W1:Y:S01]  /*05f0*/  LDCU.64 UR4, c[0x0][0x380] ;  /* 0x00007000ff0477ac */ /* 0x000e620008000a00 */
[----:B------:R-:W-:-:S04]  /*0600*/  IADD3 R3, P0, PT, R6, UR7, RZ ;  /* 0x0000000706037c10 */ /* 0x000fc8000ff1e0ff */
[----:B0-----:R-:W-:Y:S02]  /*0610*/  LEA.HI.X.SX32 R8, R6, RZ, 0x1, P0 ;  /* 0x000000ff06087211 */ /* 0x001fe400000f0eff */
[----:B-1----:R-:W-:-:S04]  /*0620*/  LEA R2, P0, R3, UR4, 0x2 ;  /* 0x0000000403027c11 */ /* 0x002fc8000f8010ff */
[----:B------:R-:W-:-:S05]  /*0630*/  LEA.HI.X R3, R3, UR5, R8, 0x2, P0 ;  /* 0x0000000503037c11 */ /* 0x000fca00080f1408 */
[----:B------:R-:W2:Y:S04]  /*0640*/  LDG.E R9, desc[UR14][R2.64] ;  /* 0x0000000e02097981 */ /* 0x000ea8000c1e1900 */
[----:B------:R-:W3:Y:S04]  /*0650*/  LDG.E R8, desc[UR14][R2.64+0x400] ;  /* 0x0004000e02087981 */ /* 0x000ee8000c1e1900 */
[----:B------:R-:W4:Y:S04]  /*0660*/  LDG.E R11, desc[UR14][R2.64+0x800] ;  /* 0x0008000e020b7981 */ /* 0x000f28000c1e1900 */
[----:B------:R-:W4:Y:S04]  /*0670*/  LDG.E R13, desc[UR14][R2.64+0xc00] ;  /* 0x000c000e020d7981 */ /* 0x000f28000c1e1900 */
[----:B------:R-:W4:Y:S04]  /*0680*/  LDG.E R15, desc[UR14][R2.64+0x1000] ;  /* 0x0010000e020f7981 */ /* 0x000f28000c1e1900 */
[----:B------:R-:W4:Y:S04]  /*0690*/  LDG.E R17, desc[UR14][R2.64+0x1400] ;  /* 0x0014000e02117981 */ /* 0x000f28000c1e1900 */
[----:B------:R-:W4:Y:S04]  /*06a0*/  LDG.E R19, desc[UR14][R2.64+0x1800] ;  /* 0x0018000e02137981 */ /* 0x000f28000c1e1900 */
[----:B------:R-:W4:Y:S01]  /*06b0*/  LDG.E R21, desc[UR14][R2.64+0x1c00] ;  /* 0x001c000e02157981 */ /* 0x000f22000c1e1900 */
[----:B------:R-:W-:-:S02]  /*06c0*/  VIADD R6, R6, 0x800 ;  /* 0x0000080006067836 */ /* 0x000fc40000000000 */
        /* <DEDUP_REMOVED lines=8> */
.L_x_67:
[----:B------:R-:W-:Y:S05]  /*0750*/  BSYNC.RECONVERGENT B2 ;  /* 0x0000000000027941 */ /* 0x000fea0003800200 */
.L_x_66:
        /* <DEDUP_REMOVED lines=14> */
[----:B------:R-:W4:Y:S01]  /*0840*/  LDG.E R13, desc[UR14][R2.64+0xc00] ;  /* 0x000c000e020d7981 */ /* 0x000f22000c1e1900 */
[----:B------:R-:W-:Y:S01]  /*0850*/  IADD3 R6, PT, PT, R6, 0x400, RZ ;  /* 0x0000040006067810 */ /* 0x000fe20007ffe0ff */
[----:B--2--5:R-:W-:-:S04]  /*0860*/  FMUL R9, R4, R9 ;  /* 0x0000000904097220 */ /* 0x024fc80000400000 */
[----:B---3--:R-:W-:-:S04]  /*0870*/  FMUL R8, R9, R8 ;  /* 0x0000000809087220 */ /* 0x008fc80000400000 */
[----:B----4-:R-:W-:-:S04]  /*0880*/  FMUL R8, R8, R11 ;  /* 0x0000000b08087220 */ /* 0x010fc80000400000 */
[----:B------:R-:W-:-:S07]  /*0890*/  FMUL R4, R8, R13 ;  /* 0x0000000d08047220 */ /* 0x000fce0000400000 */
.L_x_69:
[----:B------:R-:W-:Y:S05]  /*08a0*/  BSYNC.RECONVERGENT B2 ;  /* 0x0000000000027941 */ /* 0x000fea0003800200 */
.L_x_68:
[----:B------:R-:W-:Y:S05]  /*08b0*/  @!P1 BRA `(.L_x_62) ;  /* 0x00000000002c9947 */ /* 0x000fea0003800000 */
[----:B------:R-:W1:Y:S01]  /*08c0*/  LDC.64 R2, c[0x0][0x380] ;  /* 0x0000e000ff027b82 */ /* 0x000e620000000a00 */
[----:B0-----:R-:W-:Y:S01]  /*08d0*/  IMAD.U32 R9, RZ, RZ, UR16 ;  /* 0x00000010ff097e24 */ /* 0x001fe2000f8e00ff */
[----:B------:R-:W-:-:S03]  /*08e0*/  IADD3 R7, PT, PT, -R7, RZ, RZ ;  /* 0x000000ff07077210 */ /* 0x000fc60007ffe1ff */
[----:B-1----:R-:W-:-:S07]  /*08f0*/  IMAD.WIDE.U32 R2, R9, 0x4000, R2 ;  /* 0x0000400009027825 */ /* 0x002fce00078e0002 */
.L_x_70:
[----:B------:R-:W-:-:S06]  /*0900*/  IMAD.WIDE R8, R6, 0x4, R2 ;  /* 0x0000000406087825 */ /* 0x000fcc00078e0202 */
[----:B------:R-:W2:Y:S01]  /*0910*/  LDG.E R9, desc[UR14][R8.64] ;  /* 0x0000000e08097981 */ /* 0x000ea2000c1e1900 */
[----:B------:R-:W-:Y:S01]  /*0920*/  VIADD R7, R7, 0x1 ;  /* 0x0000000107077836 */ /* 0x000fe20000000000 */
[----:B------:R-:W-:-:S04]  /*0930*/  IADD3 R6, PT, PT, R6, 0x100, RZ ;  /* 0x0000010006067810 */ /* 0x000fc80007ffe0ff */
[----:B------:R-:W-:Y:S01]  /*0940*/  ISETP.NE.AND P0, PT, R7, RZ, PT ;  /* 0x000000ff0700720c */ /* 0x000fe20003f05270 */
[----:B--2--5:R-:W-:-:S12]  /*0950*/  FMUL R4, R9, R4 ;  /* 0x0000000409047220 */ /* 0x024fd80000400000 */
[----:B------:R-:W-:Y:S05]  /*0960*/  @P0 BRA `(.L_x_70) ;  /* 0xfffffffc00e40947 */ /* 0x000fea000383ffff */
.L_x_62:
[----:B------:R-:W-:Y:S05]  /*0970*/  BSYNC.RECONVERGENT B1 ;  /* 0x0000000000017941 */ /* 0x000fea0003800200 */
.L_x_61:
[----:B------:R-:W-:Y:S01]  /*0980*/  ISETP.GE.AND P0, PT, R5, 0x100, PT ;  /* 0x000001000500780c */ /* 0x000fe20003f06270 */
[----:B-----5:R-:W-:-:S12]  /*0990*/  IMAD.MOV.U32 R11, RZ, RZ, R4 ;  /* 0x000000ffff0b7224 */ /* 0x020fd800078e0004 */
[----:B------:R-:W-:Y:S05]  /*09a0*/  @!P0 BRA `(.L_x_71) ;  /* 0x0000000000ac8947 */ /* 0x000fea0003800000 */
[----:B------:R-:W1:Y:S01]  /*09b0*/  S2R R7, SR_LANEID ;  /* 0x0000000000077919 */ /* 0x000e620000000000 */
[----:B------:R-:W2:Y:S02]  /*09c0*/  SHFL.DOWN PT, R2, R11, 0x1, 0x1f ;  /* 0x08201f000b027f89 */ /* 0x000ea400000e0000 */
[----:B--2---:R-:W-:Y:S01]  /*09d0*/  FMUL R2, R2, R11 ;  /* 0x0000000b02027220 */ /* 0x004fe20000400000 */
[C---:B-1----:R-:W-:Y:S02]  /*09e0*/  ISETP.GT.AND P0, PT, R7.reuse, 0x1e, PT ;  /* 0x0000001e0700780c */ /* 0x042fe40003f04270 */
[----:B------:R-:W-:Y:S02]  /*09f0*/  ISETP.NE.AND P1, PT, R7, RZ, PT ;  /* 0x000000ff0700720c */ /* 0x000fe40003f25270 */
[----:B------:R-:W-:Y:S02]  /*0a00*/  FSEL R2, R11, R2, P0 ;  /* 0x000000020b027208 */ /* 0x000fe40000000000 */
[----:B------:R-:W-:-:S03]  /*0a10*/  ISETP.GT.AND P0, PT, R7, 0x1d, PT ;  /* 0x0000001d0700780c */ /* 0x000fc60003f04270 */
[----:B------:R-:W1:Y:S06]  /*0a20*/  SHFL.DOWN PT, R3, R2, 0x2, 0x1f ;  /* 0x08401f0002037f89 */ /* 0x000e6c00000e0000 */
[----:B------:R-:W2:Y:S01]  /*0a30*/  @!P1 S2R R6, SR_CgaCtaId ;  /* 0x0000000000069919 */ /* 0x000ea20000008800 */
[----:B------:R-:W-:Y:S02]  /*0a40*/  @!P1 MOV R5, 0x400 ;  /* 0x0000040000059802 */ /* 0x000fe40000000f00 */
[----:B------:R-:W-:-:S04]  /*0a50*/  @!P1 SHF.R.U32.HI R4, RZ, 0x3, R0 ;  /* 0x00000003ff049819 */ /* 0x000fc80000011600 */
[----:B------:R-:W-:Y:S01]  /*0a60*/  @!P1 LOP3.LUT R4, R4, 0x7c, RZ, 0xc0, !PT ;  /* 0x0000007c04049812 */ /* 0x000fe200078ec0ff */
[----:B-1----:R-:W-:Y:S01]  /*0a70*/  @!P0 FMUL R2, R2, R3 ;  /* 0x0000000302028220 */ /* 0x002fe20000400000 */
[----:B------:R-:W-:-:S04]  /*0a80*/  ISETP.GT.AND P0, PT, R7, 0x1b, PT ;  /* 0x0000001b0700780c */ /* 0x000fc80003f04270 */
[----:B------:R-:W1:Y:S01]  /*0a90*/  SHFL.DOWN PT, R3, R2, 0x4, 0x1f ;  /* 0x08801f0002037f89 */ /* 0x000e6200000e0000 */
[----:B--2---:R-:W-:-:S04]  /*0aa0*/  @!P1 LEA R5, R6, R5, 0x18 ;  /* 0x0000000506059211 */ /* 0x004fc800078ec0ff */
[----:B------:R-:W-:-:S04]  /*0ab0*/  @!P1 IADD3 R4, PT, PT, R4, R5, RZ ;  /* 0x0000000504049210 */ /* 0x000fc80007ffe0ff */
[----:B-1----:R-:W-:Y:S01]  /*0ac0*/  @!P0 FMUL R2, R2, R3 ;  /* 0x0000000302028220 */ /* 0x002fe20000400000 */
[----:B------:R-:W-:-:S04]  /*0ad0*/  ISETP.GT.AND P0, PT, R7, 0x17, PT ;  /* 0x000000170700780c */ /* 0x000fc80003f04270 */
[----:B------:R-:W1:Y:S09]  /*0ae0*/  SHFL.DOWN PT, R3, R2, 0x8, 0x1f ;  /* 0x09001f0002037f89 */ /* 0x000e7200000e0000 */
[----:B-1----:R-:W-:Y:S01]  /*0af0*/  @!P0 FMUL R2, R2, R3 ;  /* 0x0000000302028220 */ /* 0x002fe20000400000 */
[----:B------:R-:W-:-:S04]  /*0b00*/  ISETP.NE.AND P0, PT, R0, RZ, PT ;  /* 0x000000ff0000720c */ /* 0x000fc80003f05270 */
[----:B------:R-:W1:Y:S02]  /*0b10*/  SHFL.DOWN PT, R3, R2, 0x10, 0x1f ;  /* 0x0a001f0002037f89 */ /* 0x000e6400000e0000 */
[----:B-1----:R-:W-:-:S05]  /*0b20*/  FMUL R3, R2, R3 ;  /* 0x0000000302037220 */ /* 0x002fca0000400000 */
[----:B------:R2:W-:Y:S01]  /*0b30*/  @!P1 STS [R4+0x8], R3 ;  /* 0x0000080304009388 */ /* 0x0005e20000000800 */
[----:B------:R-:W-:Y:S01]  /*0b40*/  BAR.SYNC.DEFER_BLOCKING 0x0 ;  /* 0x0000000000007b1d */ /* 0x000fe20000010000 */
[----:B------:R-:W-:-:S04]  /*0b50*/  ISETP.GT.AND P1, PT, R7, 0xf, PT ;  /* 0x0000000f0700780c */ /* 0x000fc80003f24270 */
[----:B0-----:R-:W-:Y:S01]  /*0b60*/  FSEL R9, R2, R3, P1 ;  /* 0x0000000302097208 */ /* 0x001fe20000800000 */
[----:B------:R-:W-:Y:S08]  /*0b70*/  @P0 BRA `(.L_x_72) ;  /* 0x0000001400d00947 */ /* 0x000ff00003800000 */
[----:B------:R-:W0:Y:S01]  /*0b80*/  S2UR UR5, SR_CgaCtaId ;  /* 0x00000000000579c3 */ /* 0x000e220000008800 */
[----:B------:R-:W-:Y:S02]  /*0b90*/  UMOV UR4, 0x400 ;  /* 0x0000040000047882 */ /* 0x000fe40000000000 */
[----:B0-----:R-:W-:-:S09]  /*0ba0*/  ULEA UR4, UR5, UR4, 0x18 ;  /* 0x0000000405047291 */ /* 0x001fd2000f8ec0ff */
[----:B------:R-:W0:Y:S04]  /*0bb0*/  LDS R0, [UR4+0xc] ;  /* 0x00000c04ff007984 */ /* 0x000e280008000800 */
[----:B--2---:R-:W1:Y:S04]  /*0bc0*/  LDS.128 R4, [UR4+0x10] ;  /* 0x00001004ff047984 */ /* 0x004e680008000c00 */
        /* <DEDUP_REMOVED lines=9> */
.L_x_71:
[----:B0-----:R-:W0:Y:S01]  /*0c60*/  S2R R9, SR_LANEID ;  /* 0x0000000000097919 */ /* 0x001e220000000000 */
[----:B------:R-:W-:-:S05]  /*0c70*/  LOP3.LUT R2, R0, 0x3e0, RZ, 0xc0, !PT ;  /* 0x000003e000027812 */ /* 0x000fca00078ec0ff */
[----:B------:R-:W-:Y:S01]  /*0c80*/  VIADD R4, R2, 0x20 ;  /* 0x0000002002047836 */ /* 0x000fe20000000000 */
[----:B------:R-:W-:-:S04]  /*0c90*/  LOP3.LUT R2, RZ, R2, RZ, 0x33, !PT ;  /* 0x00000002ff027212 */ /* 0x000fc800078e33ff */
[----:B------:R-:W-:Y:S02]  /*0ca0*/  ISETP.GT.AND P0, PT, R4, R5, PT ;  /* 0x000000050400720c */ /* 0x000fe40003f04270 */
        /* <DEDUP_REMOVED lines=10> */
[----:B------:R-:W-:Y:S01]  /*0d50*/  @!P1 MOV R6, 0x400 ;  /* 0x0000040000069802 */ /* 0x000fe20000000f00 */
[----:B------:R-:W1:Y:S01]  /*0d60*/  SHFL.DOWN PT, R3, R11, 0x2, R2 ;  /* 0x084000000b037989 */ /* 0x000e6200000e0002 */
[----:B------:R-:W-:-:S04]  /*0d70*/  @!P1 SHF.R.U32.HI R4, RZ, 0x3, R0 ;  /* 0x00000003ff049819 */ /* 0x000fc80000011600 */
[----:B------:R-:W-:-:S03]  /*0d80*/  @!P1 LOP3.LUT R4, R4, 0x7c, RZ, 0xc0, !PT ;  /* 0x0000007c04049812 */ /* 0x000fc600078ec0ff */
[----:B-1----:R-:W-:Y:S01]  /*0d90*/  @!P0 FMUL R11, R11, R3 ;  /* 0x000000030b0b8220 */ /* 0x002fe20000400000 */
[----:B------:R-:W-:Y:S01]  /*0da0*/  ISETP.GT.AND P0, PT, R7, R2, PT ;  /* 0x000000020700720c */ /* 0x000fe20003f04270 */
[----:B------:R-:W-:Y:S01]  /*0db0*/  VIADD R7, R9, 0x8 ;  /* 0x0000000809077836 */ /* 0x000fe20000000000 */
[----:B0-----:R-:W-:Y:S02]  /*0dc0*/  @!P1 LEA R13, R13, R6, 0x18 ;  /* 0x000000060d0d9211 */ /* 0x001fe400078ec0ff */
[----:B------:R-:W0:Y:S03]  /*0dd0*/  SHFL.DOWN PT, R3, R11, 0x4, R2 ;  /* 0x088000000b037989 */ /* 0x000e2600000e0002 */
[----:B------:R-:W-:-:S06]  /*0de0*/  @!P1 IMAD.IADD R4, R4, 0x1, R13 ;  /* 0x0000000104049824 */ /* 0x000fcc00078e020d */
[----:B0-----:R-:W-:Y:S01]  /*0df0*/  @!P0 FMUL R11, R11, R3 ;  /* 0x000000030b0b8220 */ /* 0x001fe20000400000 */
[-C--:B------:R-:W-:Y:S02]  /*0e00*/  ISETP.GT.AND P0, PT, R7, R2.reuse, PT ;  /* 0x000000020700720c */ /* 0x080fe40003f04270 */
[----:B------:R-:W-:Y:S02]  /*0e10*/  IADD3 R7, PT, PT, R9, 0x10, RZ ;  /* 0x0000001009077810 */ /* 0x000fe40007ffe0ff */
[----:B------:R-:W0:Y:S09]  /*0e20*/  SHFL.DOWN PT, R3, R11, 0x8, R2 ;  /* 0x090000000b037989 */ /* 0x000e3200000e0002 */
[----:B0-----:R-:W-:Y:S01]  /*0e30*/  @!P0 FMUL R11, R11, R3 ;  /* 0x000000030b0b8220 */ /* 0x001fe20000400000 */
[----:B------:R-:W-:-:S04]  /*0e40*/  ISETP.GT.AND P0, PT, R7, R2, PT ;  /* 0x000000020700720c */ /* 0x000fc80003f04270 */
[----:B------:R-:W0:Y:S09]  /*0e50*/  SHFL.DOWN PT, R3, R11, 0x10, R2 ;  /* 0x0a0000000b037989 */ /* 0x000e3200000e0002 */
        /* <DEDUP_REMOVED lines=13> */
[----:B------:R-:W1:Y:S04]  /*0f30*/  LDS R0, [UR4+0xc] ;  /* 0x00000c04ff007984 */ /* 0x000e680008000800 */
[----:B------:R-:W0:Y:S04]  /*0f40*/  LDS.128 R12, [UR4+0x10] ;  /* 0x00001004ff0c7984 */ /* 0x000e280008000c00 */
[----:B------:R-:W2:Y:S01]  /*0f50*/  LDS.64 R2, [UR4+0x20] ;  /* 0x00002004ff027984 */ /* 0x000ea20008000a00 */
[----:B-1----:R-:W-:Y:S01]  /*0f60*/  @P2 FMUL R9, R9, R0 ;  /* 0x0000000009092220 */ /* 0x002fe20000400000 */
[----:B------:R-:W-:-:S03]  /*0f70*/  ISETP.GT.AND P2, PT, R5, 0xa0, PT ;  /* 0x000000a00500780c */ /* 0x000fc60003f44270 */
[----:B0-----:R-:W-:Y:S01]  /*0f80*/  @P4 FMUL R9, R9, R12 ;  /* 0x0000000c09094220 */ /* 0x001fe20000400000 */
        /* <DEDUP_REMOVED lines=8> */
.L_x_58:
[----:B------:R-:W0:Y:S01]  /*1010*/  S2R R0, SR_TID.X ;  /* 0x0000000000007919 */ /* 0x000e220000002100 */
[----:B------:R-:W1:Y:S01]  /*1020*/  LDC.64 R4, c[0x0][0x380] ;  /* 0x0000e000ff047b82 */ /* 0x000e620000000a00 */
[----:B0-----:R-:W-:-:S04]  /*1030*/  VIADD R7, R0, UR7 ;  /* 0x0000000700077c36 */ /* 0x001fc80008000000 */
[----:B-1----:R-:W-:-:S05]  /*1040*/  IMAD.WIDE.U32 R4, R7, 0x4, R4 ;  /* 0x0000000407047825 */ /* 0x002fca00078e0004 */
[----:B------:R-:W2:Y:S04]  /*1050*/  LDG.E R7, desc[UR14][R4.64] ;  /* 0x0000000e04077981 */ /* 0x000ea8000c1e1900 */
[----:B------:R-:W2:Y:S04]  /*1060*/  LDG.E R8, desc[UR14][R4.64+0x400] ;  /* 0x0004000e04087981 */ /* 0x000ea8000c1e1900 */
[----:B------:R-:W3:Y:S04]  /*1070*/  LDG.E R9, desc[UR14][R4.64+0x800] ;  /* 0x0008000e04097981 */ /* 0x000ee8000c1e1900 */
[----:B------:R-:W3:Y:S04]  /*1080*/  LDG.E R10, desc[UR14][R4.64+0xc00] ;  /* 0x000c000e040a7981 */ /* 0x000ee8000c1e1900 */
[----:B------:R-:W4:Y:S04]  /*1090*/  LDG.E R11, desc[UR14][R4.64+0x1000] ;  /* 0x0010000e040b7981 */ /* 0x000f28000c1e1900 */
[----:B------:R-:W4:Y:S04]  /*10a0*/  LDG.E R12, desc[UR14][R4.64+0x1400] ;  /* 0x0014000e040c7981 */ /* 0x000f28000c1e1900 */
[----:B------:R-:W5:Y:S04]  /*10b0*/  LDG.E R13, desc[UR14][R4.64+0x1800] ;  /* 0x0018000e040d7981 */ /* 0x000f68000c1e1900 */
        /* <DEDUP_REMOVED lines=8> */
[----:B------:R-:W5:Y:S01]  /*1140*/  LDG.E R21, desc[UR14][R4.64+0x3c00] ;  /* 0x003c000e04157981 */ /* 0x000f62000c1e1900 */
[----:B------:R-:W-:-:S04]  /*1150*/  ISETP.GE.U32.AND P0, PT, R23, UR5, PT ;  /* 0x0000000517007c0c */ /* 0x000fc8000bf06070 */
[----:B------:R-:W-:Y:S01]  /*1160*/  ISETP.GE.U32.AND.EX P0, PT, R22, UR4, PT, P0 ;  /* 0x0000000416007c0c */ /* 0x000fe2000bf06100 */
        /* <DEDUP_REMOVED lines=13> */
[----:B------:R-:W-:-:S04]  /*1240*/  FMUL R6, R15, R6 ;  /* 0x000000060f067220 */ /* 0x000fc80000400000 */
[----:B------:R-:W-:Y:S01]  /*1250*/  FMUL R7, R7, R6 ;  /* 0x0000000607077220 */ /* 0x000fe20000400000 */
[----:B------:R-:W-:Y:S06]  /*1260*/  @!P0 BRA `(.L_x_73) ;  /* 0x0000000c006c8947 */ /* 0x000fec0003800000 */
[----:B------:R-:W-:Y:S01]  /*1270*/  UIADD3 UR8, UP0, UPT, UR5, UR7, URZ ;  /* 0x0000000705087290 */ /* 0x000fe2000ff1e0ff */
[----:B------:R-:W-:Y:S01]  /*1280*/  IADD3 R23, P2, PT, R2, -0x1000, RZ ;  /* 0xfffff00002177810 */ /* 0x000fe20007f5e0ff */
[----:B------:R-:W0:Y:S01]  /*1290*/  LDCU.64 UR12, c[0x0][0x380] ;  /* 0x00007000ff0c77ac */ /* 0x000e220008000a00 */
[----:B------:R-:W-:Y:S02]  /*12a0*/  LOP3.LUT R5, RZ, R0, RZ, 0x33, !PT ;  /* 0x00000000ff057212 */ /* 0x000fe400078e33ff */
[----:B------:R-:W-:Y:S01]  /*12b0*/  IADD3.X R8, PT, PT, R3, -0x1, RZ, P2, !PT ;  /* 0xffffffff03087810 */ /* 0x000fe200017fe4ff */
[----:B------:R-:W-:Y:S01]  /*12c0*/  UIADD3.X UR9, UPT, UPT, URZ, UR4, URZ, UP0, !UPT ;  /* 0x00000004ff097290 */ /* 0x000fe200087fe4ff */
[----:B------:R-:W-:Y:S01]  /*12d0*/  ISETP.LT.U32.AND P0, PT, R23, UR8, PT ;  /* 0x0000000817007c0c */ /* 0x000fe2000bf01070 */
[----:B------:R-:W-:Y:S01]  /*12e0*/  UMOV UR6, UR5 ;  /* 0x0000000500067c82 */ /* 0x000fe20008000000 */
[----:B------:R-:W-:Y:S01]  /*12f0*/  IADD3 R9, P1, PT, R0, UR8, RZ ;  /* 0x0000000800097c10 */ /* 0x000fe2000ff3e0ff */
[----:B------:R-:W-:Y:S01]  /*1300*/  UMOV UR4, URZ ;  /* 0x000000ff00047c82 */ /* 0x000fe20008000000 */
[----:B------:R-:W-:Y:S01]  /*1310*/  IADD3 R5, PT, PT, R2, -UR5, R5 ;  /* 0x8000000502057c10 */ /* 0x000fe2000fffe005 */
[----:B------:R-:W-:Y:S01]  /*1320*/  UMOV UR10, UR8 ;  /* 0x00000008000a7c82 */ /* 0x000fe20008000000 */
[----:B------:R-:W-:Y:S01]  /*1330*/  MOV R11, UR9 ;  /* 0x00000009000b7c02 */ /* 0x000fe20008000f00 */
[----:B------:R-:W-:-:S03]  /*1340*/  IMAD.X R0, RZ, RZ, UR9, P1 ;  /* 0x00000009ff007e24 */ /* 0x000fc600088e06ff */
[----:B------:R-:W-:Y:S02]  /*1350*/  ISETP.GT.U32.AND.EX P0, PT, R11, R8, PT, P0 ;  /* 0x000000080b00720c */ /* 0x000fe40003f04100 */
[----:B0-----:R-:W-:-:S04]  /*1360*/  LEA R6, P2, R9, UR12, 0x2 ;  /* 0x0000000c09067c11 */ /* 0x001fc8000f8410ff */
[----:B------:R-:W-:Y:S02]  /*1370*/  IADD3 R6, P1, PT, R6, 0x2000, RZ ;  /* 0x0000200006067810 */ /* 0x000fe40007f3e0ff */
[----:B------:R-:W-:Y:S02]  /*1380*/  LEA.HI.X R9, R9, UR13, R0, 0x2, P2 ;  /* 0x0000000d09097c11 */ /* 0x000fe400090f1400 */
[----:B------:R-:W-:Y:S01]  /*1390*/  IADD3 R0, PT, PT, R5, -UR7, RZ ;  /* 0x8000000705007c10 */ /* 0x000fe2000fffe0ff */
[----:B------:R-:W-:Y:S02]  /*13a0*/  UMOV UR7, UR9 ;  /* 0x0000000900077c82 */ /* 0x000fe40008000000 */
[----:B------:R-:W-:Y:S01]  /*13b0*/  IMAD.X R9, RZ, RZ, R9, P1 ;  /* 0x000000ffff097224 */ /* 0x000fe200008e0609 */
[----:B------:R-:W-:Y:S06]  /*13c0*/  @P0 BRA `(.L_x_74) ;  /* 0x0000000400000947 */ /* 0x000fec0003800000 */
[----:B------:R-:W0:Y:S01]  /*13d0*/  LDC.64 R2, c[0x0][0x3b8] ;  /* 0x0000ee00ff027b82 */ /* 0x000e220000000a00 */
[----:B------:R-:W1:Y:S01]  /*13e0*/  LDCU.64 UR12, c[0x0][0x380] ;  /* 0x00007000ff0c77ac */ /* 0x000e620008000a00 */
[----:B------:R-:W-:Y:S01]  /*13f0*/  NOP ;  /* 0x0000000000007918 */ /* 0x000fe20000000000 */
.L_x_75:
[----:B------:R-:W2:Y:S02]  /*1400*/  S2R R5, SR_TID.X ;  /* 0x0000000000057919 */ /* 0x000ea40000002100 */
[----:B--2---:R-:W-:-:S04]  /*1410*/  IADD3 R5, P0, PT, R5, UR8, RZ ;  /* 0x0000000805057c10 */ /* 0x004fc8000ff1e0ff */
[----:B------:R-:W-:Y:S02]  /*1420*/  IADD3.X R10, PT, PT, RZ, UR9, RZ, P0, !PT ;  /* 0x00000009ff0a7c10 */ /* 0x000fe400087fe4ff */
[----:B-1----:R-:W-:-:S04]  /*1430*/  LEA R4, P0, R5, UR12, 0x2 ;  /* 0x0000000c05047c11 */ /* 0x002fc8000f8010ff */
[----:B------:R-:W-:-:S05]  /*1440*/  LEA.HI.X R5, R5, UR13, R10, 0x2, P0 ;  /* 0x0000000d05057c11 */ /* 0x000fca00080f140a */
        /* <DEDUP_REMOVED lines=15> */
[----:B------:R1:W5:Y:S01]  /*1540*/  LDG.E R22, desc[UR14][R4.64+0x3c00] ;  /* 0x003c000e04167981 */ /* 0x000362000c1e1900 */
[----:B------:R-:W-:-:S02]  /*1550*/  USHF.R.S32.HI UR11, URZ, 0x1f, UR5 ;  /* 0x0000001fff0b7899 */ /* 0x000fc40008011405 */
[----:B------:R-:W-:-:S04]  /*1560*/  UIADD3 UR6, UP0, UPT, UR5, UR10, URZ ;  /* 0x0000000a05067290 */ /* 0x000fc8000ff1e0ff */
[----:B------:R-:W-:Y:S01]  /*1570*/  UIADD3.X UR7, UPT, UPT, UR11, UR7, URZ, UP0, !UPT ;  /* 0x000000070b077290 */ /* 0x000fe200087fe4ff */
[----:B--2---:R-:W-:Y:S01]  /*1580*/  FMUL R7, R24, R7 ;  /* 0x0000000718077220 */ /* 0x004fe20000400000 */
[----:B0-----:R-:W-:-:S04]  /*1590*/  IADD3 R24, P1, PT, R2, -UR8, RZ ;  /* 0x8000000802187c10 */ /* 0x001fc8000ff3e0ff */
[----:B------:R-:W-:Y:S02]  /*15a0*/  ISETP.GE.U32.AND P0, PT, R24, UR5, PT ;  /* 0x0000000518007c0c */ /* 0x000fe4000bf06070 */
[----:B-1----:R-:W-:Y:S01]  /*15b0*/  IADD3.X R4, PT, PT, R3, ~UR9, RZ, P1, !PT ;  /* 0x8000000903047c10 */ /* 0x002fe20008ffe4ff */
[----:B---3--:R-:W-:-:S03]  /*15c0*/  FMUL R26, R25, R26 ;  /* 0x0000001a191a7220 */ /* 0x008fc60000400000 */
[----:B------:R-:W-:Y:S01]  /*15d0*/  ISETP.GE.U32.AND.EX P0, PT, R4, UR11, PT, P0 ;  /* 0x0000000b04007c0c */ /* 0x000fe2000bf06100 */
        /* <DEDUP_REMOVED lines=12> */
[----:B------:R-:W-:-:S04]  /*16a0*/  FMUL R7, R7, R10 ;  /* 0x0000000a07077220 */ /* 0x000fc80000400000 */
[----:B------:R-:W-:Y:S01]  /*16b0*/  FMUL R7, R22, R7 ;  /* 0x0000000716077220 */ /* 0x000fe20000400000 */
[----:B------:R-:W-:Y:S06]  /*16c0*/  @!P0 BRA `(.L_x_73) ;  /* 0x0000000800548947 */ /* 0x000fec0003800000 */
[----:B------:R-:W-:Y:S01]  /*16d0*/  UIADD3 UR8, UP0, UPT, UR5, UR8, URZ ;  /* 0x0000000805087290 */ /* 0x000fe2000ff1e0ff */
[----:B------:R-:W-:Y:S01]  /*16e0*/  MOV R5, R9 ;  /* 0x0000000900057202 */ /* 0x000fe20000000f00 */
[----:B------:R-:W-:Y:S01]  /*16f0*/  IMAD.U32 R11, RZ, RZ, UR5 ;  /* 0x00000005ff0b7e24 */ /* 0x000fe2000f8e00ff */
[----:B------:R-:W-:Y:S01]  /*1700*/  UIADD3 UR4, UPT, UPT, UR4, 0x1, URZ ;  /* 0x0000000104047890 */ /* 0x000fe2000fffe0ff */
[----:B------:R-:W-:Y:S01]  /*1710*/  IMAD.MOV.U32 R4, RZ, RZ, R6 ;  /* 0x000000ffff047224 */ /* 0x000fe200078e0006 */
[----:B------:R-:W-:Y:S01]  /*1720*/  UIADD3.X UR9, UPT, UPT, UR11, UR9, URZ, UP0, !UPT ;  /* 0x000000090b097290 */ /* 0x000fe200087fe4ff */
[----:B------:R-:W-:Y:S01]  /*1730*/  ISETP.LT.U32.AND P0, PT, R23, UR8, PT ;  /* 0x0000000817007c0c */ /* 0x000fe2000bf01070 */
[----:B------:R-:W-:Y:S01]  /*1740*/  VIADD R0, R0, -UR5 ;  /* 0x8000000500007c36 */ /* 0x000fe20008000000 */
[----:B------:R-:W-:Y:S01]  /*1750*/  UMOV UR10, UR6 ;  /* 0x00000006000a7c82 */ /* 0x000fe20008000000 */
[----:B------:R-:W-:Y:S02]  /*1760*/  IMAD.WIDE R4, R11, 0x4, R4 ;  /* 0x000000040b047825 */ /* 0x000fe400078e0204 */
[----:B------:R-:W-:-:S02]  /*1770*/  MOV R13, UR9 ;  /* 0x00000009000d7c02 */ /* 0x000fc40008000f00 */
[----:B------:R-:W-:Y:S01]  /*1780*/  IMAD.MOV.U32 R6, RZ, RZ, R4 ;  /* 0x000000ffff067224 */ /* 0x000fe200078e0004 */
[----:B------:R-:W-:Y:S02]  /*1790*/  MOV R9, R5 ;  /* 0x0000000500097202 */ /* 0x000fe40000000f00 */
[----:B------:R-:W-:-:S13]  /*17a0*/  ISETP.GT.U32.AND.EX P0, PT, R13, R8, PT, P0 ;  /* 0x000000080d00720c */ /* 0x000fda0003f04100 */
[----:B------:R-:W-:Y:S05]  /*17b0*/  @!P0 BRA `(.L_x_75) ;  /* 0xfffffffc00108947 */ /* 0x000fea000383ffff */
[----:B------:R-:W-:-:S05]  /*17c0*/  UMOV UR6, UR5 ;  /* 0x0000000500067c82 */ /* 0x000fca0008000000 */
.L_x_74:
[----:B------:R-:W0:Y:S01]  /*17d0*/  S2R R5, SR_TID.X ;  /* 0x0000000000057919 */ /* 0x000e220000002100 */
[C---:B------:R-:W-:Y:S01]  /*17e0*/  IADD3 R4, PT, PT, R2.reuse, -UR8, RZ ;  /* 0x8000000802047c10 */ /* 0x040fe2000fffe0ff */
[----:B------:R-:W-:Y:S01]  /*17f0*/  IMAD.U32 R8, RZ, RZ, UR9 ;  /* 0x00000009ff087e24 */ /* 0x000fe2000f8e00ff */
[----:B------:R-:W-:Y:S01]  /*1800*/  ISETP.LE.U32.AND P1, PT, R2, UR8, PT ;  /* 0x0000000802007c0c */ /* 0x000fe2000bf23070 */
[----:B------:R-:W-:Y:S01]  /*1810*/  BSSY.RECONVERGENT B1, `(.L_x_73) ;  /* 0x0000080000017945 */ /* 0x000fe20003800200 */
[----:B0-----:R-:W-:-:S04]  /*1820*/  ISETP.GE.AND P0, PT, R5, R4, PT ;  /* 0x000000040500720c */ /* 0x001fc80003f06270 */
[----:B------:R-:W-:-:S13]  /*1830*/  ISETP.GE.U32.OR.EX P0, PT, R8, R3, P0, P1 ;  /* 0x000000030800720c */ /* 0x000fda0000706510 */
[----:B------:R-:W-:Y:S05]  /*1840*/  @P0 BRA `(.L_x_76) ;  /* 0x0000000400f00947 */ /* 0x000fea0003800000 */
[----:B------:R-:W0:Y:S01]  /*1850*/  LDC R4, c[0x0][0x3c0] ;  /* 0x0000f000ff047b82 */ /* 0x000e220000000800 */
[----:B------:R-:W-:Y:S01]  /*1860*/  USHF.L.U32 UR5, UR16, 0xc, URZ ;  /* 0x0000000c10057899 */ /* 0x000fe200080006ff */
[----:B------:R-:W-:Y:S01]  /*1870*/  LOP3.LUT R3, RZ, R5, RZ, 0x33, !PT ;  /* 0x00000005ff037212 */ /* 0x000fe200078e33ff */
[----:B------:R-:W-:Y:S02]  /*1880*/  BSSY.RECONVERGENT B2, `(.L_x_77) ;  /* 0x0000037000027945 */ /* 0x000fe40003800200 */
[----:B------:R-:W-:-:S06]  /*1890*/  UIADD3 UR5, UPT, UPT, UR5, UR6, URZ ;  /* 0x0000000605057290 */ /* 0x000fcc000fffe0ff */
[----:B------:R-:W-:Y:S01]  /*18a0*/  IADD3 R2, PT, PT, R2, -UR5, R3 ;  /* 0x8000000502027c10 */ /* 0x000fe2000fffe003 */
[----:B0-----:R-:W-:Y:S01]  /*18b0*/  IMAD R3, R4, UR4, RZ ;  /* 0x0000000404037c24 */ /* 0x001fe2000f8e02ff */
[----:B------:R-:W-:-:S03]  /*18c0*/  MOV R4, R5 ;  /* 0x0000000500047202 */ /* 0x000fc60000000f00 */
[----:B------:R-:W-:-:S05]  /*18d0*/  IMAD R2, R3, -0x1000, R2 ;  /* 0xfffff00003027824 */ /* 0x000fca00078e0202 */
[C---:B------:R-:W-:Y:S02]  /*18e0*/  ISETP.GE.U32.AND P0, PT, R2.reuse, 0xf00, PT ;  /* 0x00000f000200780c */ /* 0x040fe40003f06070 */
[----:B------:R-:W-:-:S04]  /*18f0*/  LEA.HI R19, R2, 0x1, RZ, 0x18 ;  /* 0x0000000102137811 */ /* 0x000fc800078fc0ff */
[----:B------:R-:W-:-:S04]  /*1900*/  LOP3.LUT R21, R19, 0xf, RZ, 0xc0, !PT ;  /* 0x0000000f13157812 */ /* 0x000fc800078ec0ff */
[----:B------:R-:W-:-:S03]  /*1910*/  ISETP.NE.AND P1, PT, R21, RZ, PT ;  /* 0x000000ff1500720c */ /* 0x000fc60003f25270 */
[----:B------:R-:W-:Y:S10]  /*1920*/  @!P0 BRA `(.L_x_78) ;  /* 0x0000000000b08947 */ /* 0x000ff40003800000 */
[----:B------:R-:W-:Y:S01]  /*1930*/  LEA.HI R2, R0, 0x1, RZ, 0x18 ;  /* 0x0000000100027811 */ /* 0x000fe200078fc0ff */
[----:B------:R-:W-:-:S03]  /*1940*/  IMAD.MOV.U32 R4, RZ, RZ, R5 ;  /* 0x000000ffff047224 */ /* 0x000fc600078e0005 */
[----:B------:R-:W-:-:S04]  /*1950*/  LOP3.LUT R2, R2, 0x1fffff0, RZ, 0xc0, !PT ;  /* 0x01fffff002027812 */ /* 0x000fc800078ec0ff */
[----:B------:R-:W-:-:S07]  /*1960*/  IADD3 R8, PT, PT, -R2, RZ, RZ ;  /* 0x000000ff02087210 */ /* 0x000fce0007ffe1ff */
.L_x_79:
[----:B------:R-:W-:Y:S01]  /*1970*/  IMAD.MOV.U32 R2, RZ, RZ, R6 ;  /* 0x000000ffff027224 */ /* 0x000fe200078e0006 */
[----:B------:R-:W-:-:S05]  /*1980*/  MOV R3, R9 ;  /* 0x0000000900037202 */ /* 0x000fca0000000f00 */
[----:B------:R-:W2:Y:S04]  /*1990*/  LDG.E R18, desc[UR14][R2.64+-0x2000] ;  /* 0xffe0000e02127981 */ /* 0x000ea8000c1e1900 */
[----:B------:R-:W3:Y:S04]  /*19a0*/  LDG.E R17, desc[UR14][R2.64+-0x1c00] ;  /* 0xffe4000e02117981 */ /* 0x000ee8000c1e1900 */
        /* <DEDUP_REMOVED lines=14> */
[----:B------:R-:W-:-:S02]  /*1a90*/  VIADD R8, R8, 0x10 ;  /* 0x0000001008087836 */ /* 0x000fc40000000000 */
[----:B------:R-:W-:-:S03]  /*1aa0*/  VIADD R4, R4, 0x1000 ;  /* 0x0000100004047836 */ /* 0x000fc60000000000 */
[----:B------:R-:W-:Y:S01]  /*1ab0*/  ISETP.NE.AND P0, PT, R8, RZ, PT ;  /* 0x000000ff0800720c */ /* 0x000fe20003f05270 */
[----:B--2---:R-:W-:-:S04]  /*1ac0*/  FMUL R18, R18, R7 ;  /* 0x0000000712127220 */ /* 0x004fc80000400000 */
        /* <DEDUP_REMOVED lines=13> */
[----:B------:R-:W-:-:S03]  /*1ba0*/  IADD3 R6, P2, PT, R2, 0x4000, RZ ;  /* 0x0000400002067810 */ /* 0x000fc60007f5e0ff */
[----:B------:R-:W-:Y:S01]  /*1bb0*/  FMUL R10, R10, R9 ;  /* 0x000000090a0a7220 */ /* 0x000fe20000400000 */
[----:B------:R-:W-:-:S03]  /*1bc0*/  IADD3.X R9, PT, PT, RZ, R3, RZ, P2, !PT ;  /* 0x00000003ff097210 */ /* 0x000fc600017fe4ff */
[----:B------:R-:W-:Y:S01]  /*1bd0*/  FMUL R7, R10, R5 ;  /* 0x000000050a077220 */ /* 0x000fe20000400000 */
[----:B------:R-:W-:Y:S06]  /*1be0*/  @P0 BRA `(.L_x_79) ;  /* 0xfffffffc00600947 */ /* 0x000fec000383ffff */
.L_x_78:
[----:B------:R-:W-:Y:S05]  /*1bf0*/  BSYNC.RECONVERGENT B2 ;  /* 0x0000000000027941 */ /* 0x000fea0003800200 */
.L_x_77:
[----:B------:R-:W-:Y:S05]  /*1c00*/  @!P1 BRA `(.L_x_76) ;  /* 0x0000000400009947 */ /* 0x000fea0003800000 */
[----:B------:R-:W-:Y:S01]  /*1c10*/  ISETP.GE.U32.AND P0, PT, R21, 0x8, PT ;  /* 0x000000081500780c */ /* 0x000fe20003f06070 */
[----:B------:R-:W-:Y:S01]  /*1c20*/  BSSY.RECONVERGENT B2, `(.L_x_80) ;  /* 0x0000019000027945 */ /* 0x000fe20003800200 */
[----:B------:R-:W-:-:S04]  /*1c30*/  LOP3.LUT R9, R19, 0x7, RZ, 0xc0, !PT ;  /* 0x0000000713097812 */ /* 0x000fc800078ec0ff */
[----:B------:R-:W-:-:S07]  /*1c40*/  ISETP.NE.AND P1, PT, R9, RZ, PT ;  /* 0x000000ff0900720c */ /* 0x000fce0003f25270 */
[----:B------:R-:W-:Y:S06]  /*1c50*/  @!P0 BRA `(.L_x_81) ;  /* 0x0000000000548947 */ /* 0x000fec0003800000 */
[----:B------:R-:W-:-:S04]  /*1c60*/  IADD3 R3, P0, PT, R4, UR8, RZ ;  /* 0x0000000804037c10 */ /* 0x000fc8000ff1e0ff */
[----:B------:R-:W-:Y:S02]  /*1c70*/  IADD3.X R6, PT, PT, RZ, UR9, RZ, P0, !PT ;  /* 0x00000009ff067c10 */ /* 0x000fe400087fe4ff */
[----:B------:R-:W-:-:S04]  /*1c80*/  LEA R2, P0, R3, UR12, 0x2 ;  /* 0x0000000c03027c11 */ /* 0x000fc8000f8010ff */
[----:B------:R-:W-:-:S05]  /*1c90*/  LEA.HI.X R3, R3, UR13, R6, 0x2, P0 ;  /* 0x0000000d03037c11 */ /* 0x000fca00080f1406 */
[----:B------:R-:W2:Y:S04]  /*1ca0*/  LDG.E R6, desc[UR14][R2.64] ;  /* 0x0000000e02067981 */ /* 0x000ea8000c1e1900 */
[----:B------:R-:W3:Y:S04]  /*1cb0*/  LDG.E R5, desc[UR14][R2.64+0x400] ;  /* 0x0004000e02057981 */ /* 0x000ee8000c1e1900 */
[----:B------:R-:W4:Y:S04]  /*1cc0*/  LDG.E R8, desc[UR14][R2.64+0x800] ;  /* 0x0008000e02087981 */ /* 0x000f28000c1e1900 */
[----:B------:R-:W5:Y:S04]  /*1cd0*/  LDG.E R10, desc[UR14][R2.64+0xc00] ;  /* 0x000c000e020a7981 */ /* 0x000f68000c1e1900 */
[----:B------:R-:W5:Y:S04]  /*1ce0*/  LDG.E R12, desc[UR14][R2.64+0x1000] ;  /* 0x0010000e020c7981 */ /* 0x000f68000c1e1900 */
[----:B------:R-:W5:Y:S04]  /*1cf0*/  LDG.E R14, desc[UR14][R2.64+0x1400] ;  /* 0x0014000e020e7981 */ /* 0x000f68000c1e1900 */
[----:B------:R-:W5:Y:S04]  /*1d00*/  LDG.E R16, desc[UR14][R2.64+0x1800] ;  /* 0x0018000e02107981 */ /* 0x000f68000c1e1900 */
[----:B------:R-:W5:Y:S01]  /*1d10*/  LDG.E R18, desc[UR14][R2.64+0x1c00] ;  /* 0x001c000e02127981 */ /* 0x000f62000c1e1900 */
[----:B------:R-:W-:-:S02]  /*1d20*/  VIADD R4, R4, 0x800 ;  /* 0x0000080004047836 */ /* 0x000fc40000000000 */
[----:B--2---:R-:W-:-:S04]  /*1d30*/  FMUL R6, R7, R6 ;  /* 0x0000000607067220 */ /* 0x004fc80000400000 */
[----:B---3--:R-:W-:-:S04]  /*1d40*/  FMUL R5, R6, R5 ;  /* 0x0000000506057220 */ /* 0x008fc80000400000 */
[----:B----4-:R-:W-:-:S04]  /*1d50*/  FMUL R5, R5, R8 ;  /* 0x0000000805057220 */ /* 0x010fc80000400000 */
[----:B-----5:R-:W-:-:S04]  /*1d60*/  FMUL R5, R5, R10 ;  /* 0x0000000a05057220 */ /* 0x020fc80000400000 */
[----:B------:R-:W-:-:S04]  /*1d70*/  FMUL R5, R5, R12 ;  /* 0x0000000c05057220 */ /* 0x000fc80000400000 */
[----:B------:R-:W-:-:S04]  /*1d80*/  FMUL R5, R5, R14 ;  /* 0x0000000e05057220 */ /* 0x000fc80000400000 */
[----:B------:R-:W-:-:S04]  /*1d90*/  FMUL R5, R5, R16 ;  /* 0x0000001005057220 */ /* 0x000fc80000400000 */
[----:B------:R-:W-:-:S07]  /*1da0*/  FMUL R7, R5, R18 ;  /* 0x0000001205077220 */ /* 0x000fce0000400000 */
.L_x_81:
[----:B------:R-:W-:Y:S05]  /*1db0*/  BSYNC.RECONVERGENT B2 ;  /* 0x0000000000027941 */ /* 0x000fea0003800200 */
.L_x_80:
[----:B------:R-:W-:Y:S05]  /*1dc0*/  @!P1 BRA `(.L_x_76) ;  /* 0x0000000000909947 */ /* 0x000fea0003800000 */
[----:B------:R-:W-:Y:S01]  /*1dd0*/  ISETP.GE.U32.AND P0, PT, R9, 0x4, PT ;  /* 0x000000040900780c */ /* 0x000fe20003f06070 */
[----:B------:R-:W-:Y:S01]  /*1de0*/  BSSY.RECONVERGENT B2, `(.L_x_82) ;  /* 0x0000010000027945 */ /* 0x000fe20003800200 */
[----:B------:R-:W-:-:S11]  /*1df0*/  LOP3.LUT P1, RZ, R19, 0x3, RZ, 0xc0, !PT ;  /* 0x0000000313ff7812 */ /* 0x000fd6000782c0ff */
[----:B------:R-:W-:Y:S05]  /*1e00*/  @!P0 BRA `(.L_x_83) ;  /* 0x0000000000348947 */ /* 0x000fea0003800000 */
[----:B------:R-:W-:-:S04]  /*1e10*/  IADD3 R3, P0, PT, R4, UR8, RZ ;  /* 0x0000000804037c10 */ /* 0x000fc8000ff1e0ff */
[----:B------:R-:W-:Y:S02]  /*1e20*/  IADD3.X R6, PT, PT, RZ, UR9, RZ, P0, !PT ;  /* 0x00000009ff067c10 */ /* 0x000fe400087fe4ff */
[----:B------:R-:W-:-:S04]  /*1e30*/  LEA R2, P0, R3, UR12, 0x2 ;  /* 0x0000000c03027c11 */ /* 0x000fc8000f8010ff */
[----:B------:R-:W-:-:S05]  /*1e40*/  LEA.HI.X R3, R3, UR13, R6, 0x2, P0 ;  /* 0x0000000d03037c11 */ /* 0x000fca00080f1406 */
[----:B------:R-:W2:Y:S04]  /*1e50*/  LDG.E R6, desc[UR14][R2.64] ;  /* 0x0000000e02067981 */ /* 0x000ea8000c1e1900 */
[----:B------:R-:W3:Y:S04]  /*1e60*/  LDG.E R5, desc[UR14][R2.64+0x400] ;  /* 0x0004000e02057981 */ /* 0x000ee8000c1e1900 */
[----:B------:R-:W4:Y:S04]  /*1e70*/  LDG.E R8, desc[UR14][R2.64+0x800] ;  /* 0x0008000e02087981 */ /* 0x000f28000c1e1900 */
[----:B------:R-:W5:Y:S01]  /*1e80*/  LDG.E R10, desc[UR14][R2.64+0xc00] ;  /* 0x000c000e020a7981 */ /* 0x000f62000c1e1900 */
[----:B------:R-:W-:-:S02]  /*1e90*/  VIADD R4, R4, 0x400 ;  /* 0x0000040004047836 */ /* 0x000fc40000000000 */
[----:B--2---:R-:W-:-:S04]  /*1ea0*/  FMUL R6, R7, R6 ;  /* 0x0000000607067220 */ /* 0x004fc80000400000 */
[----:B---3--:R-:W-:-:S04]  /*1eb0*/  FMUL R5, R6, R5 ;  /* 0x0000000506057220 */ /* 0x008fc80000400000 */
[----:B----4-:R-:W-:-:S04]  /*1ec0*/  FMUL R5, R5, R8 ;  /* 0x0000000805057220 */ /* 0x010fc80000400000 */
[----:B-----5:R-:W-:-:S07]  /*1ed0*/  FMUL R7, R5, R10 ;  /* 0x0000000a05077220 */ /* 0x020fce0000400000 */
.L_x_83:
[----:B------:R-:W-:Y:S05]  /*1ee0*/  BSYNC.RECONVERGENT B2 ;  /* 0x0000000000027941 */ /* 0x000fea0003800200 */
.L_x_82:
[----:B------:R-:W-:Y:S05]  /*1ef0*/  @!P1 BRA `(.L_x_76) ;  /* 0x0000000000449947 */ /* 0x000fea0003800000 */
[----:B------:R-:W-:Y:S02]  /*1f00*/  LOP3.LUT R0, R0, 0xffff, RZ, 0xc0, !PT ;  /* 0x0000ffff00007812 */ /* 0x000fe400078ec0ff */
[----:B------:R-:W-:Y:S02]  /*1f10*/  IADD3 R5, P0, PT, R4, UR10, RZ ;  /* 0x0000000a04057c10 */ /* 0x000fe4000ff1e0ff */
[----:B------:R-:W-:Y:S02]  /*1f20*/  LEA.HI R0, R0, 0x1, RZ, 0x18 ;  /* 0x0000000100007811 */ /* 0x000fe400078fc0ff */
[----:B------:R-:W-:Y:S02]  /*1f30*/  LEA R4, P1, R5, UR12, 0x2 ;  /* 0x0000000c05047c11 */ /* 0x000fe4000f8210ff */
[----:B------:R-:W-:Y:S02]  /*1f40*/  LOP3.LUT R0, R0, 0x3, RZ, 0xc0, !PT ;  /* 0x0000000300007812 */ /* 0x000fe400078ec0ff */
[----:B------:R-:W-:-:S03]  /*1f50*/  IADD3.X R2, PT, PT, RZ, UR7, RZ, P0, !PT ;  /* 0x00000007ff027c10 */ /* 0x000fc600087fe4ff */
[----:B------:R-:W-:Y:S01]  /*1f60*/  IMAD.MOV R0, RZ, RZ, -R0 ;  /* 0x000000ffff007224 */ /* 0x000fe200078e0a00 */
[----:B------:R-:W-:-:S07]  /*1f70*/  LEA.HI.X R5, R5, UR13, R2, 0x2, P1 ;  /* 0x0000000d05057c11 */ /* 0x000fce00088f1402 */
.L_x_84:
[----:B------:R-:W-:Y:S01]  /*1f80*/  MOV R2, R4 ;  /* 0x0000000400027202 */ /* 0x000fe20000000f00 */
[----:B------:R-:W-:-:S05]  /*1f90*/  IMAD.MOV.U32 R3, RZ, RZ, R5 ;  /* 0x000000ffff037224 */ /* 0x000fca00078e0005 */
[----:B------:R-:W2:Y:S01]  /*1fa0*/  LDG.E R2, desc[UR14][R2.64] ;  /* 0x0000000e02027981 */ /* 0x000ea2000c1e1900 */
[----:B------:R-:W-:Y:S02]  /*1fb0*/  IADD3 R0, PT, PT, R0, 0x1, RZ ;  /* 0x0000000100007810 */ /* 0x000fe40007ffe0ff */
[----:B------:R-:W-:Y:S02]  /*1fc0*/  IADD3 R4, P1, PT, R4, 0x400, RZ ;  /* 0x0000040004047810 */ /* 0x000fe40007f3e0ff */
[----:B------:R-:W-:-:S03]  /*1fd0*/  ISETP.NE.AND P0, PT, R0, RZ, PT ;  /* 0x000000ff0000720c */ /* 0x000fc60003f05270 */
[----:B------:R-:W-:Y:S02]  /*1fe0*/  IMAD.X R5, RZ, RZ, R5, P1 ;  /* 0x000000ffff057224 */ /* 0x000fe400008e0605 */
[----:B--2---:R-:W-:-:S08]  /*1ff0*/  FMUL R7, R2, R7 ;  /* 0x0000000702077220 */ /* 0x004fd00000400000 */
[----:B------:R-:W-:Y:S05]  /*2000*/  @P0 BRA `(.L_x_84) ;  /* 0xfffffffc00dc0947 */ /* 0x000fea000383ffff */
.L_x_76:
[----:B------:R-:W-:Y:S05]  /*2010*/  BSYNC.RECONVERGENT B1 ;  /* 0x0000000000017941 */ /* 0x000fea0003800200 */
.L_x_73:
[----:B------:R-:W0:Y:S01]  /*2020*/  S2R R6, SR_LANEID ;  /* 0x0000000000067919 */ /* 0x000e220000000000 */
[----:B------:R-:W1:Y:S01]  /*2030*/  SHFL.DOWN PT, R0, R7, 0x1, 0x1f ;  /* 0x08201f0007007f89 */ /* 0x000e6200000e0000 */
[----:B------:R-:W2:Y:S01]  /*2040*/  S2R R5, SR_TID.X ;  /* 0x0000000000057919 */ /* 0x000ea20000002100 */
[C---:B0-----:R-:W-:Y:S02]  /*2050*/  ISETP.GT.AND P0, PT, R6.reuse, 0x1e, PT ;  /* 0x0000001e0600780c */ /* 0x041fe40003f04270 */
[----:B------:R-:W-:-:S11]  /*2060*/  ISETP.NE.AND P1, PT, R6, RZ, PT ;  /* 0x000000ff0600720c */ /* 0x000fd60003f25270 */
[----:B-1----:R-:W-:Y:S01]  /*2070*/  @!P0 FMUL R7, R0, R7 ;  /* 0x0000000700078220 */ /* 0x002fe20000400000 */
[----:B------:R-:W-:Y:S01]  /*2080*/  ISETP.GT.AND P0, PT, R6, 0x1d, PT ;  /* 0x0000001d0600780c */ /* 0x000fe20003f04270 */
[----:B------:R-:W0:Y:S01]  /*2090*/  @!P1 S2R R4, SR_CgaCtaId ;  /* 0x0000000000049919 */ /* 0x000e220000008800 */
[----:B------:R-:W-:Y:S02]  /*20a0*/  @!P1 MOV R3, 0x400 ;  /* 0x0000040000039802 */ /* 0x000fe40000000f00 */
[----:B--2---:R-:W-:Y:S01]  /*20b0*/  @!P1 SHF.R.U32.HI R2, RZ, 0x3, R5 ;  /* 0x00000003ff029819 */ /* 0x004fe20000011605 */
        /* <DEDUP_REMOVED lines=31> */
[----:B------:R-:W-:-:S07]  /*22b0*/  FMUL R9, R2, R3 ;  /* 0x0000000302097220 */ /* 0x000fce0000400000 */
.L_x_72:
[----:B------:R-:W-:Y:S05]  /*22c0*/  BSYNC.RECONVERGENT B0 ;  /* 0x0000000000007941 */ /* 0x000fea0003800200 */
.L_x_57:
[----:B------:R-:W-:Y:S05]  /*22d0*/  @P0 EXIT ;  /* 0x000000000000094d */ /* 0x000fea0003800000 */
[----:B------:R-:W3:Y:S02]  /*22e0*/  LDCU.64 UR4, c[0x0][0x388] ;  /* 0x00007100ff0477ac */ /* 0x000ee40008000a00 */
[----:B---3--:R-:W-:-:S06]  /*22f0*/  UIMAD.WIDE.U32 UR4, UR16, 0x4, UR4 ;  /* 0x00000004100478a5 */ /* 0x008fcc000f8e0004 */
[----:B------:R-:W-:Y:S01]  /*2300*/  IMAD.U32 R2, RZ, RZ, UR4 ;  /* 0x00000004ff027e24 */ /* 0x000fe2000f8e00ff */
[----:B0-2---:R-:W-:-:S05]  /*2310*/  MOV R3, UR5 ;  /* 0x0000000500037c02 */ /* 0x005fca0008000f00 */
[----:B------:R-:W-:Y:S01]  /*2320*/  STG.E desc[UR14][R2.64], R9 ;  /* 0x0000000902007986 */ /* 0x000fe2000c10190e */
[----:B------:R-:W-:Y:S05]  /*2330*/  EXIT ;  /* 0x000000000000794d */ /* 0x000fea0003800000 */
.L_x_85:
        /* <DEDUP_REMOVED lines=12> */
.L_x_707:


//--------------------- .text._ZN3cub18CUB_300001_SM_10006detail6reduce28DeviceReduceSingleTileKernelINS2_10policy_hubIfyN4cuda3std3__410multipliesIfEEE10Policy1000EN6thrust24THRUST_300001_SM_1000_NS6detail15normal_iteratorINSD_10device_ptrIfEEEEPfyS9_ffNS7_10__identityEEEvT0_T1_T2_T3_T4_T6_ --------------------------
	.section	.text._ZN3cub18CUB_300001_SM_10006detail6reduce28DeviceReduceSingleTileKernelINS2_10policy_hubIfyN4cuda3std3__410multipliesIfEEE10Policy1000EN6thrust24THRUST_300001_SM_1000_NS6detail15normal_iteratorINSD_10device_ptrIfEEEEPfyS9_ffNS7_10__identityEEEvT0_T1_T2_T3_T4_T6_,"ax",@progbits
	.align	128
        .global         _ZN3cub18CUB_300001_SM_10006detail6reduce28DeviceReduceSingleTileKernelINS2_10policy_hubIfyN4cuda3std3__410multipliesIfEEE10Policy1000EN6thrust24THRUST_300001_SM_1000_NS6detail15normal_iteratorINSD_10device_ptrIfEEEEPfyS9_ffNS7_10__identityEEEvT0_T1_T2_T3_T4_T6_
        .type           _ZN3cub18CUB_300001_SM_10006detail6reduce28DeviceReduceSingleTileKernelINS2_10policy_hubIfyN4cuda3std3__410multipliesIfEEE10Policy1000EN6thrust24THRUST_300001_SM_1000_NS6detail15normal_iteratorINSD_10device_ptrIfEEEEPfyS9_ffNS7_10__identityEEEvT0_T1_T2_T3_T4_T6_,@function
        .size           _ZN3cub18CUB_300001_SM_10006detail6reduce28DeviceReduceSingleTileKernelINS2_10policy_hubIfyN4cuda3std3__410multipliesIfEEE10Policy1000EN6thrust24THRUST_300001_SM_1000_NS6detail15normal_iteratorINSD_10device_ptrIfEEEEPfyS9_ffNS7_10__identityEEEvT0_T1_T2_T3_T4_T6_,(.L_x_708 - _ZN3cub18CUB_300001_SM_10006detail6reduce28DeviceReduceSingleTileKernelINS2_10policy_hubIfyN4cuda3std3__410multipliesIfEEE10Policy1000EN6thrust24THRUST_300001_SM_1000_NS6detail15normal_iteratorINSD_10device_ptrIfEEEEPfyS9_ffNS7_10__identityEEEvT0_T1_T2_T3_T4_T6_)
        .other          _ZN3cub18CUB_300001_SM_10006detail6reduce28DeviceReduceSingleTileKernelINS2_10policy_hubIfyN4cuda3std3__410multipliesIfEEE10Policy1000EN6thrust24THRUST_300001_SM_1000_NS6detail15normal_iteratorINSD_10device_ptrIfEEEEPfyS9_ffNS7_10__identityEEEvT0_T1_T2_T3_T4_T6_,@"STO_CUDA_ENTRY STV_DEFAULT"
_ZN3cub18CUB_300001_SM_10006detail6reduce28DeviceReduceSingleTileKernelINS2_10policy_hubIfyN4cuda3std3__410multipliesIfEEE10Policy1000EN6thrust24THRUST_300001_SM_1000_NS6detail15normal_iteratorINSD_10device_ptrIfEEEEPfyS9_ffNS7_10__identityEEEvT0_T1_T2_T3_T4_T6_:
.text._ZN3cub18CUB_300001_SM_10006detail6reduce28DeviceReduceSingleTileKernelINS2_10policy_hubIfyN4cuda3std3__410multipliesIfEEE10Policy1000EN6thrust24THRUST_300001_SM_1000_NS6detail15normal_iteratorINSD_10device_ptrIfEEEEPfyS9_ffNS7_10__identityEEEvT0_T1_T2_T3_T4_T6_:
[----:B------:R-:W-:Y:S01]  /*0000*/  LDC R1, c[0x0][0x37c] ;  /* 0x0000df00ff017b82 */ /* 0x000fe20000000800 */
[----:B------:R-:W0:Y:S01]  /*0010*/  LDCU.64 UR4, c[0x0][0x390] ;  /* 0x00007200ff0477ac */ /* 0x000e220008000a00 */
[----:B------:R-:W1:Y:S01]  /*0020*/  LDCU.64 UR6, c[0x0][0x358] ;  /* 0x00006b00ff0677ac */ /* 0x000e620008000a00 */
[----:B0-----:R-:W-:Y:S01]  /*0030*/  MOV R4, UR4 ;  /* 0x0000000400047c02 */ /* 0x001fe20008000f00 */
[----:B------:R-:W-:-:S03]  /*0040*/  IMAD.U32 R0, RZ, RZ, UR5 ;  /* 0x00000005ff007e24 */ /* 0x000fc6000f8e00ff */
[----:B------:R-:W-:-:S04]  /*0050*/  ISETP.NE.U32.AND P0, PT, R4, RZ, PT ;  /* 0x000000ff0400720c */ /* 0x000fc80003f05070 */
[----:B------:R-:W-:-:S13]  /*0060*/  ISETP.NE.AND.EX P0, PT, R0, RZ, PT, P0 ;  /* 0x000000ff0000720c */ /* 0x000fda0003f05300 */
        /* <DEDUP_REMOVED lines=8> */
.L_x_86:
[----:B------:R-:W-:Y:S01]  /*00f0*/  ISETP.GT.U32.AND P0, PT, R4, 0xfff, PT ;  /* 0x00000fff0400780c */ /* 0x000fe20003f04070 */
[----:B------:R-:W-:Y:S03]  /*0100*/  BSSY.RECONVERGENT B0, `(.L_x_87) ;  /* 0x00001f3000007945 */ /* 0x000fe60003800200 */
[----:B------:R-:W-:-:S13]  /*0110*/  ISETP.GT.U32.AND.EX P0, PT, R0, RZ, PT, P0 ;  /* 0x000000ff0000720c */ /* 0x000fda0003f04100 */
[----:B------:R-:W-:Y:S05]  /*0120*/  @P0 BRA `(.L_x_88) ;  /* 0x0000000c00ac0947 */ /* 0x000fea0003800000 */
[----:B------:R-:W0:Y:S01]  /*0130*/  S2R R5, SR_TID.X ;  /* 0x0000000000057919 */ /* 0x000e220000002100 */
[----:B------:R-:W-:Y:S01]  /*0140*/  BSSY.RECONVERGENT B1, `(.L_x_89) ;  /* 0x0000009000017945 */ /* 0x000fe20003800200 */
[----:B------:R-:W-:Y:S01]  /*0150*/  HFMA2 R6, -RZ, RZ, 0, 0 ;  /* 0x00000000ff067431 */ /* 0x000fe200000001ff */
[----:B0-----:R-:W-:Y:S01]  /*0160*/  ISETP.GE.U32.AND P0, PT, R5, R4, PT ;  /* 0x000000040500720c */ /* 0x001fe20003f06070 */
[----:B------:R-:W-:-:S12]  /*0170*/  IMAD.MOV.U32 R7, RZ, RZ, R5 ;  /* 0x000000ffff077224 */ /* 0x000fd800078e0005 */
[----:B------:R-:W-:Y:S05]  /*0180*/  @P0 BRA `(.L_x_90) ;  /* 0x0000000000100947 */ /* 0x000fea0003800000 */
[----:B------:R-:W0:Y:S02]  /*0190*/  LDC.64 R2, c[0x0][0x380] ;  /* 0x0000e000ff027b82 */ /* 0x000e240000000a00 */
[----:B0-----:R-:W-:-:S05]  /*01a0*/  IMAD.WIDE.U32 R2, R5, 0x4, R2 ;  /* 0x0000000405027825 */ /* 0x001fca00078e0002 */
[----:B------:R0:W5:Y:S01]  /*01b0*/  LDG.E R6, desc[UR6][R2.64] ;  /* 0x0000000602067981 */ /* 0x000162000c1e1900 */
[----:B------:R-:W-:-:S07]  /*01c0*/  IADD3 R7, PT, PT, R5, 0x100, RZ ;  /* 0x0000010005077810 */ /* 0x000fce0007ffe0ff */
.L_x_90:
[----:B------:R-:W-:Y:S05]  /*01d0*/  BSYNC.RECONVERGENT B1 ;  /* 0x0000000000017941 */ /* 0x000fea0003800200 */
.L_x_89:
[----:B------:R-:W-:Y:S01]  /*01e0*/  ISETP.GE.U32.AND P0, PT, R7, R4, PT ;  /* 0x000000040700720c */ /* 0x000fe20003f06070 */
[----:B------:R-:W-:-:S12]  /*01f0*/  BSSY.RECONVERGENT B1, `(.L_x_91) ;  /* 0x000006d000017945 */ /* 0x000fd80003800200 */
[----:B------:R-:W-:Y:S05]  /*0200*/  @P0 BRA `(.L_x_92) ;  /* 0x0000000400ac0947 */ /* 0x000fea0003800000 */
[----:B0-----:R-:W-:Y:S01]  /*0210*/  LOP3.LUT R3, RZ, R7, RZ, 0x33, !PT ;  /* 0x00000007ff037212 */ /* 0x001fe200078e33ff */
[----:B------:R-:W-:Y:S04]  /*0220*/  BSSY.RECONVERGENT B2, `(.L_x_93) ;  /* 0x0000033000027945 */ /* 0x000fe80003800200 */
[----:B------:R-:W-:-:S05]  /*0230*/  IMAD.IADD R3, R3, 0x1, R4 ;  /* 0x0000000103037824 */ /* 0x000fca00078e0204 */
[C---:B------:R-:W-:Y:S02]  /*0240*/  ISETP.GE.U32.AND P0, PT, R3.reuse, 0xf00, PT ;  /* 0x00000f000300780c */ /* 0x040fe40003f06070 */
[----:B------:R-:W-:-:S04]  /*0250*/  LEA.HI R8, R3, 0x1, RZ, 0x18 ;  /* 0x0000000103087811 */ /* 0x000fc800078fc0ff */
[----:B------:R-:W-:-:S04]  /*0260*/  LOP3.LUT R22, R8, 0xf, RZ, 0xc0, !PT ;  /* 0x0000000f08167812 */ /* 0x000fc800078ec0ff */
[----:B------:R-:W-:-:S03]  /*0270*/  ISETP.NE.AND P1, PT, R22, RZ, PT ;  /* 0x000000ff1600720c */ /* 0x000fc60003f25270 */
[----:B------:R-:W-:Y:S10]  /*0280*/  @!P0 BRA `(.L_x_94) ;  /* 0x0000000000b08947 */ /* 0x000ff40003800000 */
[----:B------:R-:W0:Y:S01]  /*0290*/  LDC.64 R2, c[0x0][0x380] ;  /* 0x0000e000ff027b82 */ /* 0x000e220000000a00 */
[----:B------:R-:W-:-:S04]  /*02a0*/  LOP3.LUT R9, R8, 0x1fffff0, RZ, 0xc0, !PT ;  /* 0x01fffff008097812 */ /* 0x000fc800078ec0ff */
[----:B------:R-:W-:Y:S01]  /*02b0*/  IADD3 R9, PT, PT, -R9, RZ, RZ ;  /* 0x000000ff09097210 */ /* 0x000fe20007ffe1ff */
[----:B0-----:R-:W-:-:S03]  /*02c0*/  IMAD.WIDE.U32 R2, R7, 0x4, R2 ;  /* 0x0000000407027825 */ /* 0x001fc600078e0002 */
[----:B------:R-:W-:-:S05]  /*02d0*/  IADD3 R2, P0, PT, R2, 0x2000, RZ ;  /* 0x0000200002027810 */ /* 0x000fca0007f1e0ff */
[----:B------:R-:W-:-:S08]  /*02e0*/  IMAD.X R3, RZ, RZ, R3, P0 ;  /* 0x000000ffff037224 */ /* 0x000fd000000e0603 */
.L_x_95:
        /* <DEDUP_REMOVED lines=38> */
.L_x_94:
[----:B------:R-:W-:Y:S05]  /*0550*/  BSYNC.RECONVERGENT B2 ;  /* 0x0000000000027941 */ /* 0x000fea0003800200 */
.L_x_93:
[----:B------:R-:W-:Y:S05]  /*0560*/  @!P1 BRA `(.L_x_92) ;  /* 0x0000000000d49947 */ /* 0x000fea0003800000 */
[----:B------:R-:W-:Y:S01]  /*0570*/  ISETP.GE.U32.AND P0, PT, R22, 0x8, PT ;  /* 0x000000081600780c */ /* 0x000fe20003f06070 */
[----:B------:R-:W-:Y:S01]  /*0580*/  BSSY.RECONVERGENT B2, `(.L_x_96) ;  /* 0x0000017000027945 */ /* 0x000fe20003800200 */
[----:B------:R-:W-:-:S04]  /*0590*/  LOP3.LUT R11, R8, 0x7, RZ, 0xc0, !PT ;  /* 0x00000007080b7812 */ /* 0x000fc800078ec0ff */
[----:B------:R-:W-:-:S07]  /*05a0*/  ISETP.NE.AND P1, PT, R11, RZ, PT ;  /* 0x000000ff0b00720c */ /* 0x000fce0003f25270 */
[----:B------:R-:W-:Y:S06]  /*05b0*/  @!P0 BRA `(.L_x_97) ;  /* 0x00000000004c8947 */ /* 0x000fec0003800000 */
[----:B------:R-:W0:Y:S02]  /*05c0*/  LDC.64 R2, c[0x0][0x380] ;  /* 0x0000e000ff027b82 */ /* 0x000e240000000a00 */
[----:B0-----:R-:W-:-:S05]  /*05d0*/  IMAD.WIDE R2, R7, 0x4, R2 ;  /* 0x0000000407027825 */ /* 0x001fca00078e0202 */
        /* <DEDUP_REMOVED lines=17> */
.L_x_97:
[----:B------:R-:W-:Y:S05]  /*06f0*/  BSYNC.RECONVERGENT B2 ;  /* 0x0000000000027941 */ /* 0x000fea0003800200 */
.L_x_96:
        /* <DEDUP_REMOVED lines=17> */
.L_x_99:
[----:B------:R-:W-:Y:S05]  /*0810*/  BSYNC.RECONVERGENT B2 ;  /* 0x0000000000027941 */ /* 0x000fea0003800200 */
.L_x_98:
[----:B------:R-:W-:Y:S05]  /*0820*/  @!P1 BRA `(.L_x_92) ;  /* 0x0000000000249947 */ /* 0x000fea0003800000 */
[----:B------:R-:W0:Y:S01]  /*0830*/  LDC.64 R8, c[0x0][0x380] ;  /* 0x0000e000ff087b82 */ /* 0x000e220000000a00 */
[----:B------:R-:W-:-:S07]  /*0840*/  IMAD.MOV R10, RZ, RZ, -R10 ;  /* 0x000000ffff0a7224 */ /* 0x000fce00078e0a0a */
.L_x_100:
[----:B0-----:R-:W-:-:S06]  /*0850*/  IMAD.WIDE R2, R7, 0x4, R8 ;  /* 0x0000000407027825 */ /* 0x001fcc00078e0208 */
[----:B------:R-:W2:Y:S01]  /*0860*/  LDG.E R3, desc[UR6][R2.64] ;  /* 0x0000000602037981 */ /* 0x000ea2000c1e1900 */
[----:B------:R-:W-:Y:S01]  /*0870*/  IADD3 R10, PT, PT, R10, 0x1, RZ ;  /* 0x000000010a0a7810 */ /* 0x000fe20007ffe0ff */
[----:B------:R-:W-:-:S03]  /*0880*/  VIADD R7, R7, 0x100 ;  /* 0x0000010007077836 */ /* 0x000fc60000000000 */
[----:B------:R-:W-:Y:S01]  /*0890*/  ISETP.NE.AND P0, PT, R10, RZ, PT ;  /* 0x000000ff0a00720c */ /* 0x000fe20003f05270 */
[----:B--2--5:R-:W-:-:S12]  /*08a0*/  FMUL R6, R3, R6 ;  /* 0x0000000603067220 */ /* 0x024fd80000400000 */
[----:B------:R-:W-:Y:S05]  /*08b0*/  @P0 BRA `(.L_x_100) ;  /* 0xfffffffc00e40947 */ /* 0x000fea000383ffff */
.L_x_92:
[----:B------:R-:W-:Y:S05]  /*08c0*/  BSYNC.RECONVERGENT B1 ;  /* 0x0000000000017941 */ /* 0x000fea0003800200 */
.L_x_91:
[----:B------:R-:W-:Y:S02]  /*08d0*/  ISETP.GE.U32.AND P0, PT, R4, 0x100, PT ;  /* 0x000001000400780c */ /* 0x000fe40003f06070 */
[----:B-----5:R-:W-:Y:S02]  /*08e0*/  MOV R9, R6 ;  /* 0x0000000600097202 */ /* 0x020fe40000000f00 */
[----:B------:R-:W-:-:S13]  /*08f0*/  ISETP.GE.U32.AND.EX P0, PT, R0, RZ, PT, P0 ;  /* 0x000000ff0000720c */ /* 0x000fda0003f06100 */
[----:B------:R-:W-:Y:S05]  /*0900*/  @!P0 BRA `(.L_x_101) ;  /* 0x0000000000ac8947 */ /* 0x000fea0003800000 */
[----:B------:R-:W1:Y:S01]  /*0910*/  S2R R6, SR_LANEID ;  /* 0x0000000000067919 */ /* 0x000e620000000000 */
[----:B------:R-:W-:Y:S01]  /*0920*/  ISETP.NE.AND P5, PT, R5, RZ, PT ;  /* 0x000000ff0500720c */ /* 0x000fe20003fa5270 */
        /* <DEDUP_REMOVED lines=14> */
[----:B-1----:R-:W-:-:S05]  /*0a10*/  @!P1 LEA R7, R7, R4, 0x18 ;  /* 0x0000000407079211 */ /* 0x002fca00078ec0ff */
[----:B------:R-:W-:-:S03]  /*0a20*/  @!P1 IMAD.IADD R2, R2, 0x1, R7 ;  /* 0x0000000102029824 */ /* 0x000fc600078e0207 */
[----:B0-----:R-:W-:Y:S01]  /*0a30*/  @!P0 FMUL R0, R0, R3 ;  /* 0x0000000300008220 */ /* 0x001fe20000400000 */
[----:B------:R-:W-:-:S04]  /*0a40*/  ISETP.GT.AND P0, PT, R6, 0x17, PT ;  /* 0x000000170600780c */ /* 0x000fc80003f04270 */
[----:B------:R-:W0:Y:S09]  /*0a50*/  SHFL.DOWN PT, R3, R0, 0x8, 0x1f ;  /* 0x09001f0000037f89 */ /* 0x000e3200000e0000 */
[----:B0-----:R-:W-:Y:S01]  /*0a60*/  @!P0 FMUL R0, R0, R3 ;  /* 0x0000000300008220 */ /* 0x001fe20000400000 */
[----:B------:R-:W-:-:S04]  /*0a70*/  ISETP.GT.AND P0, PT, R6, 0xf, PT ;  /* 0x0000000f0600780c */ /* 0x000fc80003f04270 */
[----:B------:R-:W0:Y:S02]  /*0a80*/  SHFL.DOWN PT, R3, R0, 0x10, 0x1f ;  /* 0x0a001f0000037f89 */ /* 0x000e2400000e0000 */
[----:B0-----:R-:W-:-:S05]  /*0a90*/  FMUL R3, R0, R3 ;  /* 0x0000000300037220 */ /* 0x001fca0000400000 */
[----:B------:R1:W-:Y:S01]  /*0aa0*/  @!P1 STS [R2+0x8], R3 ;  /* 0x0000080302009388 */ /* 0x0003e20000000800 */
[----:B------:R-:W-:Y:S01]  /*0ab0*/  FSEL R8, R0, R3, P0 ;  /* 0x0000000300087208 */ /* 0x000fe20000000000 */
[----:B------:R-:W-:Y:S06]  /*0ac0*/  BAR.SYNC.DEFER_BLOCKING 0x0 ;  /* 0x0000000000007b1d */ /* 0x000fec0000010000 */
[----:B------:R-:W-:Y:S05]  /*0ad0*/  @P5 BRA `(.L_x_102) ;  /* 0x0000001400545947 */ /* 0x000fea0003800000 */
[----:B------:R-:W0:Y:S01]  /*0ae0*/  S2UR UR5, SR_CgaCtaId ;  /* 0x00000000000579c3 */ /* 0x000e220000008800 */
[----:B------:R-:W-:Y:S02]  /*0af0*/  UMOV UR4, 0x400 ;  /* 0x0000040000047882 */ /* 0x000fe40000000000 */
[----:B0-----:R-:W-:-:S09]  /*0b00*/  ULEA UR4, UR5, UR4, 0x18 ;  /* 0x0000000405047291 */ /* 0x001fd2000f8ec0ff */
[----:B-1----:R-:W0:Y:S04]  /*0b10*/  LDS R3, [UR4+0xc] ;  /* 0x00000c04ff037984 */ /* 0x002e280008000800 */
        /* <DEDUP_REMOVED lines=10> */
.L_x_101:
[----:B------:R-:W1:Y:S01]  /*0bc0*/  S2R R8, SR_LANEID ;  /* 0x0000000000087919 */ /* 0x000e620000000000 */
[C---:B0-----:R-:W-:Y:S02]  /*0bd0*/  LOP3.LUT R2, R5.reuse, 0x3e0, RZ, 0xc0, !PT ;  /* 0x000003e005027812 */ /* 0x041fe400078ec0ff */
[----:B------:R-:W-:Y:S02]  /*0be0*/  ISETP.NE.AND P5, PT, R5, RZ, PT ;  /* 0x000000ff0500720c */ /* 0x000fe40003fa5270 */
[----:B------:R-:W-:Y:S02]  /*0bf0*/  LOP3.LUT R7, RZ, R2, RZ, 0x33, !PT ;  /* 0x00000002ff077212 */ /* 0x000fe400078e33ff */
[----:B------:R-:W-:-:S03]  /*0c00*/  IADD3 R3, PT, PT, R2, 0x20, RZ ;  /* 0x0000002002037810 */ /* 0x000fc60007ffe0ff */
[----:B------:R-:W-:Y:S01]  /*0c10*/  IMAD.IADD R7, R7, 0x1, R4 ;  /* 0x0000000107077824 */ /* 0x000fe200078e0204 */
[----:B------:R-:W-:-:S04]  /*0c20*/  ISETP.GT.U32.AND P0, PT, R3, R4, PT ;  /* 0x000000040300720c */ /* 0x000fc80003f04070 */
[----:B------:R-:W-:-:S05]  /*0c30*/  SEL R7, R7, 0x1f, P0 ;  /* 0x0000001f07077807 */ /* 0x000fca0000000000 */
[----:B------:R-:W0:Y:S01]  /*0c40*/  SHFL.DOWN PT, R2, R9, 0x1, R7 ;  /* 0x0820000009027989 */ /* 0x000e2200000e0007 */
[C---:B-1----:R-:W-:Y:S02]  /*0c50*/  ISETP.GE.AND P0, PT, R8.reuse, R7, PT ;  /* 0x000000070800720c */ /* 0x042fe40003f06270 */
[C---:B------:R-:W-:Y:S02]  /*0c60*/  IADD3 R6, PT, PT, R8.reuse, 0x2, RZ ;  /* 0x0000000208067810 */ /* 0x040fe40007ffe0ff */
[----:B------:R-:W-:-:S09]  /*0c70*/  ISETP.NE.AND P1, PT, R8, RZ, PT ;  /* 0x000000ff0800720c */ /* 0x000fd20003f25270 */
[----:B0-----:R-:W-:Y:S01]  /*0c80*/  @!P0 FMUL R9, R2, R9 ;  /* 0x0000000902098220 */ /* 0x001fe20000400000 */
[----:B------:R-:W-:Y:S01]  /*0c90*/  ISETP.GT.AND P0, PT, R6, R7, PT ;  /* 0x000000070600720c */ /* 0x000fe20003f04270 */
[----:B------:R-:W-:Y:S02]  /*0ca0*/  VIADD R6, R8, 0x4 ;  /* 0x0000000408067836 */ /* 0x000fe40000000000 */
[----:B------:R-:W0:Y:S01]  /*0cb0*/  @!P1 S2R R11, SR_CgaCtaId ;  /* 0x00000000000b9919 */ /* 0x000e220000008800 */
[----:B------:R-:W-:Y:S01]  /*0cc0*/  @!P1 SHF.R.U32.HI R3, RZ, 0x3, R5 ;  /* 0x00000003ff039819 */ /* 0x000fe20000011605 */
[----:B------:R-:W1:Y:S03]  /*0cd0*/  SHFL.DOWN PT, R2, R9, 0x2, R7 ;  /* 0x0840000009027989 */ /* 0x000e6600000e0007 */
[----:B------:R-:W-:-:S05]  /*0ce0*/  @!P1 LOP3.LUT R3, R3, 0x7c, RZ, 0xc0, !PT ;  /* 0x0000007c03039812 */ /* 0x000fca00078ec0ff */
[----:B-1----:R-:W-:Y:S01]  /*0cf0*/  @!P0 FMUL R9, R9, R2 ;  /* 0x0000000209098220 */ /* 0x002fe20000400000 */
[-C--:B------:R-:W-:Y:S02]  /*0d00*/  ISETP.GT.AND P0, PT, R6, R7.reuse, PT ;  /* 0x000000070600720c */ /* 0x080fe40003f04270 */
[----:B------:R-:W-:Y:S02]  /*0d10*/  IADD3 R6, PT, PT, R8, 0x8, RZ ;  /* 0x0000000808067810 */ /* 0x000fe40007ffe0ff */
[----:B------:R-:W1:Y:S09]  /*0d20*/  SHFL.DOWN PT, R2, R9, 0x4, R7 ;  /* 0x0880000009027989 */ /* 0x000e7200000e0007 */
[----:B-1----:R-:W-:Y:S01]  /*0d30*/  @!P0 FMUL R9, R9, R2 ;  /* 0x0000000209098220 */ /* 0x002fe20000400000 */
[----:B------:R-:W-:Y:S01]  /*0d40*/  ISETP.GT.AND P0, PT, R6, R7, PT ;  /* 0x000000070600720c */ /* 0x000fe20003f04270 */
[----:B------:R-:W-:-:S03]  /*0d50*/  VIADD R6, R8, 0x10 ;  /* 0x0000001008067836 */ /* 0x000fc60000000000 */
[----:B------:R-:W1:Y:S09]  /*0d60*/  SHFL.DOWN PT, R2, R9, 0x8, R7 ;  /* 0x0900000009027989 */ /* 0x000e7200000e0007 */
[----:B-1----:R-:W-:Y:S01]  /*0d70*/  @!P0 FMUL R9, R9, R2 ;  /* 0x0000000209098220 */ /* 0x002fe20000400000 */
[----:B------:R-:W-:-:S02]  /*0d80*/  ISETP.GT.AND P0, PT, R6, R7, PT ;  /* 0x000000070600720c */ /* 0x000fc40003f04270 */
[----:B------:R-:W-:Y:S02]  /*0d90*/  @!P1 MOV R6, 0x400 ;  /* 0x0000040000069802 */ /* 0x000fe40000000f00 */
[----:B------:R-:W1:Y:S02]  /*0da0*/  SHFL.DOWN PT, R2, R9, 0x10, R7 ;  /* 0x0a00000009027989 */ /* 0x000e6400000e0007 */
[----:B0-----:R-:W-:-:S04]  /*0db0*/  @!P1 LEA R6, R11, R6, 0x18 ;  /* 0x000000060b069211 */ /* 0x001fc800078ec0ff */
[----:B------:R-:W-:-:S03]  /*0dc0*/  @!P1 IADD3 R3, PT, PT, R3, R6, RZ ;  /* 0x0000000603039210 */ /* 0x000fc60007ffe0ff */
[----:B-1----:R-:W-:-:S04]  /*0dd0*/  @!P0 FMUL R9, R9, R2 ;  /* 0x0000000209098220 */ /* 0x002fc80000400000 */
[----:B------:R-:W-:-:S05]  /*0de0*/  IMAD.MOV.U32 R8, RZ, RZ, R9 ;  /* 0x000000ffff087224 */ /* 0x000fca00078e0009 */
[----:B------:R0:W-:Y:S01]  /*0df0*/  @!P1 STS [R3+0x8], R8 ;  /* 0x0000080803009388 */ /* 0x0001e20000000800 */
[----:B------:R-:W-:Y:S06]  /*0e00*/  BAR.SYNC.DEFER_BLOCKING 0x0 ;  /* 0x0000000000007b1d */ /* 0x000fec0000010000 */
[----:B------:R-:W-:Y:S05]  /*0e10*/  @P5 BRA `(.L_x_102) ;  /* 0x0000001000845947 */ /* 0x000fea0003800000 */
[----:B------:R-:W1:Y:S01]  /*0e20*/  S2UR UR5, SR_CgaCtaId ;  /* 0x00000000000579c3 */ /* 0x000e620000008800 */
[----:B------:R-:W-:Y:S01]  /*0e30*/  UMOV UR4, 0x400 ;  /* 0x0000040000047882 */ /* 0x000fe20000000000 */
[C---:B------:R-:W-:Y:S02]  /*0e40*/  ISETP.GT.U32.AND P3, PT, R4.reuse, 0x20, PT ;  /* 0x000000200400780c */ /* 0x040fe40003f64070 */
[----:B------:R-:W-:Y:S02]  /*0e50*/  ISETP.GT.U32.AND P1, PT, R4, 0x40, PT ;  /* 0x000000400400780c */ /* 0x000fe40003f24070 */
[----:B------:R-:W-:Y:S02]  /*0e60*/  ISETP.GT.U32.AND.EX P3, PT, R0, RZ, PT, P3 ;  /* 0x000000ff0000720c */ /* 0x000fe40003f64130 */
[----:B------:R-:W-:Y:S02]  /*0e70*/  ISETP.GT.U32.AND P0, PT, R4, 0x60, PT ;  /* 0x000000600400780c */ /* 0x000fe40003f04070 */
[----:B------:R-:W-:-:S02]  /*0e80*/  ISETP.GT.U32.AND.EX P1, PT, R0, RZ, PT, P1 ;  /* 0x000000ff0000720c */ /* 0x000fc40003f24110 */
[----:B------:R-:W-:Y:S02]  /*0e90*/  ISETP.GT.U32.AND P2, PT, R4, 0x80, PT ;  /* 0x000000800400780c */ /* 0x000fe40003f44070 */
[----:B------:R-:W-:Y:S02]  /*0ea0*/  ISETP.GT.U32.AND.EX P0, PT, R0, RZ, PT, P0 ;  /* 0x000000ff0000720c */ /* 0x000fe40003f04100 */
[----:B------:R-:W-:Y:S02]  /*0eb0*/  ISETP.GT.U32.AND P4, PT, R4, 0xa0, PT ;  /* 0x000000a00400780c */ /* 0x000fe40003f84070 */
[C---:B------:R-:W-:Y:S02]  /*0ec0*/  ISETP.GT.U32.AND.EX P2, PT, R0.reuse, RZ, PT, P2 ;  /* 0x000000ff0000720c */ /* 0x040fe40003f44120 */
[----:B------:R-:W-:Y:S01]  /*0ed0*/  ISETP.GT.U32.AND.EX P4, PT, R0, RZ, PT, P4 ;  /* 0x000000ff0000720c */ /* 0x000fe20003f84140 */
[----:B-1----:R-:W-:-:S09]  /*0ee0*/  ULEA UR4, UR5, UR4, 0x18 ;  /* 0x0000000405047291 */ /* 0x002fd2000f8ec0ff */
[----:B0-----:R-:W0:Y:S04]  /*0ef0*/  LDS R3, [UR4+0xc] ;  /* 0x00000c04ff037984 */ /* 0x001e280008000800 */
[----:B------:R-:W1:Y:S04]  /*0f00*/  LDS.128 R12, [UR4+0x10] ;  /* 0x00001004ff0c7984 */ /* 0x000e680008000c00 */
[----:B------:R-:W2:Y:S01]  /*0f10*/  LDS.64 R6, [UR4+0x20] ;  /* 0x00002004ff067984 */ /* 0x000ea20008000a00 */
[----:B0-----:R-:W-:Y:S01]  /*0f20*/  @P3 FMUL R8, R8, R3 ;  /* 0x0000000308083220 */ /* 0x001fe20000400000 */
[----:B------:R-:W-:-:S03]  /*0f30*/  ISETP.GT.U32.AND P3, PT, R4, 0xc0, PT ;  /* 0x000000c00400780c */ /* 0x000fc60003f64070 */
[----:B-1----:R-:W-:Y:S01]  /*0f40*/  @P1 FMUL R8, R8, R12 ;  /* 0x0000000c08081220 */ /* 0x002fe20000400000 */
[----:B------:R-:W-:Y:S02]  /*0f50*/  ISETP.GT.U32.AND P1, PT, R4, 0xe0, PT ;  /* 0x000000e00400780c */ /* 0x000fe40003f24070 */
[----:B------:R-:W-:Y:S01]  /*0f60*/  ISETP.GT.U32.AND.EX P3, PT, R0, RZ, PT, P3 ;  /* 0x000000ff0000720c */ /* 0x000fe20003f64130 */
[----:B------:R-:W-:Y:S01]  /*0f70*/  @P0 FMUL R8, R8, R13 ;  /* 0x0000000d08080220 */ /* 0x000fe20000400000 */
[----:B------:R-:W-:-:S03]  /*0f80*/  ISETP.GT.U32.AND.EX P1, PT, R0, RZ, PT, P1 ;  /* 0x000000ff0000720c */ /* 0x000fc60003f24110 */
[----:B------:R-:W-:-:S04]  /*0f90*/  @P2 FMUL R8, R8, R14 ;  /* 0x0000000e08082220 */ /* 0x000fc80000400000 */
[----:B------:R-:W-:-:S04]  /*0fa0*/  @P4 FMUL R8, R8, R15 ;  /* 0x0000000f08084220 */ /* 0x000fc80000400000 */
[----:B--2---:R-:W-:-:S04]  /*0fb0*/  @P3 FMUL R8, R8, R6 ;  /* 0x0000000608083220 */ /* 0x004fc80000400000 */
[----:B------:R-:W-:Y:S01]  /*0fc0*/  @P1 FMUL R8, R8, R7 ;  /* 0x0000000708081220 */ /* 0x000fe20000400000 */
[----:B------:R-:W-:Y:S06]  /*0fd0*/  BRA `(.L_x_102) ;  /* 0x0000001000147947 */ /* 0x000fec0003800000 */
.L_x_88:
[----:B------:R-:W0:Y:S01]  /*0fe0*/  S2R R8, SR_TID.X ;  /* 0x0000000000087919 */ /* 0x000e220000002100 */
[----:B------:R-:W0:Y:S02]  /*0ff0*/  LDC.64 R2, c[0x0][0x380] ;  /* 0x0000e000ff027b82 */ /* 0x000e240000000a00 */
[----:B0-----:R-:W-:-:S05]  /*1000*/  IMAD.WIDE.U32 R2, R8, 0x4, R2 ;  /* 0x0000000408027825 */ /* 0x001fca00078e0002 */
        /* <DEDUP_REMOVED lines=16> */
[----:B--2---:R-:W-:Y:S01]  /*1110*/  FMUL R9, R9, R12 ;  /* 0x0000000c09097220 */ /* 0x004fe20000400000 */
[----:B---3--:R-:W-:Y:S01]  /*1120*/  FMUL R14, R11, R14 ;  /* 0x0000000e0b0e7220 */ /* 0x008fe20000400000 */
[----:B------:R-:W-:-:S03]  /*1130*/  HFMA2 R11, -RZ, RZ, 0, 0.00048828125 ;  /* 0x00001000ff0b7431 */ /* 0x000fc600000001ff */
[----:B------:R-:W-:Y:S01]  /*1140*/  FMUL R14, R9, R14 ;  /* 0x0000000e090e7220 */ /* 0x000fe20000400000 */
[----:B------:R-:W-:Y:S01]  /*1150*/  IADD3 R9, P1, PT, R4, -0x1000, RZ ;  /* 0xfffff00004097810 */ /* 0x000fe20007f3e0ff */
[----:B----4-:R-:W-:-:S03]  /*1160*/  FMUL R13, R13, R16 ;  /* 0x000000100d0d7220 */ /* 0x010fc60000400000 */
[----:B------:R-:W-:Y:S02]  /*1170*/  ISETP.GE.U32.AND P0, PT, R9, 0x1000, PT ;  /* 0x000010000900780c */ /* 0x000fe40003f06070 */
[----:B------:R-:W-:-:S04]  /*1180*/  IADD3.X R12, PT, PT, R0, -0x1, RZ, P1, !PT ;  /* 0xffffffff000c7810 */ /* 0x000fc80000ffe4ff */
[----:B------:R-:W-:Y:S01]  /*1190*/  ISETP.GE.U32.AND.EX P0, PT, R12, RZ, PT, P0 ;  /* 0x000000ff0c00720c */ /* 0x000fe20003f06100 */
        /* <DEDUP_REMOVED lines=11> */
[----:B------:R-:W-:Y:S01]  /*1250*/  IMAD.MOV.U32 R13, RZ, RZ, RZ ;  /* 0x000000ffff0d7224 */ /* 0x000fe200078e00ff */
[----:B------:R-:W-:Y:S06]  /*1260*/  @!P0 BRA `(.L_x_103) ;  /* 0x0000000000c08947 */ /* 0x000fec0003800000 */
[----:B------:R-:W0:Y:S01]  /*1270*/  LDC.64 R4, c[0x0][0x390] ;  /* 0x0000e400ff047b82 */ /* 0x000e220000000a00 */
[----:B------:R-:W-:Y:S01]  /*1280*/  MOV R11, 0x1000 ;  /* 0x00001000000b7802 */ /* 0x000fe20000000f00 */
[----:B------:R-:W-:-:S07]  /*1290*/  IMAD.MOV.U32 R13, RZ, RZ, RZ ;  /* 0x000000ffff0d7224 */ /* 0x000fce00078e00ff */
.L_x_105:
[----:B------:R-:W-:-:S04]  /*12a0*/  LEA R6, P0, R11, R2, 0x2 ;  /* 0x000000020b067211 */ /* 0x000fc800078010ff */
[----:B------:R-:W-:-:S05]  /*12b0*/  LEA.HI.X R7, R11, R3, R13, 0x2, P0 ;  /* 0x000000030b077211 */ /* 0x000fca00000f140d */
[----:B------:R-:W2:Y:S04]  /*12c0*/  LDG.E R0, desc[UR6][R6.64+0x2400] ;  /* 0x0024000606007981 */ /* 0x000ea8000c1e1900 */
[----:B------:R-:W2:Y:S04]  /*12d0*/  LDG.E R15, desc[UR6][R6.64+0x2800] ;  /* 0x00280006060f7981 */ /* 0x000ea8000c1e1900 */
        /* <DEDUP_REMOVED lines=13> */
[----:B------:R0:W5:Y:S02]  /*13b0*/  LDG.E R20, desc[UR6][R6.64+0x3c00] ;  /* 0x003c000606147981 */ /* 0x000164000c1e1900 */
[----:B0-----:R-:W-:-:S04]  /*13c0*/  IADD3 R6, P1, PT, -R11, R4, RZ ;  /* 0x000000040b067210 */ /* 0x001fc80007f3e1ff */
[----:B------:R-:W-:Y:S01]  /*13d0*/  ISETP.GE.U32.AND P0, PT, R6, 0x1000, PT ;  /* 0x000010000600780c */ /* 0x000fe20003f06070 */
[----:B--2---:R-:W-:Y:S01]  /*13e0*/  FMUL R15, R0, R15 ;  /* 0x0000000f000f7220 */ /* 0x004fe20000400000 */
[----:B------:R-:W-:-:S04]  /*13f0*/  MOV R0, R5 ;  /* 0x0000000500007202 */ /* 0x000fc80000000f00 */
[----:B------:R-:W-:Y:S01]  /*1400*/  IADD3.X R6, PT, PT, ~R13, R0, RZ, P1, !PT ;  /* 0x000000000d067210 */ /* 0x000fe20000ffe5ff */
[----:B---3--:R-:W-:-:S03]  /*1410*/  FMUL R10, R27, R10 ;  /* 0x0000000a1b0a7220 */ /* 0x008fc60000400000 */
[----:B------:R-:W-:Y:S01]  /*1420*/  ISETP.GE.U32.AND.EX P0, PT, R6, RZ, PT, P0 ;  /* 0x000000ff0600720c */ /* 0x000fe20003f06100 */
[----:B----4-:R-:W-:-:S04]  /*1430*/  FMUL R29, R26, R29 ;  /* 0x0000001d1a1d7220 */ /* 0x010fc80000400000 */
[----:B------:R-:W-:Y:S01]  /*1440*/  FMUL R10, R10, R29 ;  /* 0x0000001d0a0a7220 */ /* 0x000fe20000400000 */
[----:B-----5:R-:W-:Y:S01]  /*1450*/  FMUL R24, R24, R25 ;  /* 0x0000001918187220 */ /* 0x020fe20000400000 */
[----:B------:R-:W-:-:S04]  /*1460*/  FMUL R23, R23, R22 ;  /* 0x0000001617177220 */ /* 0x000fc80000400000 */
        /* <DEDUP_REMOVED lines=11> */
[----:B------:R-:W-:-:S05]  /*1520*/  IADD3 R11, P0, PT, R11, 0x1000, RZ ;  /* 0x000010000b0b7810 */ /* 0x000fca0007f1e0ff */
[----:B------:R-:W-:Y:S01]  /*1530*/  IMAD.X R13, RZ, RZ, R13, P0 ;  /* 0x000000ffff0d7224 */ /* 0x000fe200000e060d */
[----:B------:R-:W-:-:S04]  /*1540*/  ISETP.GT.U32.AND P0, PT, R11, R9, PT ;  /* 0x000000090b00720c */ /* 0x000fc80003f04070 */
[----:B------:R-:W-:-:S13]  /*1550*/  ISETP.GT.U32.AND.EX P0, PT, R13, R12, PT, P0 ;  /* 0x0000000c0d00720c */ /* 0x000fda0003f04100 */
[----:B------:R-:W-:Y:S05]  /*1560*/  @!P0 BRA `(.L_x_105) ;  /* 0xfffffffc004c8947 */ /* 0x000fea000383ffff */
.L_x_103:
[CC--:B------:R-:W-:Y:S01]  /*1570*/  IADD3 R3, PT, PT, -R11.reuse, R4.reuse, RZ ;  /* 0x000000040b037210 */ /* 0x0c0fe20007ffe1ff */
[----:B------:R-:W-:Y:S01]  /*1580*/  BSSY.RECONVERGENT B1, `(.L_x_104) ;  /* 0x0000080000017945 */ /* 0x000fe20003800200 */
[----:B------:R-:W-:Y:S02]  /*1590*/  ISETP.GE.U32.AND P1, PT, R11, R4, PT ;  /* 0x000000040b00720c */ /* 0x000fe40003f26070 */
[----:B------:R-:W-:-:S04]  /*15a0*/  ISETP.GE.AND P0, PT, R8, R3, PT ;  /* 0x000000030800720c */ /* 0x000fc80003f06270 */
[----:B------:R-:W-:-:S13]  /*15b0*/  ISETP.GE.U32.OR.EX P0, PT, R13, R0, P0, P1 ;  /* 0x000000000d00720c */ /* 0x000fda0000706510 */
[----:B------:R-:W-:Y:S05]  /*15c0*/  @P0 BRA `(.L_x_106) ;  /* 0x0000000400ec0947 */ /* 0x000fea0003800000 */
[----:B------:R-:W-:Y:S01]  /*15d0*/  LOP3.LUT R0, RZ, R8, RZ, 0x33, !PT ;  /* 0x00000008ff007212 */ /* 0x000fe200078e33ff */
[----:B------:R-:W-:Y:S03]  /*15e0*/  BSSY.RECONVERGENT B2, `(.L_x_107) ;  /* 0x0000038000027945 */ /* 0x000fe60003800200 */
[----:B------:R-:W-:-:S04]  /*15f0*/  IADD3 R0, PT, PT, -R11, R4, R0 ;  /* 0x000000040b007210 */ /* 0x000fc80007ffe100 */
[C---:B------:R-:W-:Y:S02]  /*1600*/  ISETP.GE.U32.AND P1, PT, R0.reuse, 0xf00, PT ;  /* 0x00000f000000780c */ /* 0x040fe40003f26070 */
[----:B------:R-:W-:Y:S02]  /*1610*/  LEA.HI R4, R0, 0x1, RZ, 0x18 ;  /* 0x0000000100047811 */ /* 0x000fe400078fc0ff */
[----:B------:R-:W-:Y:S02]  /*1620*/  MOV R0, R8 ;  /* 0x0000000800007202 */ /* 0x000fe40000000f00 */
[----:B------:R-:W-:-:S04]  /*1630*/  LOP3.LUT R24, R4, 0xf, RZ, 0xc0, !PT ;  /* 0x0000000f04187812 */ /* 0x000fc800078ec0ff */
[----:B------:R-:W-:-:S03]  /*1640*/  ISETP.NE.AND P0, PT, R24, RZ, PT ;  /* 0x000000ff1800720c */ /* 0x000fc60003f05270 */
[----:B------:R-:W-:Y:S10]  /*1650*/  @!P1 BRA `(.L_x_108) ;  /* 0x0000000000c09947 */ /* 0x000ff40003800000 */
[----:B------:R-:W0:Y:S01]  /*1660*/  LDCU.64 UR4, c[0x0][0x380] ;  /* 0x00007000ff0477ac */ /* 0x000e220008000a00 */
[----:B------:R-:W-:Y:S02]  /*1670*/  IADD3 R3, P1, PT, R8, R11, RZ ;  /* 0x0000000b08037210 */ /* 0x000fe40007f3e0ff */
[----:B------:R-:W-:-:S03]  /*1680*/  LOP3.LUT R9, R4, 0x1fffff0, RZ, 0xc0, !PT ;  /* 0x01fffff004097812 */ /* 0x000fc600078ec0ff */
[----:B------:R-:W-:Y:S01]  /*1690*/  IMAD.X R0, RZ, RZ, R13, P1 ;  /* 0x000000ffff007224 */ /* 0x000fe200008e060d */
[----:B------:R-:W-:Y:S02]  /*16a0*/  IADD3 R9, PT, PT, -R9, RZ, RZ ;  /* 0x000000ff09097210 */ /* 0x000fe40007ffe1ff */
[----:B0-----:R-:W-:-:S04]  /*16b0*/  LEA R2, P2, R3, UR4, 0x2 ;  /* 0x0000000403027c11 */ /* 0x001fc8000f8410ff */
[----:B------:R-:W-:Y:S02]  /*16c0*/  IADD3 R2, P1, PT, R2, 0x2000, RZ ;  /* 0x0000200002027810 */ /* 0x000fe40007f3e0ff */
[----:B------:R-:W-:Y:S02]  /*16d0*/  LEA.HI.X R3, R3, UR5, R0, 0x2, P2 ;  /* 0x0000000503037c11 */ /* 0x000fe400090f1400 */
[----:B------:R-:W-:-:S03]  /*16e0*/  MOV R0, R8 ;  /* 0x0000000800007202 */ /* 0x000fc60000000f00 */
[----:B------:R-:W-:-:S07]  /*16f0*/  IMAD.X R3, RZ, RZ, R3, P1 ;  /* 0x000000ffff037224 */ /* 0x000fce00008e0603 */
.L_x_109:
        /* <DEDUP_REMOVED lines=16> */
[----:B------:R-:W-:Y:S01]  /*1800*/  IADD3 R9, PT, PT, R9, 0x10, RZ ;  /* 0x0000001009097810 */ /* 0x000fe20007ffe0ff */
[----:B------:R-:W-:-:S03]  /*1810*/  VIADD R0, R0, 0x1000 ;  /* 0x0000100000007836 */ /* 0x000fc60000000000 */
[----:B------:R-:W-:Y:S02]  /*1820*/  ISETP.NE.AND P1, PT, R9, RZ, PT ;  /* 0x000000ff0900720c */ /* 0x000fe40003f25270 */
[----:B0-----:R-:W-:-:S04]  /*1830*/  IADD3 R2, P2, PT, R2, 0x4000, RZ ;  /* 0x0000400002027810 */ /* 0x001fc80007f5e0ff */
[----:B------:R-:W-:Y:S01]  /*1840*/  IADD3.X R3, PT, PT, RZ, R3, RZ, P2, !PT ;  /* 0x00000003ff037210 */ /* 0x000fe200017fe4ff */
        /* <DEDUP_REMOVED lines=17> */
.L_x_108:
[----:B------:R-:W-:Y:S05]  /*1960*/  BSYNC.RECONVERGENT B2 ;  /* 0x0000000000027941 */ /* 0x000fea0003800200 */
.L_x_107:
[----:B------:R-:W-:Y:S05]  /*1970*/  @!P0 BRA `(.L_x_106) ;  /* 0x0000000400008947 */ /* 0x000fea0003800000 */
[----:B------:R-:W-:Y:S01]  /*1980*/  ISETP.GE.U32.AND P0, PT, R24, 0x8, PT ;  /* 0x000000081800780c */ /* 0x000fe20003f06070 */
[----:B------:R-:W-:Y:S01]  /*1990*/  BSSY.RECONVERGENT B2, `(.L_x_110) ;  /* 0x000001a000027945 */ /* 0x000fe20003800200 */
[----:B------:R-:W-:-:S04]  /*19a0*/  LOP3.LUT R7, R4, 0x7, RZ, 0xc0, !PT ;  /* 0x0000000704077812 */ /* 0x000fc800078ec0ff */
[----:B------:R-:W-:-:S07]  /*19b0*/  ISETP.NE.AND P1, PT, R7, RZ, PT ;  /* 0x000000ff0700720c */ /* 0x000fce0003f25270 */
[----:B------:R-:W-:Y:S06]  /*19c0*/  @!P0 BRA `(.L_x_111) ;  /* 0x0000000000588947 */ /* 0x000fec0003800000 */
[----:B------:R-:W0:Y:S01]  /*19d0*/  LDCU.64 UR4, c[0x0][0x380] ;  /* 0x00007000ff0477ac */ /* 0x000e220008000a00 */
[----:B------:R-:W-:-:S04]  /*19e0*/  IADD3 R3, P0, PT, R0, R11, RZ ;  /* 0x0000000b00037210 */ /* 0x000fc80007f1e0ff */
[----:B------:R-:W-:Y:S02]  /*19f0*/  IADD3.X R6, PT, PT, RZ, R13, RZ, P0, !PT ;  /* 0x0000000dff067210 */ /* 0x000fe400007fe4ff */
[----:B0-----:R-:W-:-:S04]  /*1a00*/  LEA R2, P0, R3, UR4, 0x2 ;  /* 0x0000000403027c11 */ /* 0x001fc8000f8010ff */
        /* <DEDUP_REMOVED lines=9> */
[----:B------:R-:W-:Y:S01]  /*1aa0*/  IADD3 R0, PT, PT, R0, 0x800, RZ ;  /* 0x0000080000007810 */ /* 0x000fe20007ffe0ff */
        /* <DEDUP_REMOVED lines=8> */
.L_x_111:
[----:B------:R-:W-:Y:S05]  /*1b30*/  BSYNC.RECONVERGENT B2 ;  /* 0x0000000000027941 */ /* 0x000fea0003800200 */
.L_x_110:
[----:B------:R-:W-:Y:S05]  /*1b40*/  @!P1 BRA `(.L_x_106) ;  /* 0x00000000008c9947 */ /* 0x000fea0003800000 */
[----:B------:R-:W-:Y:S01]  /*1b50*/  ISETP.GE.U32.AND P0, PT, R7, 0x4, PT ;  /* 0x000000040700780c */ /* 0x000fe20003f06070 */
[----:B------:R-:W-:Y:S01]  /*1b60*/  BSSY.RECONVERGENT B2, `(.L_x_112) ;  /* 0x0000012000027945 */ /* 0x000fe20003800200 */
[----:B------:R-:W-:-:S04]  /*1b70*/  LOP3.LUT R6, R4, 0x3, RZ, 0xc0, !PT ;  /* 0x0000000304067812 */ /* 0x000fc800078ec0ff */
[----:B------:R-:W-:-:S07]  /*1b80*/  ISETP.NE.AND P1, PT, R6, RZ, PT ;  /* 0x000000ff0600720c */ /* 0x000fce0003f25270 */
[----:B------:R-:W-:Y:S06]  /*1b90*/  @!P0 BRA `(.L_x_113) ;  /* 0x0000000000388947 */ /* 0x000fec0003800000 */
[----:B------:R-:W0:Y:S01]  /*1ba0*/  LDCU.64 UR4, c[0x0][0x380] ;  /* 0x00007000ff0477ac */ /* 0x000e220008000a00 */
[----:B------:R-:W-:-:S05]  /*1bb0*/  IADD3 R3, P0, PT, R0, R11, RZ ;  /* 0x0000000b00037210 */ /* 0x000fca0007f1e0ff */
[----:B------:R-:W-:Y:S01]  /*1bc0*/  IMAD.X R4, RZ, RZ, R13, P0 ;  /* 0x000000ffff047224 */ /* 0x000fe200000e060d */
[----:B0-----:R-:W-:-:S04]  /*1bd0*/  LEA R2, P0, R3, UR4, 0x2 ;  /* 0x0000000403027c11 */ /* 0x001fc8000f8010ff */
[----:B------:R-:W-:-:S05]  /*1be0*/  LEA.HI.X R3, R3, UR5, R4, 0x2, P0 ;  /* 0x0000000503037c11 */ /* 0x000fca00080f1404 */
[----:B------:R-:W2:Y:S04]  /*1bf0*/  LDG.E R5, desc[UR6][R2.64] ;  /* 0x0000000602057981 */ /* 0x000ea8000c1e1900 */
[----:B------:R-:W3:Y:S04]  /*1c00*/  LDG.E R4, desc[UR6][R2.64+0x400] ;  /* 0x0004000602047981 */ /* 0x000ee8000c1e1900 */
[----:B------:R-:W4:Y:S04]  /*1c10*/  LDG.E R7, desc[UR6][R2.64+0x800] ;  /* 0x0008000602077981 */ /* 0x000f28000c1e1900 */
[----:B------:R-:W5:Y:S01]  /*1c20*/  LDG.E R9, desc[UR6][R2.64+0xc00] ;  /* 0x000c000602097981 */ /* 0x000f62000c1e1900 */
[----:B------:R-:W-:Y:S01]  /*1c30*/  IADD3 R0, PT, PT, R0, 0x400, RZ ;  /* 0x0000040000007810 */ /* 0x000fe20007ffe0ff */
[----:B--2---:R-:W-:-:S04]  /*1c40*/  FMUL R5, R10, R5 ;  /* 0x000000050a057220 */ /* 0x004fc80000400000 */
[----:B---3--:R-:W-:-:S04]  /*1c50*/  FMUL R4, R5, R4 ;  /* 0x0000000405047220 */ /* 0x008fc80000400000 */
[----:B----4-:R-:W-:-:S04]  /*1c60*/  FMUL R4, R4, R7 ;  /* 0x0000000704047220 */ /* 0x010fc80000400000 */
[----:B-----5:R-:W-:-:S07]  /*1c70*/  FMUL R10, R4, R9 ;  /* 0x00000009040a7220 */ /* 0x020fce0000400000 */
.L_x_113:
[----:B------:R-:W-:Y:S05]  /*1c80*/  BSYNC.RECONVERGENT B2 ;  /* 0x0000000000027941 */ /* 0x000fea0003800200 */
.L_x_112:
[----:B------:R-:W-:Y:S05]  /*1c90*/  @!P1 BRA `(.L_x_106) ;  /* 0x0000000000389947 */ /* 0x000fea0003800000 */
[----:B------:R-:W0:Y:S01]  /*1ca0*/  LDCU.64 UR4, c[0x0][0x380] ;  /* 0x00007000ff0477ac */ /* 0x000e220008000a00 */
[----:B------:R-:W-:Y:S01]  /*1cb0*/  IADD3 R5, P0, PT, R0, R11, RZ ;  /* 0x0000000b00057210 */ /* 0x000fe20007f1e0ff */
[----:B------:R-:W-:-:S03]  /*1cc0*/  IMAD.MOV R0, RZ, RZ, -R6 ;  /* 0x000000ffff007224 */ /* 0x000fc600078e0a06 */
[----:B------:R-:W-:Y:S02]  /*1cd0*/  IADD3.X R4, PT, PT, RZ, R13, RZ, P0, !PT ;  /* 0x0000000dff047210 */ /* 0x000fe400007fe4ff */
[----:B0-----:R-:W-:-:S04]  /*1ce0*/  LEA R2, P1, R5, UR4, 0x2 ;  /* 0x0000000405027c11 */ /* 0x001fc8000f8210ff */
[----:B------:R-:W-:-:S09]  /*1cf0*/  LEA.HI.X R5, R5, UR5, R4, 0x2, P1 ;  /* 0x0000000505057c11 */ /* 0x000fd200088f1404 */
.L_x_114:
[----:B------:R-:W-:-:S06]  /*1d00*/  MOV R3, R5 ;  /* 0x0000000500037202 */ /* 0x000fcc0000000f00 */
[----:B------:R0:W2:Y:S01]  /*1d10*/  LDG.E R3, desc[UR6][R2.64] ;  /* 0x0000000602037981 */ /* 0x0000a2000c1e1900 */
[----:B------:R-:W-:-:S04]  /*1d20*/  IADD3 R0, PT, PT, R0, 0x1, RZ ;  /* 0x0000000100007810 */ /* 0x000fc80007ffe0ff */
[----:B------:R-:W-:Y:S02]  /*1d30*/  ISETP.NE.AND P0, PT, R0, RZ, PT ;  /* 0x000000ff0000720c */ /* 0x000fe40003f05270 */
[----:B0-----:R-:W-:-:S05]  /*1d40*/  IADD3 R2, P1, PT, R2, 0x400, RZ ;  /* 0x0000040002027810 */ /* 0x001fca0007f3e0ff */
[----:B------:R-:W-:Y:S02]  /*1d50*/  IMAD.X R5, RZ, RZ, R5, P1 ;  /* 0x000000ffff057224 */ /* 0x000fe400008e0605 */
[----:B--2---:R-:W-:-:S04]  /*1d60*/  FMUL R10, R3, R10 ;  /* 0x0000000a030a7220 */ /* 0x004fc80000400000 */
[----:B------:R-:W-:Y:S05]  /*1d70*/  @P0 BRA `(.L_x_114) ;  /* 0xfffffffc00e00947 */ /* 0x000fea000383ffff */
.L_x_106:
[----:B------:R-:W-:Y:S05]  /*1d80*/  BSYNC.RECONVERGENT B1 ;  /* 0x0000000000017941 */ /* 0x000fea0003800200 */
.L_x_104:
[----:B------:R-:W0:Y:S01]  /*1d90*/  S2R R6, SR_LANEID ;  /* 0x0000000000067919 */ /* 0x000e220000000000 */
[----:B------:R-:W-:Y:S02]  /*1da0*/  MOV R3, R10 ;  /* 0x0000000a00037202 */ /* 0x000fe40000000f00 */
[----:B------:R-:W-:-:S03]  /*1db0*/  ISETP.NE.AND P5, PT, R8, RZ, PT ;  /* 0x000000ff0800720c */ /* 0x000fc60003fa5270 */
        /* <DEDUP_REMOVED lines=39> */
.L_x_102:
[----:B------:R-:W-:Y:S05]  /*2030*/  BSYNC.RECONVERGENT B0 ;  /* 0x0000000000007941 */ /* 0x000fea0003800200 */
.L_x_87:
[----:B------:R-:W-:Y:S05]  /*2040*/  @P5 EXIT ;  /* 0x000000000000594d */ /* 0x000fea0003800000 */
[----:B01----:R-:W0:Y:S01]  /*2050*/  LDC.64 R2, c[0x0][0x388] ;  /* 0x0000e200ff027b82 */ /* 0x003e220000000a00 */
[----:B------:R-:W2:Y:S02]  /*2060*/  LDCU UR4, c[0x0][0x39c] ;  /* 0x00007380ff0477ac */ /* 0x000ea40008000800 */
[----:B--2---:R-:W-:-:S05]  /*2070*/  FMUL R5, R8, UR4 ;  /* 0x0000000408057c20 */ /* 0x004fca0008400000 */
[----:B0-----:R-:W-:Y:S01]  /*2080*/  STG.E desc[UR6][R2.64], R5 ;  /* 0x0000000502007986 */ /* 0x001fe2000c101906 */
[----:B------:R-:W-:Y:S05]  /*2090*/  EXIT ;  /* 0x000000000000794d */ /* 0x000fea0003800000 */
.L_x_115:
        /* <DEDUP_REMOVED lines=14> */
.L_x_708:


//--------------------- .text._ZN3cub18CUB_300001_SM_10006detail6reduce28DeviceReduceSingleTileKernelINS2_10policy_hubIfjN4cuda3std3__410multipliesIfEEE10Policy1000EPfSC_iS9_ffNS7_10__identityEEEvT0_T1_T2_T3_T4_T6_ --------------------------
	.section	.text._ZN3cub18CUB_300001_SM_10006detail6reduce28DeviceReduceSingleTileKernelINS2_10policy_hubIfjN4cuda3std3__410multipliesIfEEE10Policy1000EPfSC_iS9_ffNS7_10__identityEEEvT0_T1_T2_T3_T4_T6_,"ax",@progbits
	.align	128
        .global         _ZN3cub18CUB_300001_SM_10006detail6reduce28DeviceReduceSingleTileKernelINS2_10policy_hubIfjN4cuda3std3__410multipliesIfEEE10Policy1000EPfSC_iS9_ffNS7_10__identityEEEvT0_T1_T2_T3_T4_T6_
        .type           _ZN3cub18CUB_300001_SM_10006detail6reduce28DeviceReduceSingleTileKernelINS2_10policy_hubIfjN4cuda3std3__410multipliesIfEEE10Policy1000EPfSC_iS9_ffNS7_10__identityEEEvT0_T1_T2_T3_T4_T6_,@function
        .size           _ZN3cub18CUB_300001_SM_10006detail6reduce28DeviceReduceSingleTileKernelINS2_10policy_hubIfjN4cuda3std3__410multipliesIfEEE10Policy1000EPfSC_iS9_ffNS7_10__identityEEEvT0_T1_T2_T3_T4_T6_,(.L_x_709 - _ZN3cub18CUB_300001_SM_10006detail6reduce28DeviceReduceSingleTileKernelINS2_10policy_hubIfjN4cuda3std3__410multipliesIfEEE10Policy1000EPfSC_iS9_ffNS7_10__identityEEEvT0_T1_T2_T3_T4_T6_)
        .other          _ZN3cub18CUB_300001_SM_10006detail6reduce28DeviceReduceSingleTileKernelINS2_10policy_hubIfjN4cuda3std3__410multipliesIfEEE10Policy1000EPfSC_iS9_ffNS7_10__identityEEEvT0_T1_T2_T3_T4_T6_,@"STO_CUDA_ENTRY STV_DEFAULT"
_ZN3cub18CUB_300001_SM_10006detail6reduce28DeviceReduceSingleTileKernelINS2_10policy_hubIfjN4cuda3std3__410multipliesIfEEE10Policy1000EPfSC_iS9_ffNS7_10__identityEEEvT0_T1_T2_T3_T4_T6_:
.text._ZN3cub18CUB_300001_SM_10006detail6reduce28DeviceReduceSingleTileKernelINS2_10policy_hubIfjN4cuda3std3__410multipliesIfEEE10Policy1000EPfSC_iS9_ffNS7_10__identityEEEvT0_T1_T2_T3_T4_T6_:
        /* <DEDUP_REMOVED lines=13> */
.L_x_116:
        /* <DEDUP_REMOVED lines=16> */
.L_x_121:
[----:B------:R-:W-:Y:S05]  /*01d0*/  BSYNC.RECONVERGENT B1 ;  /* 0x0000000000017941 */ /* 0x000fea0003800200 */
.L_x_120:
        /* <DEDUP_REMOVED lines=16> */
.L_x_126:
        /* <DEDUP_REMOVED lines=9> */
.L_x_125:
[----:B------:R-:W-:Y:S05]  /*0370*/  BSYNC.RECONVERGENT B2 ;  /* 0x0000000000027941 */ /* 0x000fea0003800200 */
.L_x_124:
        /* <DEDUP_REMOVED lines=8> */
.L_x_129:
        /* <DEDUP_REMOVED lines=43> */
.L_x_128:
[----:B------:R-:W-:Y:S05]  /*06b0*/  BSYNC.RECONVERGENT B2 ;  /* 0x0000000000027941 */ /* 0x000fea0003800200 */
.L_x_127:
        /* <DEDUP_REMOVED lines=26> */
.L_x_131:
[----:B------:R-:W-:Y:S05]  /*0860*/  BSYNC.RECONVERGENT B2 ;  /* 0x0000000000027941 */ /* 0x000fea0003800200 */
.L_x_130:
        /* <DEDUP_REMOVED lines=12> */
.L_x_123:
[----:B------:R-:W-:Y:S05]  /*0930*/  BSYNC.RECONVERGENT B1 ;  /* 0x0000000000017941 */ /* 0x000fea0003800200 */
.L_x_122:
        /* <DEDUP_REMOVED lines=46> */
.L_x_132:
        /* <DEDUP_REMOVED lines=59> */
.L_x_119:
        /* <DEDUP_REMOVED lines=29> */
.L_x_136:
        /* <DEDUP_REMOVED lines=28> */
.L_x_134:
        /* <DEDUP_REMOVED lines=20> */
.L_x_140:
        /* <DEDUP_REMOVED lines=8> */
.L_x_139:
[----:B------:R-:W-:Y:S05]  /*1520*/  BSYNC.RECONVERGENT B2 ;  /* 0x0000000000027941 */ /* 0x000fea0003800200 */
.L_x_138:
        /* <DEDUP_REMOVED lines=16> */
.L_x_143:
        /* <DEDUP_REMOVED lines=46> */
.L_x_142:
[----:B------:R-:W-:Y:S05]  /*1910*/  BSYNC.RECONVERGENT B2 ;  /* 0x0000000000027941 */ /* 0x000fea0003800200 */
.L_x_141:
        /* <DEDUP_REMOVED lines=31> */
.L_x_145:
[----:B------:R-:W-:Y:S05]  /*1b10*/  BSYNC.RECONVERGENT B2 ;  /* 0x0000000000027941 */ /* 0x000fea0003800200 */
.L_x_144:
        /* <DEDUP_REMOVED lines=12> */
.L_x_137:
[----:B------:R-:W-:Y:S05]  /*1be0*/  BSYNC.RECONVERGENT B1 ;  /* 0x0000000000017941 */ /* 0x000fea0003800200 */
.L_x_135:
        /* <DEDUP_REMOVED lines=42> */
.L_x_118:
        /* <DEDUP_REMOVED lines=12> */
.L_x_148:
[----:B------:R-:W-:Y:S05]  /*1f50*/  BSYNC.RECONVERGENT B1 ;  /* 0x0000000000017941 */ /* 0x000fea0003800200 */
.L_x_147:
        /* <DEDUP_REMOVED lines=16> */
.L_x_153:
        /* <DEDUP_REMOVED lines=9> */
.L_x_152:
[----:B------:R-:W-:Y:S05]  /*20f0*/  BSYNC.RECONVERGENT B2 ;  /* 0x0000000000027941 */ /* 0x000fea0003800200 */
.L_x_151:
        /* <DEDUP_REMOVED lines=8> */
.L_x_156:
        /* <DEDUP_REMOVED lines=43> */
.L_x_155:
[----:B------:R-:W-:Y:S05]  /*2430*/  BSYNC.RECONVERGENT B2 ;  /* 0x0000000000027941 */ /* 0x000fea0003800200 */
.L_x_154:
        /* <DEDUP_REMOVED lines=26> */
.L_x_158:
[----:B------:R-:W-:Y:S05]  /*25e0*/  BSYNC.RECONVERGENT B2 ;  /* 0x0000000000027941 */ /* 0x000fea0003800200 */
.L_x_157:
        /* <DEDUP_REMOVED lines=12> */
.L_x_150:
[----:B------:R-:W-:Y:S05]  /*26b0*/  BSYNC.RECONVERGENT B1 ;  /* 0x0000000000017941 */ /* 0x000fea0003800200 */
.L_x_149:
        /* <DEDUP_REMOVED lines=46> */
.L_x_159:
        /* <DEDUP_REMOVED lines=59> */
.L_x_146:
        /* <DEDUP_REMOVED lines=40> */
.L_x_162:
        /* <DEDUP_REMOVED lines=40> */
.L_x_160:
        /* <DEDUP_REMOVED lines=20> */
.L_x_166:
        /* <DEDUP_REMOVED lines=8> */
.L_x_165:
[----:B------:R-:W-:Y:S05]  /*3410*/  BSYNC.RECONVERGENT B2 ;  /* 0x0000000000027941 */ /* 0x000fea0003800200 */
.L_x_164:
        /* <DEDUP_REMOVED lines=16> */
.L_x_169:
        /* <DEDUP_REMOVED lines=46> */
.L_x_168:
[----:B------:R-:W-:Y:S05]  /*3800*/  BSYNC.RECONVERGENT B2 ;  /* 0x0000000000027941 */ /* 0x000fea0003800200 */
.L_x_167:
        /* <DEDUP_REMOVED lines=31> */
.L_x_171:
[----:B------:R-:W-:Y:S05]  /*3a00*/  BSYNC.RECONVERGENT B2 ;  /* 0x0000000000027941 */ /* 0x000fea0003800200 */
.L_x_170:
        /* <DEDUP_REMOVED lines=12> */
.L_x_163:
[----:B------:R-:W-:Y:S05]  /*3ad0*/  BSYNC.RECONVERGENT B1 ;  /* 0x0000000000017941 */ /* 0x000fea0003800200 */
.L_x_161:
        /* <DEDUP_REMOVED lines=42> */
.L_x_133:
[----:B------:R-:W-:Y:S05]  /*3d80*/  BSYNC.RECONVERGENT B0 ;  /* 0x0000000000007941 */ /* 0x000fea0003800200 */
.L_x_117:
[----:B------:R-:W-:Y:S05]  /*3d90*/  @P0 EXIT ;  /* 0x000000000000094d */ /* 0x000fea0003800000 */
[----:B01234-:R-:W0:Y:S01]  /*3da0*/  LDC.64 R2, c[0x0][0x388] ;  /* 0x0000e200ff027b82 */ /* 0x01fe220000000a00 */
[----:B------:R-:W1:Y:S02]  /*3db0*/  LDCU UR4, c[0x0][0x398] ;  /* 0x00007300ff0477ac */ /* 0x000e640008000800 */
[----:B-1----:R-:W-:-:S05]  /*3dc0*/  FMUL R5, R0, UR4 ;  /* 0x0000000400057c20 */ /* 0x002fca0008400000 */
[----:B0-----:R-:W-:Y:S01]  /*3dd0*/  STG.E desc[UR6][R2.64], R5 ;  /* 0x0000000502007986 */ /* 0x001fe2000c101906 */
[----:B------:R-:W-:Y:S05]  /*3de0*/  EXIT ;  /* 0x000000000000794d */ /* 0x000fea0003800000 */
.L_x_172:
        /* <DEDUP_REMOVED lines=9> */
.L_x_709:


//--------------------- .text._ZN3cub18CUB_300001_SM_10006detail6reduce18DeviceReduceKernelINS2_10policy_hubIfjN4cuda3std3__410multipliesIfEEE10Policy1000EN6thrust24THRUST_300001_SM_1000_NS6detail15normal_iteratorINSD_10device_ptrIfEEEEjS9_fNS7_10__identityEEEvT0_PT3_T1_NS0_13GridEvenShareISN_EET2_T4_ --------------------------
	.section	.text._ZN3cub18CUB_300001_SM_10006detail6reduce18DeviceReduceKernelINS2_10policy_hubIfjN4cuda3std3__410multipliesIfEEE10Policy1000EN6thrust24THRUST_300001_SM_1000_NS6detail15normal_iteratorINSD_10device_ptrIfEEEEjS9_fNS7_10__identityEEEvT0_PT3_T1_NS0_13GridEvenShareISN_EET2_T4_,"ax",@progbits
	.align	128
        .global         _ZN3cub18CUB_300001_SM_10006detail6reduce18DeviceReduceKernelINS2_10policy_hubIfjN4cuda3std3__410multipliesIfEEE10Policy1000EN6thrust24THRUST_300001_SM_1000_NS6detail15normal_iteratorINSD_10device_ptrIfEEEEjS9_fNS7_10__identityEEEvT0_PT3_T1_NS0_13GridEvenShareISN_EET2_T4_
        .type           _ZN3cub18CUB_300001_SM_10006detail6reduce18DeviceReduceKernelINS2_10policy_hubIfjN4cuda3std3__410multipliesIfEEE10Policy1000EN6thrust24THRUST_300001_SM_1000_NS6detail15normal_iteratorINSD_10device_ptrIfEEEEjS9_fNS7_10__identityEEEvT0_PT3_T1_NS0_13GridEvenShareISN_EET2_T4_,@function
        .size           _ZN3cub18CUB_300001_SM_10006detail6reduce18DeviceReduceKernelINS2_10policy_hubIfjN4cuda3std3__410multipliesIfEEE10Policy1000EN6thrust24THRUST_300001_SM_1000_NS6detail15normal_iteratorINSD_10device_ptrIfEEEEjS9_fNS7_10__identityEEEvT0_PT3_T1_NS0_13GridEvenShareISN_EET2_T4_,(.L_x_710 - _ZN3cub18CUB_300001_SM_10006detail6reduce18DeviceReduceKernelINS2_10policy_hubIfjN4cuda3std3__410multipliesIfEEE10Policy1000EN6thrust24THRUST_300001_SM_1000_NS6detail15normal_iteratorINSD_10device_ptrIfEEEEjS9_fNS7_10__identityEEEvT0_PT3_T1_NS0_13GridEvenShareISN_EET2_T4_)
        .other          _ZN3cub18CUB_300001_SM_10006detail6reduce18DeviceReduceKernelINS2_10policy_hubIfjN4cuda3std3__410multipliesIfEEE10Policy1000EN6thrust24THRUST_300001_SM_1000_NS6detail15normal_iteratorINSD_10device_ptrIfEEEEjS9_fNS7_10__identityEEEvT0_PT3_T1_NS0_13GridEvenShareISN_EET2_T4_,@"STO_CUDA_ENTRY STV_DEFAULT"
_ZN3cub18CUB_300001_SM_10006detail6reduce18DeviceReduceKernelINS2_10policy_hubIfjN4cuda3std3__410multipliesIfEEE10Policy1000EN6thrust24THRUST_300001_SM_1000_NS6detail15normal_iteratorINSD_10device_ptrIfEEEEjS9_fNS7_10__identityEEEvT0_PT3_T1_NS0_13GridEvenShareISN_EET2_T4_:
.text._ZN3cub18CUB_300001_SM_10006detail6reduce18DeviceReduceKernelINS2_10policy_hubIfjN4cuda3std3__410multipliesIfEEE10Policy1000EN6thrust24THRUST_300001_SM_1000_NS6detail15normal_iteratorINSD_10device_ptrIfEEEEjS9_fNS7_10__identityEEEvT0_PT3_T1_NS0_13GridEvenShareISN_EET2_T4_:
[----:B------:R-:W-:Y:S01]  /*0000*/  LDC R1, c[0x0][0x37c] ;  /* 0x0000df00ff017b82 */ /* 0x000fe20000000800 */
[----:B------:R-:W0:Y:S07]  /*0010*/  S2R R3, SR_CTAID.X ;  /* 0x0000000000037919 */ /* 0x000e2e0000002500 */
[----:B------:R-:W1:Y:S01]  /*0020*/  LDC.64 R6, c[0x0][0x3a8] ;  /* 0x0000ea00ff067b82 */ /* 0x000e620000000a00 */
[----:B------:R-:W2:Y:S01]  /*0030*/  LDCU.64 UR6, c[0x0][0x358] ;  /* 0x00006b00ff0677ac */ /* 0x000ea20008000a00 */
[----:B------:R-:W-:Y:S01]  /*0040*/  BSSY.RECONVERGENT B0, `(.L_x_173) ;  /* 0x0000257000007945 */ /* 0x000fe20003800200 */
[----:B-1----:R-:W-:Y:S01]  /*0050*/  SHF.L.U32 R13, R7, 0xc, RZ ;  /* 0x0000000c070d7819 */ /* 0x002fe200000006ff */
[----:B0-----:R-:W-:-:S05]  /*0060*/  IMAD R0, R3, -0x1000, R6 ;  /* 0xfffff00003007824 */ /* 0x001fca00078e0206 */
[----:B------:R-:W-:-:S13]  /*0070*/  ISETP.GT.U32.AND P0, PT, R0, 0xfff, PT ;  /* 0x00000fff0000780c */ /* 0x000fda0003f04070 */
[----:B--2---:R-:W-:Y:S05]  /*0080*/  @P0 BRA `(.L_x_174) ;  /* 0x00000010006c0947 */ /* 0x004fea0003800000 */
[----:B------:R-:W0:Y:S01]  /*0090*/  S2R R2, SR_TID.X ;  /* 0x0000000000027919 */ /* 0x000e220000002100 */
[----:B------:R-:W-:Y:S01]  /*00a0*/  BSSY.RECONVERGENT B1, `(.L_x_175) ;  /* 0x000000a000017945 */ /* 0x000fe20003800200 */
[----:B------:R-:W-:Y:S01]  /*00b0*/  HFMA2 R15, -RZ, RZ, 0, 0 ;  /* 0x00000000ff0f7431 */ /* 0x000fe200000001ff */
[----:B0-----:R-:W-:Y:S02]  /*00c0*/  ISETP.GE.U32.AND P0, PT, R2, R0, PT ;  /* 0x000000000200720c */ /* 0x001fe40003f06070 */
[----:B------:R-:W-:-:S11]  /*00d0*/  MOV R4, R2 ;  /* 0x0000000200047202 */ /* 0x000fd60000000f00 */
[----:B------:R-:W-:Y:S05]  /*00e0*/  @P0 BRA `(.L_x_176) ;  /* 0x0000000000140947 */ /* 0x000fea0003800000 */
[----:B------:R-:W0:Y:S01]  /*00f0*/  LDC.64 R8, c[0x0][0x380] ;  /* 0x0000e000ff087b82 */ /* 0x000e220000000a00 */
[----:B------:R-:W-:-:S05]  /*0100*/  LEA R5, R3, R2, 0xc ;  /* 0x0000000203057211 */ /* 0x000fca00078e60ff */
[----:B0-----:R-:W-:-:S05]  /*0110*/  IMAD.WIDE.U32 R8, R5, 0x4, R8 ;  /* 0x0000000405087825 */ /* 0x001fca00078e0008 */
[----:B------:R0:W5:Y:S01]  /*0120*/  LDG.E R15, desc[UR6][R8.64] ;  /* 0x00000006080f7981 */ /* 0x000162000c1e1900 */
[----:B------:R-:W-:-:S07]  /*0130*/  IADD3 R4, PT, PT, R2, 0x100, RZ ;  /* 0x0000010002047810 */ /* 0x000fce0007ffe0ff */
.L_x_176:
[----:B------:R-:W-:Y:S05]  /*0140*/  BSYNC.RECONVERGENT B1 ;  /* 0x0000000000017941 */ /* 0x000fea0003800200 */
.L_x_175:
[----:B------:R-:W-:Y:S01]  /*0150*/  ISETP.GE.U32.AND P0, PT, R4, R0, PT ;  /* 0x000000000400720c */ /* 0x000fe20003f06070 */
[----:B------:R-:W-:-:S12]  /*0160*/  BSSY.RECONVERGENT B1, `(.L_x_177) ;  /* 0x00000a5000017945 */ /* 0x000fd80003800200 */
[----:B------:R-:W-:Y:S05]  /*0170*/  @P0 BRA `(.L_x_178) ;  /* 0x00000008008c0947 */ /* 0x000fea0003800000 */
[----:B------:R-:W-:Y:S01]  /*0180*/  LOP3.LUT R5, RZ, R4, RZ, 0x33, !PT ;  /* 0x00000004ff057212 */ /* 0x000fe200078e33ff */
[----:B------:R-:W-:Y:S03]  /*0190*/  BSSY.RECONVERGENT B2, `(.L_x_179) ;  /* 0x0000053000027945 */ /* 0x000fe60003800200 */
[----:B------:R-:W-:-:S05]  /*01a0*/  IADD3 R6, PT, PT, R5, R6, RZ ;  /* 0x0000000605067210 */ /* 0x000fca0007ffe0ff */
[----:B------:R-:W-:-:S05]  /*01b0*/  IMAD R6, R3, -0x1000, R6 ;  /* 0xfffff00003067824 */ /* 0x000fca00078e0206 */
[C---:B------:R-:W-:Y:S02]  /*01c0*/  ISETP.GE.U32.AND P0, PT, R6.reuse, 0xf00, PT ;  /* 0x00000f000600780c */ /* 0x040fe40003f06070 */
[----:B------:R-:W-:-:S04]  /*01d0*/  LEA.HI R5, R6, 0x1, RZ, 0x18 ;  /* 0x0000000106057811 */ /* 0x000fc800078fc0ff */
[----:B------:R-:W-:-:S07]  /*01e0*/  LOP3.LUT R6, R5, 0xf, RZ, 0xc0, !PT ;  /* 0x0000000f05067812 */ /* 0x000fce00078ec0ff */
[----:B------:R-:W-:Y:S05]  /*01f0*/  @!P0 BRA `(.L_x_180) ;  /* 0x0000000400308947 */ /* 0x000fea0003800000 */
[----:B------:R-:W-:Y:S01]  /*0200*/  LOP3.LUT R10, R5, 0x1fffff0, RZ, 0xc0, !PT ;  /* 0x01fffff0050a7812 */ /* 0x000fe200078ec0ff */
[----:B------:R-:W-:Y:S01]  /*0210*/  BSSY.RECONVERGENT B3, `(.L_x_181) ;  /* 0x0000049000037945 */ /* 0x000fe20003800200 */
[----:B0-----:R-:W-:Y:S02]  /*0220*/  LOP3.LUT R9, R4, 0x800, RZ, 0xfc, !PT ;  /* 0x0000080004097812 */ /* 0x001fe400078efcff */
[----:B------:R-:W-:Y:S02]  /*0230*/  LEA R4, R3, R4, 0xc ;  /* 0x0000000403047211 */ /* 0x000fe400078e60ff */
[----:B------:R-:W-:-:S07]  /*0240*/  IADD3 R10, PT, PT, -R10, RZ, RZ ;  /* 0x000000ff0a0a7210 */ /* 0x000fce0007ffe1ff */
.L_x_182:
[----:B------:R-:W0:Y:S02]  /*0250*/  LDC.64 R12, c[0x0][0x380] ;  /* 0x0000e000ff0c7b82 */ /* 0x000e240000000a00 */
[----:B0-----:R-:W-:-:S05]  /*0260*/  IMAD.WIDE.U32 R22, R4, 0x4, R12 ;  /* 0x0000000404167825 */ /* 0x001fca00078e000c */
[----:B------:R0:W2:Y:S01]  /*0270*/  LDG.E R8, desc[UR6][R22.64] ;  /* 0x0000000616087981 */ /* 0x0000a2000c1e1900 */
[C---:B------:R-:W-:Y:S02]  /*0280*/  IADD3 R25, PT, PT, R4.reuse, 0x100, RZ ;  /* 0x0000010004197810 */ /* 0x040fe40007ffe0ff */
[C---:B------:R-:W-:Y:S02]  /*0290*/  IADD3 R21, PT, PT, R4.reuse, 0x200, RZ ;  /* 0x0000020004157810 */ /* 0x040fe40007ffe0ff */
[C---:B------:R-:W-:Y:S01]  /*02a0*/  IADD3 R17, PT, PT, R4.reuse, 0x300, RZ ;  /* 0x0000030004117810 */ /* 0x040fe20007ffe0ff */
[----:B------:R-:W-:Y:S01]  /*02b0*/  IMAD.WIDE.U32 R24, R25, 0x4, R12 ;  /* 0x0000000419187825 */ /* 0x000fe200078e000c */
[----:B------:R-:W-:-:S03]  /*02c0*/  IADD3 R19, PT, PT, R4, 0x400, RZ ;  /* 0x0000040004137810 */ /* 0x000fc60007ffe0ff */
[--C-:B------:R-:W-:Y:S01]  /*02d0*/  IMAD.WIDE.U32 R20, R21, 0x4, R12.reuse ;  /* 0x0000000415147825 */ /* 0x100fe200078e000c */
[----:B------:R-:W3:Y:S01]  /*02e0*/  LDG.E R7, desc[UR6][R24.64] ;  /* 0x0000000618077981 */ /* 0x000ee2000c1e1900 */
[C---:B------:R-:W-:Y:S02]  /*02f0*/  IADD3 R11, PT, PT, R4.reuse, 0x500, RZ ;  /* 0x00000500040b7810 */ /* 0x040fe40007ffe0ff */
[--C-:B------:R-:W-:Y:S01]  /*0300*/  IMAD.WIDE.U32 R16, R17, 0x4, R12.reuse ;  /* 0x0000000411107825 */ /* 0x100fe200078e000c */
[----:B------:R1:W4:Y:S01]  /*0310*/  LDG.E R29, desc[UR6][R20.64] ;  /* 0x00000006141d7981 */ /* 0x000322000c1e1900 */
[C---:B------:R-:W-:Y:S02]  /*0320*/  IADD3 R14, PT, PT, R4.reuse, 0x600, RZ ;  /* 0x00000600040e7810 */ /* 0x040fe40007ffe0ff */
[--C-:B------:R-:W-:Y:S01]  /*0330*/  IMAD.WIDE.U32 R18, R19, 0x4, R12.reuse ;  /* 0x0000000413127825 */ /* 0x100fe200078e000c */
[----:B------:R1:W4:Y:S03]  /*0340*/  LDG.E R28, desc[UR6][R16.64] ;  /* 0x00000006101c7981 */ /* 0x000326000c1e1900 */
[----:B0-----:R-:W-:Y:S01]  /*0350*/  IMAD.WIDE.U32 R22, R11, 0x4, R12 ;  /* 0x000000040b167825 */ /* 0x001fe200078e000c */
[----:B------:R-:W4:Y:S01]  /*0360*/  LDG.E R27, desc[UR6][R18.64] ;  /* 0x00000006121b7981 */ /* 0x000f22000c1e1900 */
[----:B------:R-:W-:-:S02]  /*0370*/  IADD3 R11, PT, PT, R4, 0x700, RZ ;  /* 0x00000700040b7810 */ /* 0x000fc40007ffe0ff */
[--C-:B-1----:R-:W-:Y:S01]  /*0380*/  IMAD.WIDE.U32 R20, R14, 0x4, R12.reuse ;  /* 0x000000040e147825 */ /* 0x102fe200078e000c */
[----:B------:R0:W4:Y:S01]  /*0390*/  LDG.E R26, desc[UR6][R22.64] ;  /* 0x00000006161a7981 */ /* 0x000122000c1e1900 */
[C---:B------:R-:W-:Y:S02]  /*03a0*/  IADD3 R14, PT, PT, R4.reuse, 0x800, RZ ;  /* 0x00000800040e7810 */ /* 0x040fe40007ffe0ff */
[C---:B------:R-:W-:Y:S01]  /*03b0*/  IADD3 R24, PT, PT, R4.reuse, 0x900, RZ ;  /* 0x0000090004187810 */ /* 0x040fe20007ffe0ff */
[--C-:B------:R-:W-:Y:S01]  /*03c0*/  IMAD.WIDE.U32 R16, R11, 0x4, R12.reuse ;  /* 0x000000040b107825 */ /* 0x100fe200078e000c */
[----:B------:R1:W4:Y:S01]  /*03d0*/  LDG.E R25, desc[UR6][R20.64] ;  /* 0x0000000614197981 */ /* 0x000322000c1e1900 */
[----:B------:R-:W-:Y:S02]  /*03e0*/  IADD3 R11, PT, PT, R4, 0xa00, RZ ;  /* 0x00000a00040b7810 */ /* 0x000fe40007ffe0ff */
[--C-:B0-----:R-:W-:Y:S02]  /*03f0*/  IMAD.WIDE.U32 R22, R24, 0x4, R12.reuse ;  /* 0x0000000418167825 */ /* 0x101fe400078e000c */
[----:B------:R0:W4:Y:S02]  /*0400*/  LDG.E R24, desc[UR6][R16.64] ;  /* 0x0000000610187981 */ /* 0x000124000c1e1900 */
[--C-:B-1----:R-:W-:Y:S01]  /*0410*/  IMAD.WIDE.U32 R20, R14, 0x4, R12.reuse ;  /* 0x000000040e147825 */ /* 0x102fe200078e000c */
[C---:B------:R-:W-:Y:S01]  /*0420*/  IADD3 R14, PT, PT, R4.reuse, 0xb00, RZ ;  /* 0x00000b00040e7810 */ /* 0x040fe20007ffe0ff */
[----:B------:R1:W4:Y:S04]  /*0430*/  LDG.E R18, desc[UR6][R22.64] ;  /* 0x0000000616127981 */ /* 0x000328000c1e1900 */
[----:B------:R1:W4:Y:S01]  /*0440*/  LDG.E R19, desc[UR6][R20.64] ;  /* 0x0000000614137981 */ /* 0x000322000c1e1900 */
[----:B0-----:R-:W-:Y:S01]  /*0450*/  IMAD.WIDE.U32 R16, R11, 0x4, R12 ;  /* 0x000000040b107825 */ /* 0x001fe200078e000c */
[----:B-1----:R-:W-:-:S04]  /*0460*/  IADD3 R23, PT, PT, R4, 0xc00, RZ ;  /* 0x00000c0004177810 */ /* 0x002fc80007ffe0ff */
[----:B------:R0:W4:Y:S01]  /*0470*/  LDG.E R11, desc[UR6][R16.64] ;  /* 0x00000006100b7981 */ /* 0x000122000c1e1900 */
[C---:B------:R-:W-:Y:S02]  /*0480*/  VIADD R21, R4.reuse, 0xd00 ;  /* 0x00000d0004157836 */ /* 0x040fe40000000000 */
[----:B0-----:R-:W-:Y:S01]  /*0490*/  IMAD.WIDE.U32 R16, R23, 0x4, R12 ;  /* 0x0000000417107825 */ /* 0x001fe200078e000c */
[----:B------:R-:W-:-:S03]  /*04a0*/  IADD3 R23, PT, PT, R4, 0xe00, RZ ;  /* 0x00000e0004177810 */ /* 0x000fc60007ffe0ff */
[--C-:B------:R-:W-:Y:S02]  /*04b0*/  IMAD.WIDE.U32 R20, R21, 0x4, R12.reuse ;  /* 0x0000000415147825 */ /* 0x100fe400078e000c */
[----:B------:R-:W4:Y:S02]  /*04c0*/  LDG.E R16, desc[UR6][R16.64] ;  /* 0x0000000610107981 */ /* 0x000f24000c1e1900 */
[--C-:B------:R-:W-:Y:S02]  /*04d0*/  IMAD.WIDE.U32 R22, R23, 0x4, R12.reuse ;  /* 0x0000000417167825 */ /* 0x100fe400078e000c */
[----:B------:R-:W4:Y:S04]  /*04e0*/  LDG.E R20, desc[UR6][R20.64] ;  /* 0x0000000614147981 */ /* 0x000f28000c1e1900 */
[----:B------:R-:W4:Y:S01]  /*04f0*/  LDG.E R22, desc[UR6][R22.64] ;  /* 0x0000000616167981 */ /* 0x000f22000c1e1900 */
[----:B--2--5:R-:W-:Y:S01]  /*0500*/  FMUL R8, R8, R15 ;  /* 0x0000000f08087220 */ /* 0x024fe20000400000 */
[----:B------:R-:W-:-:S06]  /*0510*/  IMAD.WIDE.U32 R14, R14, 0x4, R12 ;  /* 0x000000040e0e7825 */ /* 0x000fcc00078e000c */
[----:B------:R0:W2:Y:S02]  /*0520*/  LDG.E R14, desc[UR6][R14.64] ;  /* 0x000000060e0e7981 */ /* 0x0000a4000c1e1900 */
[----:B0-----:R-:W-:-:S05]  /*0530*/  IADD3 R15, PT, PT, R4, 0xf00, RZ ;  /* 0x00000f00040f7810 */ /* 0x001fca0007ffe0ff */
[----:B------:R-:W-:-:S06]  /*0540*/  IMAD.WIDE.U32 R12, R15, 0x4, R12 ;  /* 0x000000040f0c7825 */ /* 0x000fcc00078e000c */
[----:B------:R-:W2:Y:S01]  /*0550*/  LDG.E R12, desc[UR6][R12.64] ;  /* 0x000000060c0c7981 */ /* 0x000ea2000c1e1900 */
        /* <DEDUP_REMOVED lines=8> */
[----:B------:R-:W-:Y:S01]  /*05e0*/  FMUL R18, R19, R18 ;  /* 0x0000001213127220 */ /* 0x000fe20000400000 */
[----:B------:R-:W-:-:S03]  /*05f0*/  IADD3 R10, PT, PT, R10, 0x10, RZ ;  /* 0x000000100a0a7810 */ /* 0x000fc60007ffe0ff */
[----:B------:R-:W-:Y:S01]  /*0600*/  FMUL R11, R18, R11 ;  /* 0x0000000b120b7220 */ /* 0x000fe20000400000 */
[----:B------:R-:W-:Y:S02]  /*0610*/  ISETP.NE.AND P0, PT, R10, RZ, PT ;  /* 0x000000ff0a00720c */ /* 0x000fe40003f05270 */
[----:B------:R-:W-:Y:S02]  /*0620*/  IADD3 R9, PT, PT, R9, 0x1000, RZ ;  /* 0x0000100009097810 */ /* 0x000fe40007ffe0ff */
[----:B------:R-:W-:Y:S01]  /*0630*/  IADD3 R4, PT, PT, R4, 0x1000, RZ ;  /* 0x0000100004047810 */ /* 0x000fe20007ffe0ff */
[----:B--2---:R-:W-:-:S04]  /*0640*/  FMUL R11, R11, R14 ;  /* 0x0000000e0b0b7220 */ /* 0x004fc80000400000 */
[----:B------:R-:W-:-:S04]  /*0650*/  FMUL R11, R11, R16 ;  /* 0x000000100b0b7220 */ /* 0x000fc80000400000 */
[----:B------:R-:W-:-:S04]  /*0660*/  FMUL R11, R11, R20 ;  /* 0x000000140b0b7220 */ /* 0x000fc80000400000 */
[----:B------:R-:W-:-:S04]  /*0670*/  FMUL R11, R11, R22 ;  /* 0x000000160b0b7220 */ /* 0x000fc80000400000 */
[----:B------:R-:W-:Y:S01]  /*0680*/  FMUL R15, R11, R12 ;  /* 0x0000000c0b0f7220 */ /* 0x000fe20000400000 */
[----:B------:R-:W-:Y:S06]  /*0690*/  @P0 BRA `(.L_x_182) ;  /* 0xfffffff800ec0947 */ /* 0x000fec000383ffff */
[----:B------:R-:W-:Y:S05]  /*06a0*/  BSYNC.RECONVERGENT B3 ;  /* 0x0000000000037941 */ /* 0x000fea0003800200 */
.L_x_181:
[----:B------:R-:W-:-:S07]  /*06b0*/  IADD3 R4, PT, PT, R9, -0x800, RZ ;  /* 0xfffff80009047810 */ /* 0x000fce0007ffe0ff */
.L_x_180:
[----:B------:R-:W-:Y:S05]  /*06c0*/  BSYNC.RECONVERGENT B2 ;  /* 0x0000000000027941 */ /* 0x000fea0003800200 */
.L_x_179:
[----:B------:R-:W-:-:S13]  /*06d0*/  ISETP.NE.AND P0, PT, R6, RZ, PT ;  /* 0x000000ff0600720c */ /* 0x000fda0003f05270 */
[----:B------:R-:W-:Y:S05]  /*06e0*/  @!P0 BRA `(.L_x_178) ;  /* 0x0000000400308947 */ /* 0x000fea0003800000 */
[----:B------:R-:W-:Y:S01]  /*06f0*/  ISETP.GE.U32.AND P0, PT, R6, 0x8, PT ;  /* 0x000000080600780c */ /* 0x000fe20003f06070 */
[----:B------:R-:W-:Y:S01]  /*0700*/  BSSY.RECONVERGENT B2, `(.L_x_183) ;  /* 0x0000026000027945 */ /* 0x000fe20003800200 */
[----:B------:R-:W-:-:S04]  /*0710*/  LOP3.LUT R22, R5, 0x7, RZ, 0xc0, !PT ;  /* 0x0000000705167812 */ /* 0x000fc800078ec0ff */
[----:B------:R-:W-:-:S07]  /*0720*/  ISETP.NE.AND P1, PT, R22, RZ, PT ;  /* 0x000000ff1600720c */ /* 0x000fce0003f25270 */
[----:B------:R-:W-:Y:S06]  /*0730*/  @!P0 BRA `(.L_x_184) ;  /* 0x0000000000888947 */ /* 0x000fec0003800000 */
[----:B------:R-:W1:Y:S01]  /*0740*/  LDC.64 R6, c[0x0][0x380] ;  /* 0x0000e000ff067b82 */ /* 0x000e620000000a00 */
[----:B------:R-:W-:-:S04]  /*0750*/  LEA R19, R3, R4, 0xc ;  /* 0x0000000403137211 */ /* 0x000fc800078e60ff */
[C---:B------:R-:W-:Y:S02]  /*0760*/  IADD3 R17, PT, PT, R19.reuse, 0x100, RZ ;  /* 0x0000010013117810 */ /* 0x040fe40007ffe0ff */
[C---:B------:R-:W-:Y:S02]  /*0770*/  IADD3 R21, PT, PT, R19.reuse, 0x200, RZ ;  /* 0x0000020013157810 */ /* 0x040fe40007ffe0ff */
[C---:B------:R-:W-:Y:S02]  /*0780*/  IADD3 R13, PT, PT, R19.reuse, 0x300, RZ ;  /* 0x00000300130d7810 */ /* 0x040fe40007ffe0ff */
[C---:B0-----:R-:W-:Y:S01]  /*0790*/  IADD3 R9, PT, PT, R19.reuse, 0x400, RZ ;  /* 0x0000040013097810 */ /* 0x041fe20007ffe0ff */
[----:B-1----:R-:W-:-:S04]  /*07a0*/  IMAD.WIDE.U32 R10, R19, 0x4, R6 ;  /* 0x00000004130a7825 */ /* 0x002fc800078e0006 */
[--C-:B------:R-:W-:Y:S01]  /*07b0*/  IMAD.WIDE.U32 R16, R17, 0x4, R6.reuse ;  /* 0x0000000411107825 */ /* 0x100fe200078e0006 */
[----:B------:R0:W2:Y:S03]  /*07c0*/  LDG.E R14, desc[UR6][R10.64] ;  /* 0x000000060a0e7981 */ /* 0x0000a6000c1e1900 */
[--C-:B------:R-:W-:Y:S01]  /*07d0*/  IMAD.WIDE.U32 R20, R21, 0x4, R6.reuse ;  /* 0x0000000415147825 */ /* 0x100fe200078e0006 */
[----:B------:R1:W3:Y:S03]  /*07e0*/  LDG.E R18, desc[UR6][R16.64] ;  /* 0x0000000610127981 */ /* 0x0002e6000c1e1900 */
[--C-:B------:R-:W-:Y:S01]  /*07f0*/  IMAD.WIDE.U32 R12, R13, 0x4, R6.reuse ;  /* 0x000000040d0c7825 */ /* 0x100fe200078e0006 */
[----:B------:R-:W-:Y:S01]  /*0800*/  IADD3 R23, PT, PT, R19, 0x500, RZ ;  /* 0x0000050013177810 */ /* 0x000fe20007ffe0ff */
[----:B------:R-:W4:Y:S02]  /*0810*/  LDG.E R20, desc[UR6][R20.64] ;  /* 0x0000000614147981 */ /* 0x000f24000c1e1900 */
[--C-:B------:R-:W-:Y:S01]  /*0820*/  IMAD.WIDE.U32 R8, R9, 0x4, R6.reuse ;  /* 0x0000000409087825 */ /* 0x100fe200078e0006 */
[----:B------:R-:W-:Y:S01]  /*0830*/  IADD3 R25, PT, PT, R19, 0x600, RZ ;  /* 0x0000060013197810 */ /* 0x000fe20007ffe0ff */
[----:B------:R-:W4:Y:S02]  /*0840*/  LDG.E R12, desc[UR6][R12.64] ;  /* 0x000000060c0c7981 */ /* 0x000f24000c1e1900 */
[--C-:B0-----:R-:W-:Y:S01]  /*0850*/  IMAD.WIDE.U32 R10, R23, 0x4, R6.reuse ;  /* 0x00000004170a7825 */ /* 0x101fe200078e0006 */
[----:B------:R-:W-:Y:S01]  /*0860*/  IADD3 R19, PT, PT, R19, 0x700, RZ ;  /* 0x0000070013137810 */ /* 0x000fe20007ffe0ff */
[----:B------:R-:W4:Y:S02]  /*0870*/  LDG.E R8, desc[UR6][R8.64] ;  /* 0x0000000608087981 */ /* 0x000f24000c1e1900 */
[----:B-1----:R-:W-:-:S02]  /*0880*/  IMAD.WIDE.U32 R16, R25, 0x4, R6 ;  /* 0x0000000419107825 */ /* 0x002fc400078e0006 */
[----:B------:R-:W4:Y:S02]  /*0890*/  LDG.E R11, desc[UR6][R10.64] ;  /* 0x000000060a0b7981 */ /* 0x000f24000c1e1900 */
[----:B------:R-:W-:Y:S02]  /*08a0*/  IMAD.WIDE.U32 R6, R19, 0x4, R6 ;  /* 0x0000000413067825 */ /* 0x000fe400078e0006 */
[----:B------:R-:W4:Y:S04]  /*08b0*/  LDG.E R17, desc[UR6][R16.64] ;  /* 0x0000000610117981 */ /* 0x000f28000c1e1900 */
[----:B------:R-:W4:Y:S01]  /*08c0*/  LDG.E R7, desc[UR6][R6.64] ;  /* 0x0000000606077981 */ /* 0x000f22000c1e1900 */
        /* <DEDUP_REMOVED lines=9> */
.L_x_184:
[----:B------:R-:W-:Y:S05]  /*0960*/  BSYNC.RECONVERGENT B2 ;  /* 0x0000000000027941 */ /* 0x000fea0003800200 */
.L_x_183:
[----:B------:R-:W-:Y:S05]  /*0970*/  @!P1 BRA `(.L_x_178) ;  /* 0x00000000008c9947 */ /* 0x000fea0003800000 */
[----:B------:R-:W-:Y:S01]  /*0980*/  ISETP.GE.U32.AND P0, PT, R22, 0x4, PT ;  /* 0x000000041600780c */ /* 0x000fe20003f06070 */
[----:B------:R-:W-:Y:S01]  /*0990*/  BSSY.RECONVERGENT B2, `(.L_x_185) ;  /* 0x0000016000027945 */ /* 0x000fe20003800200 */
[----:B------:R-:W-:-:S04]  /*09a0*/  LOP3.LUT R5, R5, 0x3, RZ, 0xc0, !PT ;  /* 0x0000000305057812 */ /* 0x000fc800078ec0ff */
[----:B------:R-:W-:-:S07]  /*09b0*/  ISETP.NE.AND P1, PT, R5, RZ, PT ;  /* 0x000000ff0500720c */ /* 0x000fce0003f25270 */
[----:B------:R-:W-:Y:S06]  /*09c0*/  @!P0 BRA `(.L_x_186) ;  /* 0x0000000000488947 */ /* 0x000fec0003800000 */
[----:B------:R-:W0:Y:S01]  /*09d0*/  LDC.64 R6, c[0x0][0x380] ;  /* 0x0000e000ff067b82 */ /* 0x000e220000000a00 */
[----:B------:R-:W-:-:S04]  /*09e0*/  LEA R13, R3, R4, 0xc ;  /* 0x00000004030d7211 */ /* 0x000fc800078e60ff */
[C---:B------:R-:W-:Y:S01]  /*09f0*/  IADD3 R17, PT, PT, R13.reuse, 0x200, RZ ;  /* 0x000002000d117810 */ /* 0x040fe20007ffe0ff */
[C---:B------:R-:W-:Y:S01]  /*0a00*/  VIADD R11, R13.reuse, 0x100 ;  /* 0x000001000d0b7836 */ /* 0x040fe20000000000 */
[C---:B------:R-:W-:Y:S01]  /*0a10*/  IADD3 R19, PT, PT, R13.reuse, 0x300, RZ ;  /* 0x000003000d137810 */ /* 0x040fe20007ffe0ff */
[----:B0-----:R-:W-:-:S04]  /*0a20*/  IMAD.WIDE.U32 R8, R13, 0x4, R6 ;  /* 0x000000040d087825 */ /* 0x001fc800078e0006 */
[--C-:B------:R-:W-:Y:S02]  /*0a30*/  IMAD.WIDE.U32 R10, R11, 0x4, R6.reuse ;  /* 0x000000040b0a7825 */ /* 0x100fe400078e0006 */
[----:B------:R-:W2:Y:S02]  /*0a40*/  LDG.E R8, desc[UR6][R8.64] ;  /* 0x0000000608087981 */ /* 0x000ea4000c1e1900 */
[--C-:B------:R-:W-:Y:S02]  /*0a50*/  IMAD.WIDE.U32 R12, R17, 0x4, R6.reuse ;  /* 0x00000004110c7825 */ /* 0x100fe400078e0006 */
[----:B------:R-:W3:Y:S02]  /*0a60*/  LDG.E R10, desc[UR6][R10.64] ;  /* 0x000000060a0a7981 */ /* 0x000ee4000c1e1900 */
[----:B------:R-:W-:Y:S02]  /*0a70*/  IMAD.WIDE.U32 R6, R19, 0x4, R6 ;  /* 0x0000000413067825 */ /* 0x000fe400078e0006 */
[----:B------:R-:W4:Y:S04]  /*0a80*/  LDG.E R12, desc[UR6][R12.64] ;  /* 0x000000060c0c7981 */ /* 0x000f28000c1e1900 */
[----:B------:R-:W4:Y:S01]  /*0a90*/  LDG.E R6, desc[UR6][R6.64] ;  /* 0x0000000606067981 */ /* 0x000f22000c1e1900 */
[----:B------:R-:W-:Y:S01]  /*0aa0*/  IADD3 R4, PT, PT, R4, 0x400, RZ ;  /* 0x0000040004047810 */ /* 0x000fe20007ffe0ff */
[----:B--2--5:R-:W-:-:S04]  /*0ab0*/  FMUL R15, R15, R8 ;  /* 0x000000080f0f7220 */ /* 0x024fc80000400000 */
[----:B---3--:R-:W-:-:S04]  /*0ac0*/  FMUL R15, R15, R10 ;  /* 0x0000000a0f0f7220 */ /* 0x008fc80000400000 */
[----:B----4-:R-:W-:-:S04]  /*0ad0*/  FMUL R15, R15, R12 ;  /* 0x0000000c0f0f7220 */ /* 0x010fc80000400000 */
[----:B------:R-:W-:-:S07]  /*0ae0*/  FMUL R15, R15, R6 ;  /* 0x000000060f0f7220 */ /* 0x000fce0000400000 */
.L_x_186:
[----:B------:R-:W-:Y:S05]  /*0af0*/  BSYNC.RECONVERGENT B2 ;  /* 0x0000000000027941 */ /* 0x000fea0003800200 */
.L_x_185:
[----:B------:R-:W-:Y:S05]  /*0b00*/  @!P1 BRA `(.L_x_178) ;  /* 0x0000000000289947 */ /* 0x000fea0003800000 */
[----:B------:R-:W1:Y:S01]  /*0b10*/  LDC.64 R6, c[0x0][0x380] ;  /* 0x0000e000ff067b82 */ /* 0x000e620000000a00 */
[----:B0-----:R-:W-:Y:S02]  /*0b20*/  LEA R9, R3, R4, 0xc ;  /* 0x0000000403097211 */ /* 0x001fe400078e60ff */
[----:B------:R-:W-:-:S07]  /*0b30*/  IADD3 R8, PT, PT, -R5, RZ, RZ ;  /* 0x000000ff05087210 */ /* 0x000fce0007ffe1ff */
.L_x_187:
[----:B-1----:R-:W-:-:S06]  /*0b40*/  IMAD.WIDE.U32 R4, R9, 0x4, R6 ;  /* 0x0000000409047825 */ /* 0x002fcc00078e0006 */
[----:B------:R-:W2:Y:S01]  /*0b50*/  LDG.E R4, desc[UR6][R4.64] ;  /* 0x0000000604047981 */ /* 0x000ea2000c1e1900 */
[----:B------:R-:W-:Y:S02]  /*0b60*/  IADD3 R8, PT, PT, R8, 0x1, RZ ;  /* 0x0000000108087810 */ /* 0x000fe40007ffe0ff */
[----:B------:R-:W-:Y:S02]  /*0b70*/  IADD3 R9, PT, PT, R9, 0x100, RZ ;  /* 0x0000010009097810 */ /* 0x000fe40007ffe0ff */
[----:B------:R-:W-:Y:S01]  /*0b80*/  ISETP.NE.AND P0, PT, R8, RZ, PT ;  /* 0x000000ff0800720c */ /* 0x000fe20003f05270 */
[----:B--2--5:R-:W-:-:S12]  /*0b90*/  FMUL R15, R4, R15 ;  /* 0x0000000f040f7220 */ /* 0x024fd80000400000 */
[----:B------:R-:W-:Y:S05]  /*0ba0*/  @P0 BRA `(.L_x_187) ;  /* 0xfffffffc00e40947 */ /* 0x000fea000383ffff */
.L_x_178:
[----:B------:R-:W-:Y:S05]  /*0bb0*/  BSYNC.RECONVERGENT B1 ;  /* 0x0000000000017941 */ /* 0x000fea0003800200 */
.L_x_177:
[----:B------:R-:W-:-:S13]  /*0bc0*/  ISETP.GE.U32.AND P0, PT, R0, 0x100, PT ;  /* 0x000001000000780c */ /* 0x000fda0003f06070 */
[----:B------:R-:W-:Y:S05]  /*0bd0*/  @!P0 BRA `(.L_x_188) ;  /* 0x0000000000ac8947 */ /* 0x000fea0003800000 */
[----:B0-----:R-:W0:Y:S01]  /*0be0*/  S2R R8, SR_LANEID ;  /* 0x0000000000087919 */ /* 0x001e220000000000 */
[----:B-----5:R-:W1:Y:S02]  /*0bf0*/  SHFL.DOWN PT, R0, R15, 0x1, 0x1f ;  /* 0x08201f000f007f89 */ /* 0x020e6400000e0000 */
[----:B-1----:R-:W-:Y:S01]  /*0c00*/  FMUL R0, R0, R15 ;  /* 0x0000000f00007220 */ /* 0x002fe20000400000 */
[C---:B0-----:R-:W-:Y:S02]  /*0c10*/  ISETP.GT.AND P0, PT, R8.reuse, 0x1e, PT ;  /* 0x0000001e0800780c */ /* 0x041fe40003f04270 */
[C---:B------:R-:W-:Y:S02]  /*0c20*/  ISETP.NE.AND P1, PT, R8.reuse, RZ, PT ;  /* 0x000000ff0800720c */ /* 0x040fe40003f25270 */
[----:B------:R-:W-:Y:S02]  /*0c30*/  FSEL R0, R15, R0, P0 ;  /* 0x000000000f007208 */ /* 0x000fe40000000000 */
[----:B------:R-:W-:-:S03]  /*0c40*/  ISETP.GT.AND P0, PT, R8, 0x1d, PT ;  /* 0x0000001d0800780c */ /* 0x000fc60003f04270 */
[----:B------:R-:W0:Y:S06]  /*0c50*/  SHFL.DOWN PT, R5, R0, 0x2, 0x1f ;  /* 0x08401f0000057f89 */ /* 0x000e2c00000e0000 */
        /* <DEDUP_REMOVED lines=24> */
[----:B------:R-:W0:Y:S04]  /*0de0*/  LDS R9, [UR4+0xc] ;  /* 0x00000c04ff097984 */ /* 0x000e280008000800 */
[----:B-1----:R-:W1:Y:S04]  /*0df0*/  LDS.128 R4, [UR4+0x10] ;  /* 0x00001004ff047984 */ /* 0x002e680008000c00 */
        /* <DEDUP_REMOVED lines=9> */
.L_x_188:
[----:B0-----:R-:W0:Y:S01]  /*0e90*/  S2R R8, SR_LANEID ;  /* 0x0000000000087919 */ /* 0x001e220000000000 */
[----:B------:R-:W-:-:S04]  /*0ea0*/  LOP3.LUT R4, R2, 0x3e0, RZ, 0xc0, !PT ;  /* 0x000003e002047812 */ /* 0x000fc800078ec0ff */
[----:B------:R-:W-:Y:S02]  /*0eb0*/  IADD3 R5, PT, PT, R4, 0x20, RZ ;  /* 0x0000002004057810 */ /* 0x000fe40007ffe0ff */
[----:B------:R-:W-:Y:S02]  /*0ec0*/  LOP3.LUT R7, RZ, R4, RZ, 0x33, !PT ;  /* 0x00000004ff077212 */ /* 0x000fe400078e33ff */
[----:B------:R-:W-:Y:S02]  /*0ed0*/  ISETP.GT.U32.AND P0, PT, R5, R0, PT ;  /* 0x000000000500720c */ /* 0x000fe40003f04070 */
[----:B------:R-:W-:-:S04]  /*0ee0*/  IADD3 R7, PT, PT, R0, R7, RZ ;  /* 0x0000000700077210 */ /* 0x000fc80007ffe0ff */
[----:B------:R-:W-:-:S05]  /*0ef0*/  SEL R7, R7, 0x1f, P0 ;  /* 0x0000001f07077807 */ /* 0x000fca0000000000 */
[----:B-----5:R-:W1:Y:S01]  /*0f00*/  SHFL.DOWN PT, R4, R15, 0x1, R7 ;  /* 0x082000000f047989 */ /* 0x020e6200000e0007 */
[C---:B0-----:R-:W-:Y:S02]  /*0f10*/  ISETP.GE.AND P0, PT, R8.reuse, R7, PT ;  /* 0x000000070800720c */ /* 0x041fe40003f06270 */
[C---:B------:R-:W-:Y:S02]  /*0f20*/  IADD3 R6, PT, PT, R8.reuse, 0x2, RZ ;  /* 0x0000000208067810 */ /* 0x040fe40007ffe0ff */
[----:B------:R-:W-:-:S09]  /*0f30*/  ISETP.NE.AND P1, PT, R8, RZ, PT ;  /* 0x000000ff0800720c */ /* 0x000fd20003f25270 */
[----:B-1----:R-:W-:Y:S01]  /*0f40*/  @!P0 FMUL R15, R4, R15 ;  /* 0x0000000f040f8220 */ /* 0x002fe20000400000 */
[----:B------:R-:W-:Y:S02]  /*0f50*/  ISETP.GT.AND P0, PT, R6, R7, PT ;  /* 0x000000070600720c */ /* 0x000fe40003f04270 */
[----:B------:R-:W-:Y:S01]  /*0f60*/  IADD3 R6, PT, PT, R8, 0x4, RZ ;  /* 0x0000000408067810 */ /* 0x000fe20007ffe0ff */
        /* <DEDUP_REMOVED lines=24> */
[----:B------:R-:W1:Y:S01]  /*10f0*/  S2UR UR5, SR_CgaCtaId ;  /* 0x00000000000579c3 */ /* 0x000e620000008800 */
[----:B------:R-:W-:Y:S01]  /*1100*/  UMOV UR4, 0x400 ;  /* 0x0000040000047882 */ /* 0x000fe20000000000 */
[C---:B------:R-:W-:Y:S02]  /*1110*/  ISETP.GT.U32.AND P2, PT, R0.reuse, 0x20, PT ;  /* 0x000000200000780c */ /* 0x040fe40003f44070 */
[C---:B------:R-:W-:Y:S02]  /*1120*/  ISETP.GT.U32.AND P4, PT, R0.reuse, 0x40, PT ;  /* 0x000000400000780c */ /* 0x040fe40003f84070 */
[C---:B------:R-:W-:Y:S02]  /*1130*/  ISETP.GT.U32.AND P3, PT, R0.reuse, 0x60, PT ;  /* 0x000000600000780c */ /* 0x040fe40003f64070 */
[----:B------:R-:W-:Y:S01]  /*1140*/  ISETP.GT.U32.AND P1, PT, R0, 0x80, PT ;  /* 0x000000800000780c */ /* 0x000fe20003f24070 */
[----:B-1----:R-:W-:-:S09]  /*1150*/  ULEA UR4, UR5, UR4, 0x18 ;  /* 0x0000000405047291 */ /* 0x002fd2000f8ec0ff */
[----:B0-----:R-:W0:Y:S04]  /*1160*/  LDS R5, [UR4+0xc] ;  /* 0x00000c04ff057984 */ /* 0x001e280008000800 */
[----:B------:R-:W1:Y:S04]  /*1170*/  LDS.128 R12, [UR4+0x10] ;  /* 0x00001004ff0c7984 */ /* 0x000e680008000c00 */
[----:B------:R-:W2:Y:S01]  /*1180*/  LDS.64 R6, [UR4+0x20] ;  /* 0x00002004ff067984 */ /* 0x000ea20008000a00 */
[----:B0-----:R-:W-:Y:S01]  /*1190*/  @P2 FMUL R8, R8, R5 ;  /* 0x0000000508082220 */ /* 0x001fe20000400000 */
[----:B------:R-:W-:-:S03]  /*11a0*/  ISETP.GT.U32.AND P2, PT, R0, 0xa0, PT ;  /* 0x000000a00000780c */ /* 0x000fc60003f44070 */
[----:B-1----:R-:W-:Y:S01]  /*11b0*/  @P4 FMUL R8, R8, R12 ;  /* 0x0000000c08084220 */ /* 0x002fe20000400000 */
[----:B------:R-:W-:-:S03]  /*11c0*/  ISETP.GT.U32.AND P4, PT, R0, 0xc0, PT ;  /* 0x000000c00000780c */ /* 0x000fc60003f84070 */
[----:B------:R-:W-:Y:S01]  /*11d0*/  @P3 FMUL R8, R8, R13 ;  /* 0x0000000d08083220 */ /* 0x000fe20000400000 */
[----:B------:R-:W-:-:S03]  /*11e0*/  ISETP.GT.U32.AND P3, PT, R0, 0xe0, PT ;  /* 0x000000e00000780c */ /* 0x000fc60003f64070 */
[----:B------:R-:W-:-:S04]  /*11f0*/  @P1 FMUL R8, R8, R14 ;  /* 0x0000000e08081220 */ /* 0x000fc80000400000 */
[----:B------:R-:W-:-:S04]  /*1200*/  @P2 FMUL R8, R8, R15 ;  /* 0x0000000f08082220 */ /* 0x000fc80000400000 */
[----:B--2---:R-:W-:-:S04]  /*1210*/  @P4 FMUL R8, R8, R6 ;  /* 0x0000000608084220 */ /* 0x004fc80000400000 */
[----:B------:R-:W-:Y:S01]  /*1220*/  @P3 FMUL R8, R8, R7 ;  /* 0x0000000708083220 */ /* 0x000fe20000400000 */
[----:B------:R-:W-:Y:S06]  /*1230*/  BRA `(.L_x_189) ;  /* 0x0000001000dc7947 */ /* 0x000fec0003800000 */
.L_x_174:
[----:B------:R-:W0:Y:S01]  /*1240*/  S2R R2, SR_TID.X ;  /* 0x0000000000027919 */ /* 0x000e220000002100 */
[----:B------:R-:W1:Y:S02]  /*1250*/  LDCU.64 UR4, c[0x0][0x380] ;  /* 0x00007000ff0477ac */ /* 0x000e640008000a00 */
[----:B-1----:R-:W-:Y:S02]  /*1260*/  MOV R4, UR4 ;  /* 0x0000000400047c02 */ /* 0x002fe40008000f00 */
[----:B------:R-:W-:Y:S01]  /*1270*/  MOV R5, UR5 ;  /* 0x0000000500057c02 */ /* 0x000fe20008000f00 */
[----:B0-----:R-:W-:-:S04]  /*1280*/  IMAD R9, R3, 0x1000, R2 ;  /* 0x0000100003097824 */ /* 0x001fc800078e0202 */
[----:B------:R-:W-:-:S05]  /*1290*/  IMAD.WIDE.U32 R8, R9, 0x4, R4 ;  /* 0x0000000409087825 */ /* 0x000fca00078e0004 */
        /* <DEDUP_REMOVED lines=16> */
[----:B------:R-:W-:Y:S01]  /*13a0*/  ISETP.GE.U32.AND P0, PT, R0, R13, PT ;  /* 0x0000000d0000720c */ /* 0x000fe20003f06070 */
        /* <DEDUP_REMOVED lines=16> */
[----:B------:R-:W-:Y:S01]  /*14b0*/  LEA R9, R3, R13, 0xc ;  /* 0x0000000d03097211 */ /* 0x000fe200078e60ff */
[----:B------:R-:W-:Y:S01]  /*14c0*/  UMOV UR4, URZ ;  /* 0x000000ff00047c82 */ /* 0x000fe20008000000 */
[----:B------:R-:W-:Y:S02]  /*14d0*/  IADD3 R8, PT, PT, R6, -0x1000, RZ ;  /* 0xfffff00006087810 */ /* 0x000fe40007ffe0ff */
[----:B------:R-:W-:Y:S02]  /*14e0*/  LOP3.LUT R0, RZ, R2, RZ, 0x33, !PT ;  /* 0x00000002ff007212 */ /* 0x000fe400078e33ff */
[----:B------:R-:W-:Y:S02]  /*14f0*/  ISETP.GT.U32.AND P0, PT, R9, R8, PT ;  /* 0x000000080900720c */ /* 0x000fe40003f04070 */
[----:B------:R-:W-:Y:S02]  /*1500*/  IADD3 R10, PT, PT, -R13, R6, R0 ;  /* 0x000000060d0a7210 */ /* 0x000fe40007ffe100 */
[----:B------:R-:W-:-:S02]  /*1510*/  IADD3 R7, PT, PT, R9, 0x800, R2 ;  /* 0x0000080009077810 */ /* 0x000fc40007ffe002 */
[----:B------:R-:W-:Y:S01]  /*1520*/  MOV R0, R9 ;  /* 0x0000000900007202 */ /* 0x000fe20000000f00 */
[----:B------:R-:W-:-:S06]  /*1530*/  IMAD R2, R3, -0x1000, R10 ;  /* 0xfffff00003027824 */ /* 0x000fcc00078e020a */
[----:B------:R-:W-:Y:S05]  /*1540*/  @P0 BRA `(.L_x_191) ;  /* 0x0000000000bc0947 */ /* 0x000fea0003800000 */
[----:B------:R-:W0:Y:S08]  /*1550*/  LDC R6, c[0x0][0x3a8] ;  /* 0x0000ea00ff067b82 */ /* 0x000e300000000800 */
[----:B------:R-:W1:Y:S02]  /*1560*/  LDC.64 R4, c[0x0][0x380] ;  /* 0x0000e000ff047b82 */ /* 0x000e640000000a00 */
.L_x_192:
[----:B------:R-:W2:Y:S02]  /*1570*/  S2R R10, SR_TID.X ;  /* 0x00000000000a7919 */ /* 0x000ea40000002100 */
[----:B--2---:R-:W-:-:S05]  /*1580*/  IADD3 R11, PT, PT, R10, R9, RZ ;  /* 0x000000090a0b7210 */ /* 0x004fca0007ffe0ff */
[----:B-1----:R-:W-:-:S05]  /*1590*/  IMAD.WIDE.U32 R10, R11, 0x4, R4 ;  /* 0x000000040b0a7825 */ /* 0x002fca00078e0004 */
        /* <DEDUP_REMOVED lines=13> */
[----:B---3--:R-:W-:-:S02]  /*1670*/  FMUL R14, R14, R15 ;  /* 0x0000000f0e0e7220 */ /* 0x008fc40000400000 */
[----:B------:R-:W2:Y:S01]  /*1680*/  LDG.E R15, desc[UR6][R10.64+0x3800] ;  /* 0x003800060a0f7981 */ /* 0x000ea2000c1e1900 */
[----:B----4-:R-:W-:-:S03]  /*1690*/  FMUL R12, R16, R17 ;  /* 0x00000011100c7220 */ /* 0x010fc60000400000 */
[----:B------:R-:W3:Y:S04]  /*16a0*/  LDG.E R17, desc[UR6][R10.64+0x2c00] ;  /* 0x002c00060a117981 */ /* 0x000ee8000c1e1900 */
[----:B------:R-:W2:Y:S01]  /*16b0*/  LDG.E R16, desc[UR6][R10.64+0x3400] ;  /* 0x003400060a107981 */ /* 0x000ea2000c1e1900 */
[----:B------:R-:W-:-:S03]  /*16c0*/  FMUL R14, R23, R14 ;  /* 0x0000000e170e7220 */ /* 0x000fc60000400000 */
[----:B------:R-:W4:Y:S01]  /*16d0*/  LDG.E R23, desc[UR6][R10.64+0x3c00] ;  /* 0x003c00060a177981 */ /* 0x000f22000c1e1900 */
[----:B-----5:R-:W-:-:S04]  /*16e0*/  FMUL R19, R19, R20 ;  /* 0x0000001413137220 */ /* 0x020fc80000400000 */
[----:B------:R-:W-:Y:S01]  /*16f0*/  FMUL R19, R12, R19 ;  /* 0x000000130c137220 */ /* 0x000fe20000400000 */
[----:B0-----:R-:W-:Y:S01]  /*1700*/  IADD3 R12, PT, PT, -R9, R6, RZ ;  /* 0x00000006090c7210 */ /* 0x001fe20007ffe1ff */
[----:B------:R-:W-:-:S03]  /*1710*/  FMUL R21, R21, R22 ;  /* 0x0000001615157220 */ /* 0x000fc60000400000 */
[----:B------:R-:W-:Y:S01]  /*1720*/  ISETP.GE.U32.AND P0, PT, R12, R13, PT ;  /* 0x0000000d0c00720c */ /* 0x000fe20003f06070 */
[----:B------:R-:W-:-:S04]  /*1730*/  FMUL R24, R24, R25 ;  /* 0x0000001918187220 */ /* 0x000fc80000400000 */
[----:B------:R-:W-:Y:S01]  /*1740*/  FMUL R21, R21, R24 ;  /* 0x0000001815157220 */ /* 0x000fe20000400000 */
[----:B------:R-:W-:Y:S01]  /*1750*/  FMUL R14, R14, R19 ;  /* 0x000000130e0e7220 */ /* 0x000fe20000400000 */
[----:B---3--:R-:W-:Y:S01]  /*1760*/  FMUL R17, R17, R18 ;  /* 0x0000001211117220 */ /* 0x008fe20000400000 */
[----:B--2---:R-:W-:-:S04]  /*1770*/  FMUL R16, R16, R15 ;  /* 0x0000000f10107220 */ /* 0x004fc80000400000 */
[----:B------:R-:W-:-:S04]  /*1780*/  FMUL R16, R17, R16 ;  /* 0x0000001011107220 */ /* 0x000fc80000400000 */
[----:B------:R-:W-:-:S04]  /*1790*/  FMUL R21, R21, R16 ;  /* 0x0000001015157220 */ /* 0x000fc80000400000 */
[----:B------:R-:W-:-:S04]  /*17a0*/  FMUL R14, R14, R21 ;  /* 0x000000150e0e7220 */ /* 0x000fc80000400000 */
[----:B----4-:R-:W-:Y:S01]  /*17b0*/  FMUL R23, R23, R14 ;  /* 0x0000000e17177220 */ /* 0x010fe20000400000 */
[----:B------:R-:W-:Y:S06]  /*17c0*/  @!P0 BRA `(.L_x_190) ;  /* 0x0000000800d08947 */ /* 0x000fec0003800000 */
[C---:B------:R-:W-:Y:S01]  /*17d0*/  IADD3 R9, PT, PT, R13.reuse, R9, RZ ;  /* 0x000000090d097210 */ /* 0x040fe20007ffe0ff */
[----:B------:R-:W-:Y:S01]  /*17e0*/  UIADD3 UR4, UPT, UPT, UR4, 0x1, URZ ;  /* 0x0000000104047890 */ /* 0x000fe2000fffe0ff */
[----:B------:R-:W-:Y:S02]  /*17f0*/  IADD3 R0, PT, PT, R13, R0, RZ ;  /* 0x000000000d007210 */ /* 0x000fe40007ffe0ff */
[----:B------:R-:W-:Y:S02]  /*1800*/  ISETP.GT.U32.AND P0, PT, R9, R8, PT ;  /* 0x000000080900720c */ /* 0x000fe40003f04070 */
[C---:B------:R-:W-:Y:S02]  /*1810*/  IADD3 R2, PT, PT, -R13.reuse, R2, RZ ;  /* 0x000000020d027210 */ /* 0x040fe40007ffe1ff */
[----:B------:R-:W-:-:S09]  /*1820*/  IADD3 R7, PT, PT, R13, R7, RZ ;  /* 0x000000070d077210 */ /* 0x000fd20007ffe0ff */
[----:B------:R-:W-:Y:S05]  /*1830*/  @!P0 BRA `(.L_x_192) ;  /* 0xfffffffc004c8947 */ /* 0x000fea000383ffff */
.L_x_191:
[----:B------:R-:W0:Y:S01]  /*1840*/  S2R R16, SR_TID.X ;  /* 0x0000000000107919 */ /* 0x000e220000002100 */
[----:B------:R-:W-:Y:S01]  /*1850*/  IADD3 R8, PT, PT, -R9, R6, RZ ;  /* 0x0000000609087210 */ /* 0x000fe20007ffe1ff */
[----:B------:R-:W-:Y:S03]  /*1860*/  BSSY.RECONVERGENT B1, `(.L_x_190) ;  /* 0x00000aa000017945 */ /* 0x000fe60003800200 */
[----:B0-----:R-:W-:-:S04]  /*1870*/  ISETP.GE.AND P0, PT, R16, R8, PT ;  /* 0x000000081000720c */ /* 0x001fc80003f06270 */
[----:B------:R-:W-:-:S13]  /*1880*/  ISETP.GE.U32.OR P0, PT, R9, R6, P0 ;  /* 0x000000060900720c */ /* 0x000fda0000706470 */
[----:B------:R-:W-:Y:S05]  /*1890*/  @P0 BRA `(.L_x_193) ;  /* 0x0000000800980947 */ /* 0x000fea0003800000 */
[----:B------:R-:W0:Y:S01]  /*18a0*/  LDC R10, c[0x0][0x3ac] ;  /* 0x0000eb00ff0a7b82 */ /* 0x000e220000000800 */
[----:B------:R-:W-:Y:S01]  /*18b0*/  LOP3.LUT R11, RZ, R16, RZ, 0x33, !PT ;  /* 0x00000010ff0b7212 */ /* 0x000fe200078e33ff */
[----:B------:R-:W-:Y:S06]  /*18c0*/  BSSY.RECONVERGENT B2, `(.L_x_194) ;  /* 0x0000056000027945 */ /* 0x000fec0003800200 */
[----:B------:R-:W1:Y:S01]  /*18d0*/  LDC R8, c[0x0][0x3ac] ;  /* 0x0000eb00ff087b82 */ /* 0x000e620000000800 */
[----:B0-----:R-:W-:-:S04]  /*18e0*/  SHF.L.U32 R10, R10, 0xc, RZ ;  /* 0x0000000c0a0a7819 */ /* 0x001fc800000006ff */
[----:B------:R-:W-:-:S04]  /*18f0*/  LEA R10, R3, R10, 0xc ;  /* 0x0000000a030a7211 */ /* 0x000fc800078e60ff */
[----:B------:R-:W-:Y:S01]  /*1900*/  IADD3 R6, PT, PT, -R10, R6, R11 ;  /* 0x000000060a067210 */ /* 0x000fe20007ffe10b */
[----:B-1----:R-:W-:-:S04]  /*1910*/  IMAD R11, R8, UR4, RZ ;  /* 0x00000004080b7c24 */ /* 0x002fc8000f8e02ff */
[----:B------:R-:W-:-:S05]  /*1920*/  IMAD R6, R11, -0x1000, R6 ;  /* 0xfffff0000b067824 */ /* 0x000fca00078e0206 */
[C---:B------:R-:W-:Y:S02]  /*1930*/  ISETP.GE.U32.AND P0, PT, R6.reuse, 0xf00, PT ;  /* 0x00000f000600780c */ /* 0x040fe40003f06070 */
[----:B------:R-:W-:-:S04]  /*1940*/  LEA.HI R6, R6, 0x1, RZ, 0x18 ;  /* 0x0000000106067811 */ /* 0x000fc800078fc0ff */
[----:B------:R-:W-:-:S07]  /*1950*/  LOP3.LUT R8, R6, 0xf, RZ, 0xc0, !PT ;  /* 0x0000000f06087812 */ /* 0x000fce00078ec0ff */
[----:B------:R-:W-:Y:S05]  /*1960*/  @!P0 BRA `(.L_x_195) ;  /* 0x00000004002c8947 */ /* 0x000fea0003800000 */
[----:B------:R-:W-:Y:S01]  /*1970*/  LEA.HI R10, R2, 0x1, RZ, 0x18 ;  /* 0x00000001020a7811 */ /* 0x000fe200078fc0ff */
[----:B------:R-:W-:Y:S01]  /*1980*/  BSSY.RECONVERGENT B3, `(.L_x_196) ;  /* 0x0000048000037945 */ /* 0x000fe20003800200 */
[----:B------:R-:W-:Y:S02]  /*1990*/  LOP3.LUT R11, R16, 0x800, RZ, 0xfc, !PT ;  /* 0x00000800100b7812 */ /* 0x000fe400078efcff */
[----:B------:R-:W-:-:S04]  /*19a0*/  LOP3.LUT R10, R10, 0x1fffff0, RZ, 0xc0, !PT ;  /* 0x01fffff00a0a7812 */ /* 0x000fc800078ec0ff */
[----:B------:R-:W-:-:S07]  /*19b0*/  IADD3 R13, PT, PT, -R10, RZ, RZ ;  /* 0x000000ff0a0d7210 */ /* 0x000fce0007ffe1ff */
.L_x_197:
[C---:B------:R-:W-:Y:S02]  /*19c0*/  IADD3 R15, PT, PT, R7.reuse, -0x800, RZ ;  /* 0xfffff800070f7810 */ /* 0x040fe40007ffe0ff */
[----:B------:R-:W-:-:S03]  /*19d0*/  IADD3 R25, PT, PT, R7, -0x700, RZ ;  /* 0xfffff90007197810 */ /* 0x000fc60007ffe0ff */
[----:B------:R-:W-:-:S05]  /*19e0*/  IMAD.WIDE.U32 R14, R15, 0x4, R4 ;  /* 0x000000040f0e7825 */ /* 0x000fca00078e0004 */
[----:B------:R0:W2:Y:S01]  /*19f0*/  LDG.E R22, desc[UR6][R14.64] ;  /* 0x000000060e167981 */ /* 0x0000a2000c1e1900 */
[----:B------:R-:W-:-:S04]  /*1a00*/  IMAD.WIDE.U32 R24, R25, 0x4, R4 ;  /* 0x0000000419187825 */ /* 0x000fc800078e0004 */
[----:B------:R-:W-:Y:S01]  /*1a10*/  VIADD R21, R7, 0xfffffa00 ;  /* 0xfffffa0007157836 */ /* 0x000fe20000000000 */
[----:B------:R-:W3:Y:S03]  /*1a20*/  LDG.E R16, desc[UR6][R24.64] ;  /* 0x0000000618107981 */ /* 0x000ee6000c1e1900 */
[----:B------:R-:W-:-:S05]  /*1a30*/  IMAD.WIDE.U32 R20, R21, 0x4, R4 ;  /* 0x0000000415147825 */ /* 0x000fca00078e0004 */
[----:B------:R1:W4:Y:S01]  /*1a40*/  LDG.E R17, desc[UR6][R20.64] ;  /* 0x0000000614117981 */ /* 0x000322000c1e1900 */
[C---:B------:R-:W-:Y:S02]  /*1a50*/  IADD3 R19, PT, PT, R7.reuse, -0x500, RZ ;  /* 0xfffffb0007137810 */ /* 0x040fe40007ffe0ff */
[----:B------:R-:W-:-:S03]  /*1a60*/  IADD3 R29, PT, PT, R7, -0x400, RZ ;  /* 0xfffffc00071d7810 */ /* 0x000fc60007ffe0ff */
[--C-:B------:R-:W-:Y:S01]  /*1a70*/  IMAD.WIDE.U32 R18, R19, 0x4, R4.reuse ;  /* 0x0000000413127825 */ /* 0x100fe200078e0004 */
[C---:B------:R-:W-:Y:S02]  /*1a80*/  IADD3 R27, PT, PT, R7.reuse, -0x300, RZ ;  /* 0xfffffd00071b7810 */ /* 0x040fe40007ffe0ff */
[----:B------:R-:W-:Y:S01]  /*1a90*/  IADD3 R12, PT, PT, R7, -0x200, RZ ;  /* 0xfffffe00070c7810 */ /* 0x000fe20007ffe0ff */
[--C-:B------:R-:W-:Y:S01]  /*1aa0*/  IMAD.WIDE.U32 R28, R29, 0x4, R4.reuse ;  /* 0x000000041d1c7825 */ /* 0x100fe200078e0004 */
[----:B------:R-:W5:Y:S03]  /*1ab0*/  LDG.E R10, desc[UR6][R18.64] ;  /* 0x00000006120a7981 */ /* 0x000f66000c1e1900 */
[----:B0-----:R-:W-:Y:S01]  /*1ac0*/  IMAD.WIDE.U32 R14, R27, 0x4, R4 ;  /* 0x000000041b0e7825 */ /* 0x001fe200078e0004 */
[----:B------:R-:W-:-:S03]  /*1ad0*/  IADD3 R27, PT, PT, R7, -0x100, RZ ;  /* 0xffffff00071b7810 */ /* 0x000fc60007ffe0ff */
[--C-:B-1----:R-:W-:Y:S02]  /*1ae0*/  IMAD.WIDE.U32 R20, R12, 0x4, R4.reuse ;  /* 0x000000040c147825 */ /* 0x102fe400078e0004 */
[----:B------:R0:W5:Y:S04]  /*1af0*/  LDG.E R12, desc[UR6][R14.64] ;  /* 0x000000060e0c7981 */ /* 0x000168000c1e1900 */
[----:B------:R1:W5:Y:S01]  /*1b00*/  LDG.E R18, desc[UR6][R28.64] ;  /* 0x000000061c127981 */ /* 0x000362000c1e1900 */
[----:B------:R-:W-:-:S04]  /*1b10*/  IMAD.WIDE.U32 R24, R7, 0x4, R4 ;  /* 0x0000000407187825 */ /* 0x000fc800078e0004 */
[----:B0-----:R-:W-:Y:S01]  /*1b20*/  IMAD.WIDE.U32 R14, R27, 0x4, R4 ;  /* 0x000000041b0e7825 */ /* 0x001fe200078e0004 */
[----:B------:R-:W5:Y:S04]  /*1b30*/  LDG.E R19, desc[UR6][R24.64] ;  /* 0x0000000618137981 */ /* 0x000f68000c1e1900 */
[----:B------:R0:W5:Y:S01]  /*1b40*/  LDG.E R27, desc[UR6][R20.64] ;  /* 0x00000006141b7981 */ /* 0x000162000c1e1900 */
[----:B-1----:R-:W-:-:S03]  /*1b50*/  IADD3 R29, PT, PT, R7, 0x100, RZ ;  /* 0x00000100071d7810 */ /* 0x002fc60007ffe0ff */
[----:B------:R1:W5:Y:S01]  /*1b60*/  LDG.E R26, desc[UR6][R14.64] ;  /* 0x000000060e1a7981 */ /* 0x000362000c1e1900 */
[----:B0-----:R-:W-:Y:S01]  /*1b70*/  IADD3 R21, PT, PT, R7, 0x200, RZ ;  /* 0x0000020007157810 */ /* 0x001fe20007ffe0ff */
[----:B------:R-:W-:Y:S01]  /*1b80*/  IMAD.WIDE.U32 R28, R29, 0x4, R4 ;  /* 0x000000041d1c7825 */ /* 0x000fe200078e0004 */
[----:B-1----:R-:W-:-:S05]  /*1b90*/  IADD3 R15, PT, PT, R7, 0x400, RZ ;  /* 0x00000400070f7810 */ /* 0x002fca0007ffe0ff */
[----:B------:R-:W5:Y:S01]  /*1ba0*/  LDG.E R28, desc[UR6][R28.64] ;  /* 0x000000061c1c7981 */ /* 0x000f62000c1e1900 */
[----:B------:R-:W-:-:S06]  /*1bb0*/  IMAD.WIDE.U32 R14, R15, 0x4, R4 ;  /* 0x000000040f0e7825 */ /* 0x000fcc00078e0004 */
[----:B------:R-:W5:Y:S01]  /*1bc0*/  LDG.E R14, desc[UR6][R14.64] ;  /* 0x000000060e0e7981 */ /* 0x000f62000c1e1900 */
[----:B--2---:R-:W-:Y:S01]  /*1bd0*/  FMUL R25, R22, R23 ;  /* 0x0000001716197220 */ /* 0x004fe20000400000 */
[----:B------:R-:W-:Y:S01]  /*1be0*/  IMAD.WIDE.U32 R22, R21, 0x4, R4 ;  /* 0x0000000415167825 */ /* 0x000fe200078e0004 */
[----:B------:R-:W-:-:S03]  /*1bf0*/  IADD3 R21, PT, PT, R7, 0x300, RZ ;  /* 0x0000030007157810 */ /* 0x000fc60007ffe0ff */
[----:B---3--:R-:W-:Y:S02]  /*1c00*/  FMUL R16, R25, R16 ;  /* 0x0000001019107220 */ /* 0x008fe40000400000 */
[--C-:B------:R-:W-:Y:S01]  /*1c10*/  IMAD.WIDE.U32 R20, R21, 0x4, R4.reuse ;  /* 0x0000000415147825 */ /* 0x100fe200078e0004 */
[----:B------:R-:W-:Y:S01]  /*1c20*/  IADD3 R25, PT, PT, R7, 0x500, RZ ;  /* 0x0000050007197810 */ /* 0x000fe20007ffe0ff */
[----:B------:R-:W2:Y:S04]  /*1c30*/  LDG.E R29, desc[UR6][R22.64] ;  /* 0x00000006161d7981 */ /* 0x000ea8000c1e1900 */
[----:B------:R4:W3:Y:S02]  /*1c40*/  LDG.E R20, desc[UR6][R20.64] ;  /* 0x0000000614147981 */ /* 0x0008e4000c1e1900 */
[----:B----4-:R-:W-:Y:S01]  /*1c50*/  FMUL R21, R16, R17 ;  /* 0x0000001110157220 */ /* 0x010fe20000400000 */
[----:B------:R-:W-:Y:S01]  /*1c60*/  IMAD.WIDE.U32 R16, R25, 0x4, R4 ;  /* 0x0000000419107825 */ /* 0x000fe200078e0004 */
[----:B------:R-:W-:-:S05]  /*1c70*/  IADD3 R25, PT, PT, R7, 0x600, RZ ;  /* 0x0000060007197810 */ /* 0x000fca0007ffe0ff */
[--C-:B------:R-:W-:Y:S01]  /*1c80*/  IMAD.WIDE.U32 R22, R25, 0x4, R4.reuse ;  /* 0x0000000419167825 */ /* 0x100fe200078e0004 */
[----:B------:R-:W-:Y:S01]  /*1c90*/  IADD3 R25, PT, PT, R7, 0x700, RZ ;  /* 0x0000070007197810 */ /* 0x000fe20007ffe0ff */
[----:B------:R-:W4:Y:S04]  /*1ca0*/  LDG.E R16, desc[UR6][R16.64] ;  /* 0x0000000610107981 */ /* 0x000f28000c1e1900 */
[----:B------:R-:W-:Y:S01]  /*1cb0*/  IMAD.WIDE.U32 R24, R25, 0x4, R4 ;  /* 0x0000000419187825 */ /* 0x000fe200078e0004 */
[----:B------:R-:W4:Y:S05]  /*1cc0*/  LDG.E R22, desc[UR6][R22.64] ;  /* 0x0000000616167981 */ /* 0x000f2a000c1e1900 */
[----:B------:R-:W4:Y:S01]  /*1cd0*/  LDG.E R24, desc[UR6][R24.64] ;  /* 0x0000000618187981 */ /* 0x000f22000c1e1900 */
[----:B-----5:R-:W-:-:S04]  /*1ce0*/  FMUL R21, R21, R10 ;  /* 0x0000000a15157220 */ /* 0x020fc80000400000 */
[----:B------:R-:W-:-:S04]  /*1cf0*/  FMUL R21, R21, R18 ;  /* 0x0000001215157220 */ /* 0x000fc80000400000 */
[----:B------:R-:W-:-:S04]  /*1d00*/  FMUL R12, R21, R12 ;  /* 0x0000000c150c7220 */ /* 0x000fc80000400000 */
[----:B------:R-:W-:-:S04]  /*1d10*/  FMUL R27, R12, R27 ;  /* 0x0000001b0c1b7220 */ /* 0x000fc80000400000 */
[----:B------:R-:W-:-:S04]  /*1d20*/  FMUL R26, R27, R26 ;  /* 0x0000001a1b1a7220 */ /* 0x000fc80000400000 */
[----:B------:R-:W-:-:S04]  /*1d30*/  FMUL R19, R26, R19 ;  /* 0x000000131a137220 */ /* 0x000fc80000400000 */
[----:B------:R-:W-:Y:S01]  /*1d40*/  FMUL R28, R19, R28 ;  /* 0x0000001c131c7220 */ /* 0x000fe20000400000 */
[----:B------:R-:W-:-:S04]  /*1d50*/  IADD3 R13, PT, PT, R13, 0x10, RZ ;  /* 0x000000100d0d7810 */ /* 0x000fc80007ffe0ff */
[----:B------:R-:W-:Y:S02]  /*1d60*/  ISETP.NE.AND P0, PT, R13, RZ, PT ;  /* 0x000000ff0d00720c */ /* 0x000fe40003f05270 */
[----:B------:R-:W-:Y:S02]  /*1d70*/  IADD3 R11, PT, PT, R11, 0x1000, RZ ;  /* 0x000010000b0b7810 */ /* 0x000fe40007ffe0ff */
[----:B------:R-:W-:Y:S01]  /*1d80*/  IADD3 R7, PT, PT, R7, 0x1000, RZ ;  /* 0x0000100007077810 */ /* 0x000fe20007ffe0ff */
[----:B--2---:R-:W-:-:S04]  /*1d90*/  FMUL R29, R28, R29 ;  /* 0x0000001d1c1d7220 */ /* 0x004fc80000400000 */
[----:B---3--:R-:W-:-:S04]  /*1da0*/  FMUL R29, R29, R20 ;  /* 0x000000141d1d7220 */ /* 0x008fc80000400000 */
[----:B------:R-:W-:-:S04]  /*1db0*/  FMUL R29, R29, R14 ;  /* 0x0000000e1d1d7220 */ /* 0x000fc80000400000 */
[----:B----4-:R-:W-:-:S04]  /*1dc0*/  FMUL R29, R29, R16 ;  /* 0x000000101d1d7220 */ /* 0x010fc80000400000 */
[----:B------:R-:W-:-:S04]  /*1dd0*/  FMUL R29, R29, R22 ;  /* 0x000000161d1d7220 */ /* 0x000fc80000400000 */
[----:B------:R-:W-:Y:S01]  /*1de0*/  FMUL R23, R29, R24 ;  /* 0x000000181d177220 */ /* 0x000fe20000400000 */
[----:B------:R-:W-:Y:S06]  /*1df0*/  @P0 BRA `(.L_x_197) ;  /* 0xfffffff800f00947 */ /* 0x000fec000383ffff */
[----:B------:R-:W-:Y:S05]  /*1e00*/  BSYNC.RECONVERGENT B3 ;  /* 0x0000000000037941 */ /* 0x000fea0003800200 */
.L_x_196:
[----:B------:R-:W-:-:S07]  /*1e10*/  IADD3 R16, PT, PT, R11, -0x800, RZ ;  /* 0xfffff8000b107810 */ /* 0x000fce0007ffe0ff */
.L_x_195:
[----:B------:R-:W-:Y:S05]  /*1e20*/  BSYNC.RECONVERGENT B2 ;  /* 0x0000000000027941 */ /* 0x000fea0003800200 */
.L_x_194:
[----:B------:R-:W-:-:S13]  /*1e30*/  ISETP.NE.AND P0, PT, R8, RZ, PT ;  /* 0x000000ff0800720c */ /* 0x000fda0003f05270 */
[----:B------:R-:W-:Y:S05]  /*1e40*/  @!P0 BRA `(.L_x_193) ;  /* 0x00000004002c8947 */ /* 0x000fea0003800000 */
[----:B------:R-:W-:Y:S01]  /*1e50*/  ISETP.GE.U32.AND P0, PT, R8, 0x8, PT ;  /* 0x000000080800780c */ /* 0x000fe20003f06070 */
[----:B------:R-:W-:Y:S01]  /*1e60*/  BSSY.RECONVERGENT B2, `(.L_x_198) ;  /* 0x0000025000027945 */ /* 0x000fe20003800200 */
[----:B------:R-:W-:-:S04]  /*1e70*/  LOP3.LUT R22, R6, 0x7, RZ, 0xc0, !PT ;  /* 0x0000000706167812 */ /* 0x000fc800078ec0ff */
[----:B------:R-:W-:-:S07]  /*1e80*/  ISETP.NE.AND P1, PT, R22, RZ, PT ;  /* 0x000000ff1600720c */ /* 0x000fce0003f25270 */
[----:B------:R-:W-:Y:S06]  /*1e90*/  @!P0 BRA `(.L_x_199) ;  /* 0x0000000000848947 */ /* 0x000fec0003800000 */
[----:B------:R-:W-:-:S04]  /*1ea0*/  IADD3 R7, PT, PT, R16, R9, RZ ;  /* 0x0000000910077210 */ /* 0x000fc80007ffe0ff */
[C---:B------:R-:W-:Y:S01]  /*1eb0*/  IADD3 R19, PT, PT, R7.reuse, 0x200, RZ ;  /* 0x0000020007137810 */ /* 0x040fe20007ffe0ff */
[C---:B------:R-:W-:Y:S02]  /*1ec0*/  VIADD R21, R7.reuse, 0x100 ;  /* 0x0000010007157836 */ /* 0x040fe40000000000 */
[C---:B------:R-:W-:Y:S01]  /*1ed0*/  IMAD.WIDE.U32 R14, R7.reuse, 0x4, R4 ;  /* 0x00000004070e7825 */ /* 0x040fe200078e0004 */
[----:B------:R-:W-:-:S03]  /*1ee0*/  IADD3 R11, PT, PT, R7, 0x300, RZ ;  /* 0x00000300070b7810 */ /* 0x000fc60007ffe0ff */
[--C-:B------:R-:W-:Y:S01]  /*1ef0*/  IMAD.WIDE.U32 R20, R21, 0x4, R4.reuse ;  /* 0x0000000415147825 */ /* 0x100fe200078e0004 */
[----:B------:R0:W2:Y:S03]  /*1f00*/  LDG.E R8, desc[UR6][R14.64] ;  /* 0x000000060e087981 */ /* 0x0000a6000c1e1900 */
[--C-:B------:R-:W-:Y:S01]  /*1f10*/  IMAD.WIDE.U32 R18, R19, 0x4, R4.reuse ;  /* 0x0000000413127825 */ /* 0x100fe200078e0004 */
[----:B------:R1:W3:Y:S01]  /*1f20*/  LDG.E R17, desc[UR6][R20.64] ;  /* 0x0000000614117981 */ /* 0x0002e2000c1e1900 */
[----:B------:R-:W-:Y:S02]  /*1f30*/  IADD3 R13, PT, PT, R7, 0x400, RZ ;  /* 0x00000400070d7810 */ /* 0x000fe40007ffe0ff */
[--C-:B------:R-:W-:Y:S01]  /*1f40*/  IMAD.WIDE.U32 R10, R11, 0x4, R4.reuse ;  /* 0x000000040b0a7825 */ /* 0x100fe200078e0004 */
[----:B------:R-:W-:Y:S01]  /*1f50*/  IADD3 R25, PT, PT, R7, 0x500, RZ ;  /* 0x0000050007197810 */ /* 0x000fe20007ffe0ff */
[----:B------:R-:W4:Y:S02]  /*1f60*/  LDG.E R18, desc[UR6][R18.64] ;  /* 0x0000000612127981 */ /* 0x000f24000c1e1900 */
[--C-:B------:R-:W-:Y:S01]  /*1f70*/  IMAD.WIDE.U32 R12, R13, 0x4, R4.reuse ;  /* 0x000000040d0c7825 */ /* 0x100fe200078e0004 */
[----:B------:R-:W-:Y:S01]  /*1f80*/  IADD3 R27, PT, PT, R7, 0x600, RZ ;  /* 0x00000600071b7810 */ /* 0x000fe20007ffe0ff */
[----:B------:R-:W5:Y:S02]  /*1f90*/  LDG.E R10, desc[UR6][R10.64] ;  /* 0x000000060a0a7981 */ /* 0x000f64000c1e1900 */
[--C-:B0-----:R-:W-:Y:S01]  /*1fa0*/  IMAD.WIDE.U32 R14, R25, 0x4, R4.reuse ;  /* 0x00000004190e7825 */ /* 0x101fe200078e0004 */
[----:B------:R-:W-:Y:S01]  /*1fb0*/  IADD3 R25, PT, PT, R7, 0x700, RZ ;  /* 0x0000070007197810 */ /* 0x000fe20007ffe0ff */
[----:B------:R-:W5:Y:S02]  /*1fc0*/  LDG.E R12, desc[UR6][R12.64] ;  /* 0x000000060c0c7981 */ /* 0x000f64000c1e1900 */
[----:B-1----:R-:W-:-:S02]  /*1fd0*/  IMAD.WIDE.U32 R20, R27, 0x4, R4 ;  /* 0x000000041b147825 */ /* 0x002fc400078e0004 */
[----:B------:R-:W5:Y:S02]  /*1fe0*/  LDG.E R15, desc[UR6][R14.64] ;  /* 0x000000060e0f7981 */ /* 0x000f64000c1e1900 */
[----:B------:R-:W-:Y:S02]  /*1ff0*/  IMAD.WIDE.U32 R24, R25, 0x4, R4 ;  /* 0x0000000419187825 */ /* 0x000fe400078e0004 */
        /* <DEDUP_REMOVED lines=11> */
.L_x_199:
[----:B------:R-:W-:Y:S05]  /*20b0*/  BSYNC.RECONVERGENT B2 ;  /* 0x0000000000027941 */ /* 0x000fea0003800200 */
.L_x_198:
[----:B------:R-:W-:Y:S05]  /*20c0*/  @!P1 BRA `(.L_x_193) ;  /* 0x00000000008c9947 */ /* 0x000fea0003800000 */
[----:B------:R-:W-:Y:S01]  /*20d0*/  ISETP.GE.U32.AND P0, PT, R22, 0x4, PT ;  /* 0x000000041600780c */ /* 0x000fe20003f06070 */
[----:B------:R-:W-:Y:S01]  /*20e0*/  BSSY.RECONVERGENT B2, `(.L_x_200) ;  /* 0x0000014000027945 */ /* 0x000fe20003800200 */
[----:B------:R-:W-:-:S11]  /*20f0*/  LOP3.LUT P1, RZ, R6, 0x3, RZ, 0xc0, !PT ;  /* 0x0000000306ff7812 */ /* 0x000fd6000782c0ff */
[----:B------:R-:W-:Y:S05]  /*2100*/  @!P0 BRA `(.L_x_201) ;  /* 0x0000000000448947 */ /* 0x000fea0003800000 */
[----:B------:R-:W-:-:S04]  /*2110*/  IADD3 R11, PT, PT, R16, R9, RZ ;  /* 0x00000009100b7210 */ /* 0x000fc80007ffe0ff */
[C---:B------:R-:W-:Y:S01]  /*2120*/  IADD3 R9, PT, PT, R11.reuse, 0x100, RZ ;  /* 0x000001000b097810 */ /* 0x040fe20007ffe0ff */
[C---:B------:R-:W-:Y:S01]  /*2130*/  IMAD.WIDE.U32 R6, R11.reuse, 0x4, R4 ;  /* 0x000000040b067825 */ /* 0x040fe200078e0004 */
[----:B------:R-:W-:-:S03]  /*2140*/  IADD3 R13, PT, PT, R11, 0x200, RZ ;  /* 0x000002000b0d7810 */ /* 0x000fc60007ffe0ff */
[--C-:B------:R-:W-:Y:S01]  /*2150*/  IMAD.WIDE.U32 R8, R9, 0x4, R4.reuse ;  /* 0x0000000409087825 */ /* 0x100fe200078e0004 */
[----:B------:R-:W-:Y:S01]  /*2160*/  IADD3 R15, PT, PT, R11, 0x300, RZ ;  /* 0x000003000b0f7810 */ /* 0x000fe20007ffe0ff */
[----:B------:R-:W2:Y:S02]  /*2170*/  LDG.E R6, desc[UR6][R6.64] ;  /* 0x0000000606067981 */ /* 0x000ea4000c1e1900 */
[--C-:B------:R-:W-:Y:S02]  /*2180*/  IMAD.WIDE.U32 R10, R13, 0x4, R4.reuse ;  /* 0x000000040d0a7825 */ /* 0x100fe400078e0004 */
[----:B------:R-:W3:Y:S02]  /*2190*/  LDG.E R8, desc[UR6][R8.64] ;  /* 0x0000000608087981 */ /* 0x000ee4000c1e1900 */
[----:B------:R-:W-:Y:S02]  /*21a0*/  IMAD.WIDE.U32 R12, R15, 0x4, R4 ;  /* 0x000000040f0c7825 */ /* 0x000fe400078e0004 */
[----:B------:R-:W4:Y:S04]  /*21b0*/  LDG.E R10, desc[UR6][R10.64] ;  /* 0x000000060a0a7981 */ /* 0x000f28000c1e1900 */
[----:B------:R-:W5:Y:S01]  /*21c0*/  LDG.E R12, desc[UR6][R12.64] ;  /* 0x000000060c0c7981 */ /* 0x000f62000c1e1900 */
[----:B------:R-:W-:Y:S01]  /*21d0*/  IADD3 R16, PT, PT, R16, 0x400, RZ ;  /* 0x0000040010107810 */ /* 0x000fe20007ffe0ff */
[----:B--2---:R-:W-:-:S04]  /*21e0*/  FMUL R23, R23, R6 ;  /* 0x0000000617177220 */ /* 0x004fc80000400000 */
[----:B---3--:R-:W-:-:S04]  /*21f0*/  FMUL R23, R23, R8 ;  /* 0x0000000817177220 */ /* 0x008fc80000400000 */
[----:B----4-:R-:W-:-:S04]  /*2200*/  FMUL R23, R23, R10 ;  /* 0x0000000a17177220 */ /* 0x010fc80000400000 */
[----:B-----5:R-:W-:-:S07]  /*2210*/  FMUL R23, R23, R12 ;  /* 0x0000000c17177220 */ /* 0x020fce0000400000 */
.L_x_201:
[----:B------:R-:W-:Y:S05]  /*2220*/  BSYNC.RECONVERGENT B2 ;  /* 0x0000000000027941 */ /* 0x000fea0003800200 */
.L_x_200:
[----:B------:R-:W-:Y:S05]  /*2230*/  @!P1 BRA `(.L_x_193) ;  /* 0x0000000000309947 */ /* 0x000fea0003800000 */
[----:B------:R-:W-:Y:S02]  /*2240*/  LOP3.LUT R2, R2, 0xffff, RZ, 0xc0, !PT ;  /* 0x0000ffff02027812 */ /* 0x000fe400078ec0ff */
[----:B------:R-:W-:Y:S02]  /*2250*/  IADD3 R9, PT, PT, R16, R0, RZ ;  /* 0x0000000010097210 */ /* 0x000fe40007ffe0ff */
[----:B------:R-:W-:-:S04]  /*2260*/  LEA.HI R2, R2, 0x1, RZ, 0x18 ;  /* 0x0000000102027811 */ /* 0x000fc800078fc0ff */
[----:B------:R-:W-:-:S04]  /*2270*/  LOP3.LUT R2, R2, 0x3, RZ, 0xc0, !PT ;  /* 0x0000000302027812 */ /* 0x000fc800078ec0ff */
[----:B------:R-:W-:-:S07]  /*2280*/  IADD3 R2, PT, PT, -R2, RZ, RZ ;  /* 0x000000ff02027210 */ /* 0x000fce0007ffe1ff */
.L_x_202:
[----:B------:R-:W-:-:S06]  /*2290*/  IMAD.WIDE.U32 R6, R9, 0x4, R4 ;  /* 0x0000000409067825 */ /* 0x000fcc00078e0004 */
[----:B------:R-:W2:Y:S01]  /*22a0*/  LDG.E R6, desc[UR6][R6.64] ;  /* 0x0000000606067981 */ /* 0x000ea2000c1e1900 */
[----:B------:R-:W-:Y:S02]  /*22b0*/  IADD3 R2, PT, PT, R2, 0x1, RZ ;  /* 0x0000000102027810 */ /* 0x000fe40007ffe0ff */
[----:B------:R-:W-:Y:S02]  /*22c0*/  IADD3 R9, PT, PT, R9, 0x100, RZ ;  /* 0x0000010009097810 */ /* 0x000fe40007ffe0ff */
[----:B------:R-:W-:Y:S01]  /*22d0*/  ISETP.NE.AND P0, PT, R2, RZ, PT ;  /* 0x000000ff0200720c */ /* 0x000fe20003f05270 */
[----:B--2---:R-:W-:-:S12]  /*22e0*/  FMUL R23, R6, R23 ;  /* 0x0000001706177220 */ /* 0x004fd80000400000 */
[----:B------:R-:W-:Y:S05]  /*22f0*/  @P0 BRA `(.L_x_202) ;  /* 0xfffffffc00e40947 */ /* 0x000fea000383ffff */
.L_x_193:
[----:B------:R-:W-:Y:S05]  /*2300*/  BSYNC.RECONVERGENT B1 ;  /* 0x0000000000017941 */ /* 0x000fea0003800200 */
.L_x_190:
        /* <DEDUP_REMOVED lines=42> */
.L_x_189:
[----:B------:R-:W-:Y:S05]  /*25b0*/  BSYNC.RECONVERGENT B0 ;  /* 0x0000000000007941 */ /* 0x000fea0003800200 */
.L_x_173:
[----:B------:R-:W-:Y:S05]  /*25c0*/  @P0 EXIT ;  /* 0x000000000000094d */ /* 0x000fea0003800000 */
[----:B012---:R-:W0:Y:S02]  /*25d0*/  LDC.64 R4, c[0x0][0x388] ;  /* 0x0000e200ff047b82 */ /* 0x007e240000000a00 */
[----:B0-----:R-:W-:-:S05]  /*25e0*/  IMAD.WIDE.U32 R2, R3, 0x4, R4 ;  /* 0x0000000403027825 */ /* 0x001fca00078e0004 */
[----:B------:R-:W-:Y:S01]  /*25f0*/  STG.E desc[UR6][R2.64], R8 ;  /* 0x0000000802007986 */ /* 0x000fe2000c101906 */
[----:B------:R-:W-:Y:S05]  /*2600*/  EXIT ;  /* 0x000000000000794d */ /* 0x000fea0003800000 */
.L_x_203:
        /* <DEDUP_REMOVED lines=15> */
.L_x_710:


//--------------------- .text._ZN3cub18CUB_300001_SM_10006detail6reduce28DeviceReduceSingleTileKernelINS2_10policy_hubIfjN4cuda3std3__410multipliesIfEEE10Policy1000EN6thrust24THRUST_300001_SM_1000_NS6detail15normal_iteratorINSD_10device_ptrIfEEEEPfjS9_ffNS7_10__identityEEEvT0_T1_T2_T3_T4_T6_ --------------------------
	.section	.text._ZN3cub18CUB_300001_SM_10006detail6reduce28DeviceReduceSingleTileKernelINS2_10policy_hubIfjN4cuda3std3__410multipliesIfEEE10Policy1000EN6thrust24THRUST_300001_SM_1000_NS6detail15normal_iteratorINSD_10device_ptrIfEEEEPfjS9_ffNS7_10__identityEEEvT0_T1_T2_T3_T4_T6_,"ax",@progbits
	.align	128
        .global         _ZN3cub18CUB_300001_SM_10006detail6reduce28DeviceReduceSingleTileKernelINS2_10policy_hubIfjN4cuda3std3__410multipliesIfEEE10Policy1000EN6thrust24THRUST_300001_SM_1000_NS6detail15normal_iteratorINSD_10device_ptrIfEEEEPfjS9_ffNS7_10__identityEEEvT0_T1_T2_T3_T4_T6_
        .type           _ZN3cub18CUB_300001_SM_10006detail6reduce28DeviceReduceSingleTileKernelINS2_10policy_hubIfjN4cuda3std3__410multipliesIfEEE10Policy1000EN6thrust24THRUST_300001_SM_1000_NS6detail15normal_iteratorINSD_10device_ptrIfEEEEPfjS9_ffNS7_10__identityEEEvT0_T1_T2_T3_T4_T6_,@function
        .size           _ZN3cub18CUB_300001_SM_10006detail6reduce28DeviceReduceSingleTileKernelINS2_10policy_hubIfjN4cuda3std3__410multipliesIfEEE10Policy1000EN6thrust24THRUST_300001_SM_1000_NS6detail15normal_iteratorINSD_10device_ptrIfEEEEPfjS9_ffNS7_10__identityEEEvT0_T1_T2_T3_T4_T6_,(.L_x_711 - _ZN3cub18CUB_300001_SM_10006detail6reduce28DeviceReduceSingleTileKernelINS2_10policy_hubIfjN4cuda3std3__410multipliesIfEEE10Policy1000EN6thrust24THRUST_300001_SM_1000_NS6detail15normal_iteratorINSD_10device_ptrIfEEEEPfjS9_ffNS7_10__identityEEEvT0_T1_T2_T3_T4_T6_)
        .other          _ZN3cub18CUB_300001_SM_10006detail6reduce28DeviceReduceSingleTileKernelINS2_10policy_hubIfjN4cuda3std3__410multipliesIfEEE10Policy1000EN6thrust24THRUST_300001_SM_1000_NS6detail15normal_iteratorINSD_10device_ptrIfEEEEPfjS9_ffNS7_10__identityEEEvT0_T1_T2_T3_T4_T6_,@"STO_CUDA_ENTRY STV_DEFAULT"
_ZN3cub18CUB_300001_SM_10006detail6reduce28DeviceReduceSingleTileKernelINS2_10policy_hubIfjN4cuda3std3__410multipliesIfEEE10Policy1000EN6thrust24THRUST_300001_SM_1000_NS6detail15normal_iteratorINSD_10device_ptrIfEEEEPfjS9_ffNS7_10__identityEEEvT0_T1_T2_T3_T4_T6_:
.text._ZN3cub18CUB_300001_SM_10006detail6reduce28DeviceReduceSingleTileKernelINS2_10policy_hubIfjN4cuda3std3__410multipliesIfEEE10Policy1000EN6thrust24THRUST_300001_SM_1000_NS6detail15normal_iteratorINSD_10device_ptrIfEEEEPfjS9_ffNS7_10__identityEEEvT0_T1_T2_T3_T4_T6_:
        /* <DEDUP_REMOVED lines=13> */
.L_x_204:
[----:B------:R-:W-:Y:S01]  /*00d0*/  ISETP.GT.U32.AND P0, PT, R4, 0xfff, PT ;  /* 0x00000fff0400780c */ /* 0x000fe20003f04070 */
[----:B------:R-:W-:-:S12]  /*00e0*/  BSSY.RECONVERGENT B0, `(.L_x_205) ;  /* 0x0000209000007945 */ /* 0x000fd80003800200 */
[----:B------:R-:W-:Y:S05]  /*00f0*/  @P0 BRA `(.L_x_206) ;  /* 0x0000000c00980947 */ /* 0x000fea0003800000 */
[----:B------:R-:W0:Y:S01]  /*0100*/  S2R R5, SR_TID.X ;  /* 0x0000000000057919 */ /* 0x000e220000002100 */
[----:B------:R-:W-:Y:S01]  /*0110*/  BSSY.RECONVERGENT B1, `(.L_x_207) ;  /* 0x0000009000017945 */ /* 0x000fe20003800200 */
[----:B------:R-:W-:Y:S01]  /*0120*/  HFMA2 R0, -RZ, RZ, 0, 0 ;  /* 0x00000000ff007431 */ /* 0x000fe200000001ff */
[----:B0-----:R-:W-:Y:S02]  /*0130*/  ISETP.GE.U32.AND P0, PT, R5, R4, PT ;  /* 0x000000040500720c */ /* 0x001fe40003f06070 */
[----:B------:R-:W-:-:S11]  /*0140*/  MOV R7, R5 ;  /* 0x0000000500077202 */ /* 0x000fd60000000f00 */
[----:B------:R-:W-:Y:S05]  /*0150*/  @P0 BRA `(.L_x_208) ;  /* 0x0000000000100947 */ /* 0x000fea0003800000 */
[----:B------:R-:W0:Y:S02]  /*0160*/  LDC.64 R2, c[0x0][0x380] ;  /* 0x0000e000ff027b82 */ /* 0x000e240000000a00 */
[----:B0-----:R-:W-:-:S05]  /*0170*/  IMAD.WIDE.U32 R2, R5, 0x4, R2 ;  /* 0x0000000405027825 */ /* 0x001fca00078e0002 */
[----:B------:R0:W5:Y:S01]  /*0180*/  LDG.E R0, desc[UR6][R2.64] ;  /* 0x0000000602007981 */ /* 0x000162000c1e1900 */
[----:B------:R-:W-:-:S07]  /*0190*/  IADD3 R7, PT, PT, R5, 0x100, RZ ;  /* 0x0000010005077810 */ /* 0x000fce0007ffe0ff */
.L_x_208:
[----:B------:R-:W-:Y:S05]  /*01a0*/  BSYNC.RECONVERGENT B1 ;  /* 0x0000000000017941 */ /* 0x000fea0003800200 */
.L_x_207:
[----:B------:R-:W-:Y:S01]  /*01b0*/  ISETP.GE.U32.AND P0, PT, R7, R4, PT ;  /* 0x000000040700720c */ /* 0x000fe20003f06070 */
[----:B------:R-:W-:-:S12]  /*01c0*/  BSSY.RECONVERGENT B1, `(.L_x_209) ;  /* 0x0000070000017945 */ /* 0x000fd80003800200 */
[----:B------:R-:W-:Y:S05]  /*01d0*/  @P0 BRA `(.L_x_210) ;  /* 0x0000000400b80947 */ /* 0x000fea0003800000 */
[----:B0-----:R-:W-:Y:S01]  /*01e0*/  LOP3.LUT R3, RZ, R7, RZ, 0x33, !PT ;  /* 0x00000007ff037212 */ /* 0x001fe200078e33ff */
[----:B------:R-:W-:Y:S03]  /*01f0*/  BSSY.RECONVERGENT B2, `(.L_x_211) ;  /* 0x0000033000027945 */ /* 0x000fe60003800200 */
[----:B------:R-:W-:-:S04]  /*0200*/  IADD3 R3, PT, PT, R3, R4, RZ ;  /* 0x0000000403037210 */ /* 0x000fc80007ffe0ff */
        /* <DEDUP_REMOVED lines=9> */
[----:B------:R-:W-:-:S04]  /*02a0*/  IADD3 R2, P0, PT, R2, 0x2000, RZ ;  /* 0x0000200002027810 */ /* 0x000fc80007f1e0ff */
[----:B------:R-:W-:-:S09]  /*02b0*/  IADD3.X R3, PT, PT, RZ, R3, RZ, P0, !PT ;  /* 0x00000003ff037210 */ /* 0x000fd200007fe4ff */
.L_x_213:
        /* <DEDUP_REMOVED lines=19> */
[----:B0-----:R-:W-:-:S04]  /*03f0*/  IADD3 R2, P2, PT, R2, 0x4000, RZ ;  /* 0x0000400002027810 */ /* 0x001fc80007f5e0ff */
[----:B------:R-:W-:Y:S01]  /*0400*/  IADD3.X R3, PT, PT, RZ, R3, RZ, P2, !PT ;  /* 0x00000003ff037210 */ /* 0x000fe200017fe4ff */
        /* <DEDUP_REMOVED lines=17> */
.L_x_212:
[----:B------:R-:W-:Y:S05]  /*0520*/  BSYNC.RECONVERGENT B2 ;  /* 0x0000000000027941 */ /* 0x000fea0003800200 */
.L_x_211:
[----:B------:R-:W-:Y:S05]  /*0530*/  @!P1 BRA `(.L_x_210) ;  /* 0x0000000000e09947 */ /* 0x000fea0003800000 */
[----:B------:R-:W-:Y:S01]  /*0540*/  ISETP.GE.U32.AND P0, PT, R22, 0x8, PT ;  /* 0x000000081600780c */ /* 0x000fe20003f06070 */
[----:B------:R-:W-:Y:S01]  /*0550*/  BSSY.RECONVERGENT B2, `(.L_x_214) ;  /* 0x0000017000027945 */ /* 0x000fe20003800200 */
[----:B------:R-:W-:-:S04]  /*0560*/  LOP3.LUT R10, R6, 0x7, RZ, 0xc0, !PT ;  /* 0x00000007060a7812 */ /* 0x000fc800078ec0ff */
[----:B------:R-:W-:-:S07]  /*0570*/  ISETP.NE.AND P1, PT, R10, RZ, PT ;  /* 0x000000ff0a00720c */ /* 0x000fce0003f25270 */
[----:B------:R-:W-:Y:S06]  /*0580*/  @!P0 BRA `(.L_x_215) ;  /* 0x00000000004c8947 */ /* 0x000fec0003800000 */
[----:B------:R-:W0:Y:S02]  /*0590*/  LDC.64 R2, c[0x0][0x380] ;  /* 0x0000e000ff027b82 */ /* 0x000e240000000a00 */
[----:B0-----:R-:W-:-:S05]  /*05a0*/  IMAD.WIDE.U32 R2, R7, 0x4, R2 ;  /* 0x0000000407027825 */ /* 0x001fca00078e0002 */
        /* <DEDUP_REMOVED lines=17> */
.L_x_215:
[----:B------:R-:W-:Y:S05]  /*06c0*/  BSYNC.RECONVERGENT B2 ;  /* 0x0000000000027941 */ /* 0x000fea0003800200 */
.L_x_214:
        /* <DEDUP_REMOVED lines=17> */
.L_x_217:
[----:B------:R-:W-:Y:S05]  /*07e0*/  BSYNC.RECONVERGENT B2 ;  /* 0x0000000000027941 */ /* 0x000fea0003800200 */
.L_x_216:
[----:B------:R-:W-:Y:S05]  /*07f0*/  @!P1 BRA `(.L_x_210) ;  /* 0x0000000000309947 */ /* 0x000fea0003800000 */
[----:B------:R-:W0:Y:S01]  /*0800*/  LDC.64 R2, c[0x0][0x380] ;  /* 0x0000e000ff027b82 */ /* 0x000e220000000a00 */
[----:B------:R-:W-:Y:S01]  /*0810*/  IADD3 R6, PT, PT, -R6, RZ, RZ ;  /* 0x000000ff06067210 */ /* 0x000fe20007ffe1ff */
[----:B0-----:R-:W-:-:S05]  /*0820*/  IMAD.WIDE.U32 R2, R7, 0x4, R2 ;  /* 0x0000000407027825 */ /* 0x001fca00078e0002 */
[----:B------:R-:W-:-:S07]  /*0830*/  MOV R7, R3 ;  /* 0x0000000300077202 */ /* 0x000fce0000000f00 */
.L_x_218:
[----:B------:R-:W-:-:S06]  /*0840*/  MOV R3, R7 ;  /* 0x0000000700037202 */ /* 0x000fcc0000000f00 */
[----:B------:R0:W2:Y:S01]  /*0850*/  LDG.E R3, desc[UR6][R2.64] ;  /* 0x0000000602037981 */ /* 0x0000a2000c1e1900 */
[----:B------:R-:W-:-:S04]  /*0860*/  IADD3 R6, PT, PT, R6, 0x1, RZ ;  /* 0x0000000106067810 */ /* 0x000fc80007ffe0ff */
[----:B------:R-:W-:Y:S02]  /*0870*/  ISETP.NE.AND P0, PT, R6, RZ, PT ;  /* 0x000000ff0600720c */ /* 0x000fe40003f05270 */
[----:B0-----:R-:W-:-:S04]  /*0880*/  IADD3 R2, P1, PT, R2, 0x400, RZ ;  /* 0x0000040002027810 */ /* 0x001fc80007f3e0ff */
[----:B------:R-:W-:Y:S01]  /*0890*/  IADD3.X R7, PT, PT, RZ, R7, RZ, P1, !PT ;  /* 0x00000007ff077210 */ /* 0x000fe20000ffe4ff */
[----:B--2--5:R-:W-:-:S06]  /*08a0*/  FMUL R0, R3, R0 ;  /* 0x0000000003007220 */ /* 0x024fcc0000400000 */
[----:B------:R-:W-:Y:S05]  /*08b0*/  @P0 BRA `(.L_x_218) ;  /* 0xfffffffc00e00947 */ /* 0x000fea000383ffff */
.L_x_210:
[----:B------:R-:W-:Y:S05]  /*08c0*/  BSYNC.RECONVERGENT B1 ;  /* 0x0000000000017941 */ /* 0x000fea0003800200 */
.L_x_209:
[----:B------:R-:W-:Y:S02]  /*08d0*/  ISETP.GE.U32.AND P0, PT, R4, 0x100, PT ;  /* 0x000001000400780c */ /* 0x000fe40003f06070 */
        /* <DEDUP_REMOVED lines=45> */
.L_x_219:
[----:B------:R-:W1:Y:S01]  /*0bb0*/  S2R R6, SR_LANEID ;  /* 0x0000000000067919 */ /* 0x000e620000000000 */
[----:B------:R-:W-:-:S04]  /*0bc0*/  LOP3.LUT R0, R5, 0x3e0, RZ, 0xc0, !PT ;  /* 0x000003e005007812 */ /* 0x000fc800078ec0ff */
[----:B0-----:R-:W-:Y:S02]  /*0bd0*/  IADD3 R3, PT, PT, R0, 0x20, RZ ;  /* 0x0000002000037810 */ /* 0x001fe40007ffe0ff */
[----:B------:R-:W-:Y:S02]  /*0be0*/  LOP3.LUT R7, RZ, R0, RZ, 0x33, !PT ;  /* 0x00000000ff077212 */ /* 0x000fe400078e33ff */
[-C--:B------:R-:W-:Y:S02]  /*0bf0*/  ISETP.GT.U32.AND P0, PT, R3, R4.reuse, PT ;  /* 0x000000040300720c */ /* 0x080fe40003f04070 */
        /* <DEDUP_REMOVED lines=18> */
[-C--:B------:R-:W-:Y:S02]  /*0d20*/  ISETP.GT.AND P0, PT, R2, R7.reuse, PT ;  /* 0x000000070200720c */ /* 0x080fe40003f04270 */
[----:B------:R-:W-:Y:S02]  /*0d30*/  IADD3 R2, PT, PT, R6, 0x10, RZ ;  /* 0x0000001006027810 */ /* 0x000fe40007ffe0ff */
        /* <DEDUP_REMOVED lines=34> */
.L_x_206:
[----:B------:R-:W0:Y:S01]  /*0f60*/  S2R R0, SR_TID.X ;  /* 0x0000000000007919 */ /* 0x000e220000002100 */
[----:B------:R-:W1:Y:S02]  /*0f70*/  LDCU.64 UR4, c[0x0][0x380] ;  /* 0x00007000ff0477ac */ /* 0x000e640008000a00 */
[----:B-1----:R-:W-:Y:S02]  /*0f80*/  MOV R12, UR4 ;  /* 0x00000004000c7c02 */ /* 0x002fe40008000f00 */
[----:B------:R-:W-:-:S03]  /*0f90*/  MOV R13, UR5 ;  /* 0x00000005000d7c02 */ /* 0x000fc60008000f00 */
        /* <DEDUP_REMOVED lines=17> */
[----:B------:R-:W-:Y:S01]  /*10b0*/  UMOV UR4, 0x1000 ;  /* 0x0000100000047882 */ /* 0x000fe20000000000 */
[----:B--2---:R-:W-:Y:S01]  /*10c0*/  FMUL R20, R20, R21 ;  /* 0x0000001514147220 */ /* 0x004fe20000400000 */
[----:B------:R-:W-:-:S04]  /*10d0*/  IADD3 R21, PT, PT, R4, -0x1000, RZ ;  /* 0xfffff00004157810 */ /* 0x000fc80007ffe0ff */
[----:B------:R-:W-:Y:S01]  /*10e0*/  ISETP.GE.U32.AND P0, PT, R21, 0x1000, PT ;  /* 0x000010001500780c */ /* 0x000fe20003f06070 */
[----:B---3--:R-:W-:Y:S01]  /*10f0*/  FMUL R6, R6, R7 ;  /* 0x0000000706067220 */ /* 0x008fe20000400000 */
[----:B----4-:R-:W-:-:S04]  /*1100*/  FMUL R9, R8, R9 ;  /* 0x0000000908097220 */ /* 0x010fc80000400000 */
[----:B------:R-:W-:Y:S01]  /*1110*/  FMUL R6, R6, R9 ;  /* 0x0000000906067220 */ /* 0x000fe20000400000 */
[----:B-----5:R-:W-:Y:S01]  /*1120*/  FMUL R10, R10, R11 ;  /* 0x0000000b0a0a7220 */ /* 0x020fe20000400000 */
[----:B------:R-:W-:-:S04]  /*1130*/  FMUL R15, R14, R15 ;  /* 0x0000000f0e0f7220 */ /* 0x000fc80000400000 */
[----:B------:R-:W-:Y:S01]  /*1140*/  FMUL R15, R10, R15 ;  /* 0x0000000f0a0f7220 */ /* 0x000fe20000400000 */
[----:B------:R-:W-:Y:S01]  /*1150*/  FMUL R16, R16, R17 ;  /* 0x0000001110107220 */ /* 0x000fe20000400000 */
[----:B------:R-:W-:-:S04]  /*1160*/  FMUL R19, R18, R19 ;  /* 0x0000001312137220 */ /* 0x000fc80000400000 */
[----:B------:R-:W-:Y:S01]  /*1170*/  FMUL R16, R16, R19 ;  /* 0x0000001310107220 */ /* 0x000fe20000400000 */
[----:B------:R-:W-:-:S04]  /*1180*/  FMUL R5, R5, R22 ;  /* 0x0000001605057220 */ /* 0x000fc80000400000 */
[----:B------:R-:W-:Y:S01]  /*1190*/  FMUL R5, R20, R5 ;  /* 0x0000000514057220 */ /* 0x000fe20000400000 */
[----:B------:R-:W-:-:S03]  /*11a0*/  FMUL R6, R6, R15 ;  /* 0x0000000f06067220 */ /* 0x000fc60000400000 */
[----:B------:R-:W-:-:S04]  /*11b0*/  FMUL R5, R16, R5 ;  /* 0x0000000510057220 */ /* 0x000fc80000400000 */
[----:B------:R-:W-:Y:S01]  /*11c0*/  FMUL R5, R6, R5 ;  /* 0x0000000506057220 */ /* 0x000fe20000400000 */
[----:B------:R-:W-:Y:S06]  /*11d0*/  @!P0 BRA `(.L_x_221) ;  /* 0x0000000000ac8947 */ /* 0x000fec0003800000 */
[----:B------:R-:W0:Y:S01]  /*11e0*/  LDC R4, c[0x0][0x390] ;  /* 0x0000e400ff047b82 */ /* 0x000e220000000800 */
[----:B------:R-:W-:-:S07]  /*11f0*/  UMOV UR4, 0x1000 ;  /* 0x0000100000047882 */ /* 0x000fce0000000000 */
[----:B------:R-:W1:Y:S02]  /*1200*/  LDC.64 R12, c[0x0][0x380] ;  /* 0x0000e000ff0c7b82 */ /* 0x000e640000000a00 */
.L_x_223:
[----:B------:R-:W-:-:S05]  /*1210*/  IADD3 R3, PT, PT, R0, UR4, RZ ;  /* 0x0000000400037c10 */ /* 0x000fca000fffe0ff */
        /* <DEDUP_REMOVED lines=17> */
[----:B0-----:R-:W-:-:S04]  /*1330*/  IADD3 R2, PT, PT, R4, -UR4, RZ ;  /* 0x8000000404027c10 */ /* 0x001fc8000fffe0ff */
        /* <DEDUP_REMOVED lines=18> */
[----:B------:R-:W-:-:S06]  /*1460*/  UIADD3 UR4, UPT, UPT, UR4, 0x1000, URZ ;  /* 0x0000100004047890 */ /* 0x000fcc000fffe0ff */
[----:B------:R-:W-:-:S13]  /*1470*/  ISETP.LT.U32.AND P0, PT, R21, UR4, PT ;  /* 0x0000000415007c0c */ /* 0x000fda000bf01070 */
[----:B------:R-:W-:Y:S05]  /*1480*/  @!P0 BRA `(.L_x_223) ;  /* 0xfffffffc00608947 */ /* 0x000fea000383ffff */
.L_x_221:
[----:B------:R-:W-:Y:S01]  /*1490*/  IADD3 R3, PT, PT, R4, -UR4, RZ ;  /* 0x8000000404037c10 */ /* 0x000fe2000fffe0ff */
[----:B------:R-:W-:Y:S03]  /*14a0*/  BSSY.RECONVERGENT B1, `(.L_x_222) ;  /* 0x00000a3000017945 */ /* 0x000fe60003800200 */
[----:B------:R-:W-:-:S04]  /*14b0*/  ISETP.GE.AND P0, PT, R0, R3, PT ;  /* 0x000000030000720c */ /* 0x000fc80003f06270 */
[----:B------:R-:W-:-:S13]  /*14c0*/  ISETP.LE.U32.OR P0, PT, R4, UR4, P0 ;  /* 0x0000000404007c0c */ /* 0x000fda0008703470 */
[----:B------:R-:W-:Y:S05]  /*14d0*/  @P0 BRA `(.L_x_224) ;  /* 0x00000008007c0947 */ /* 0x000fea0003800000 */
[-C--:B------:R-:W-:Y:S01]  /*14e0*/  LOP3.LUT R3, RZ, R0.reuse, RZ, 0x33, !PT ;  /* 0x00000000ff037212 */ /* 0x080fe200078e33ff */
[----:B------:R-:W-:Y:S01]  /*14f0*/  BSSY.RECONVERGENT B2, `(.L_x_225) ;  /* 0x0000052000027945 */ /* 0x000fe20003800200 */
[----:B------:R-:W-:Y:S02]  /*1500*/  MOV R6, R0 ;  /* 0x0000000000067202 */ /* 0x000fe40000000f00 */
[----:B------:R-:W-:-:S04]  /*1510*/  IADD3 R3, PT, PT, R4, -UR4, R3 ;  /* 0x8000000404037c10 */ /* 0x000fc8000fffe003 */
[C---:B------:R-:W-:Y:S02]  /*1520*/  ISETP.GE.U32.AND P0, PT, R3.reuse, 0xf00, PT ;  /* 0x00000f000300780c */ /* 0x040fe40003f06070 */
[----:B------:R-:W-:-:S04]  /*1530*/  LEA.HI R3, R3, 0x1, RZ, 0x18 ;  /* 0x0000000103037811 */ /* 0x000fc800078fc0ff */
[----:B------:R-:W-:-:S07]  /*1540*/  LOP3.LUT R4, R3, 0xf, RZ, 0xc0, !PT ;  /* 0x0000000f03047812 */ /* 0x000fce00078ec0ff */
[----:B------:R-:W-:Y:S05]  /*1550*/  @!P0 BRA `(.L_x_226) ;  /* 0x00000004002c8947 */ /* 0x000fea0003800000 */
[----:B------:R-:W-:Y:S01]  /*1560*/  LOP3.LUT R7, R3, 0x1fffff0, RZ, 0xc0, !PT ;  /* 0x01fffff003077812 */ /* 0x000fe200078ec0ff */
[----:B------:R-:W-:Y:S01]  /*1570*/  BSSY.RECONVERGENT B3, `(.L_x_227) ;  /* 0x0000048000037945 */ /* 0x000fe20003800200 */
[C---:B------:R-:W-:Y:S02]  /*1580*/  LOP3.LUT R6, R0.reuse, 0x800, RZ, 0xfc, !PT ;  /* 0x0000080000067812 */ /* 0x040fe400078efcff */
[----:B------:R-:W-:Y:S02]  /*1590*/  IADD3 R2, PT, PT, R0, UR4, RZ ;  /* 0x0000000400027c10 */ /* 0x000fe4000fffe0ff */
[----:B------:R-:W-:-:S07]  /*15a0*/  IADD3 R7, PT, PT, -R7, RZ, RZ ;  /* 0x000000ff07077210 */ /* 0x000fce0007ffe1ff */
.L_x_228:
[C---:B------:R-:W-:Y:S01]  /*15b0*/  IADD3 R19, PT, PT, R2.reuse, 0x100, RZ ;  /* 0x0000010002137810 */ /* 0x040fe20007ffe0ff */
[C---:B------:R-:W-:Y:S01]  /*15c0*/  IMAD.WIDE.U32 R14, R2.reuse, 0x4, R12 ;  /* 0x00000004020e7825 */ /* 0x040fe200078e000c */
[----:B------:R-:W-:-:S03]  /*15d0*/  IADD3 R11, PT, PT, R2, 0x200, RZ ;  /* 0x00000200020b7810 */ /* 0x000fc60007ffe0ff */
[--C-:B------:R-:W-:Y:S01]  /*15e0*/  IMAD.WIDE.U32 R18, R19, 0x4, R12.reuse ;  /* 0x0000000413127825 */ /* 0x100fe200078e000c */
[----:B------:R0:W2:Y:S01]  /*15f0*/  LDG.E R8, desc[UR6][R14.64] ;  /* 0x000000060e087981 */ /* 0x0000a2000c1e1900 */
[C---:B------:R-:W-:Y:S02]  /*1600*/  IADD3 R21, PT, PT, R2.reuse, 0x300, RZ ;  /* 0x0000030002157810 */ /* 0x040fe40007ffe0ff */
[--C-:B------:R-:W-:Y:S01]  /*1610*/  IMAD.WIDE.U32 R10, R11, 0x4, R12.reuse ;  /* 0x000000040b0a7825 */ /* 0x100fe200078e000c */
[----:B------:R1:W3:Y:S01]  /*1620*/  LDG.E R9, desc[UR6][R18.64] ;  /* 0x0000000612097981 */ /* 0x0002e2000c1e1900 */
[C---:B------:R-:W-:Y:S02]  /*1630*/  IADD3 R17, PT, PT, R2.reuse, 0x400, RZ ;  /* 0x0000040002117810 */ /* 0x040fe40007ffe0ff */
[--C-:B------:R-:W-:Y:S02]  /*1640*/  IMAD.WIDE.U32 R20, R21, 0x4, R12.reuse ;  /* 0x0000000415147825 */ /* 0x100fe400078e000c */
[----:B------:R4:W5:Y:S01]  /*1650*/  LDG.E R10, desc[UR6][R10.64] ;  /* 0x000000060a0a7981 */ /* 0x000962000c1e1900 */
[----:B------:R-:W-:Y:S01]  /*1660*/  IADD3 R29, PT, PT, R2, 0x500, RZ ;  /* 0x00000500021d7810 */ /* 0x000fe20007ffe0ff */
[----:B------:R-:W-:-:S02]  /*1670*/  IMAD.WIDE.U32 R16, R17, 0x4, R12 ;  /* 0x0000000411107825 */ /* 0x000fc400078e000c */
[----:B------:R4:W5:Y:S01]  /*1680*/  LDG.E R27, desc[UR6][R20.64] ;  /* 0x00000006141b7981 */ /* 0x000962000c1e1900 */
[C---:B------:R-:W-:Y:S01]  /*1690*/  IADD3 R23, PT, PT, R2.reuse, 0x600, RZ ;  /* 0x0000060002177810 */ /* 0x040fe20007ffe0ff */
[--C-:B------:R-:W-:Y:S02]  /*16a0*/  IMAD.WIDE.U32 R28, R29, 0x4, R12.reuse ;  /* 0x000000041d1c7825 */ /* 0x100fe400078e000c */
[----:B------:R-:W5:Y:S01]  /*16b0*/  LDG.E R26, desc[UR6][R16.64] ;  /* 0x00000006101a7981 */ /* 0x000f62000c1e1900 */
[C---:B------:R-:W-:Y:S01]  /*16c0*/  IADD3 R22, PT, PT, R2.reuse, 0x700, RZ ;  /* 0x0000070002167810 */ /* 0x040fe20007ffe0ff */
[--C-:B0-----:R-:W-:Y:S02]  /*16d0*/  IMAD.WIDE.U32 R14, R23, 0x4, R12.reuse ;  /* 0x00000004170e7825 */ /* 0x101fe400078e000c */
[----:B------:R0:W5:Y:S01]  /*16e0*/  LDG.E R25, desc[UR6][R28.64] ;  /* 0x000000061c197981 */ /* 0x000162000c1e1900 */
[----:B------:R-:W-:Y:S01]  /*16f0*/  IADD3 R23, PT, PT, R2, 0x800, RZ ;  /* 0x0000080002177810 */ /* 0x000fe20007ffe0ff */
[----:B-1----:R-:W-:-:S02]  /*1700*/  IMAD.WIDE.U32 R18, R22, 0x4, R12 ;  /* 0x0000000416127825 */ /* 0x002fc400078e000c */
[----:B------:R1:W5:Y:S01]  /*1710*/  LDG.E R24, desc[UR6][R14.64] ;  /* 0x000000060e187981 */ /* 0x000362000c1e1900 */
[C---:B----4-:R-:W-:Y:S01]  /*1720*/  IADD3 R11, PT, PT, R2.reuse, 0x900, RZ ;  /* 0x00000900020b7810 */ /* 0x050fe20007ffe0ff */
[--C-:B------:R-:W-:Y:S02]  /*1730*/  IMAD.WIDE.U32 R20, R23, 0x4, R12.reuse ;  /* 0x0000000417147825 */ /* 0x100fe400078e000c */
[----:B------:R4:W5:Y:S01]  /*1740*/  LDG.E R23, desc[UR6][R18.64] ;  /* 0x0000000612177981 */ /* 0x000962000c1e1900 */
[C---:B0-----:R-:W-:Y:S01]  /*1750*/  IADD3 R29, PT, PT, R2.reuse, 0xa00, RZ ;  /* 0x00000a00021d7810 */ /* 0x041fe20007ffe0ff */
[--C-:B------:R-:W-:Y:S02]  /*1760*/  IMAD.WIDE.U32 R16, R11, 0x4, R12.reuse ;  /* 0x000000040b107825 */ /* 0x100fe400078e000c */
[----:B------:R-:W5:Y:S01]  /*1770*/  LDG.E R22, desc[UR6][R20.64] ;  /* 0x0000000614167981 */ /* 0x000f62000c1e1900 */
[----:B-1----:R-:W-:Y:S01]  /*1780*/  IADD3 R15, PT, PT, R2, 0xb00, RZ ;  /* 0x00000b00020f7810 */ /* 0x002fe20007ffe0ff */
[----:B------:R-:W-:-:S02]  /*1790*/  IMAD.WIDE.U32 R28, R29, 0x4, R12 ;  /* 0x000000041d1c7825 */ /* 0x000fc400078e000c */
[----:B------:R0:W5:Y:S01]  /*17a0*/  LDG.E R11, desc[UR6][R16.64] ;  /* 0x00000006100b7981 */ /* 0x000162000c1e1900 */
[C---:B----4-:R-:W-:Y:S01]  /*17b0*/  IADD3 R19, PT, PT, R2.reuse, 0xc00, RZ ;  /* 0x00000c0002137810 */ /* 0x050fe20007ffe0ff */
[--C-:B------:R-:W-:Y:S02]  /*17c0*/  IMAD.WIDE.U32 R14, R15, 0x4, R12.reuse ;  /* 0x000000040f0e7825 */ /* 0x100fe400078e000c */
[----:B------:R-:W4:Y:S02]  /*17d0*/  LDG.E R28, desc[UR6][R28.64] ;  /* 0x000000061c1c7981 */ /* 0x000f24000c1e1900 */
[----:B------:R-:W-:Y:S01]  /*17e0*/  IMAD.WIDE.U32 R18, R19, 0x4, R12 ;  /* 0x0000000413127825 */ /* 0x000fe200078e000c */
[C---:B0-----:R-:W-:Y:S02]  /*17f0*/  IADD3 R17, PT, PT, R2.reuse, 0xd00, RZ ;  /* 0x00000d0002117810 */ /* 0x041fe40007ffe0ff */
[----:B------:R-:W-:-:S03]  /*1800*/  IADD3 R21, PT, PT, R2, 0xe00, RZ ;  /* 0x00000e0002157810 */ /* 0x000fc60007ffe0ff */
[----:B------:R-:W4:Y:S04]  /*1810*/  LDG.E R18, desc[UR6][R18.64] ;  /* 0x0000000612127981 */ /* 0x000f28000c1e1900 */
[----:B------:R0:W4:Y:S01]  /*1820*/  LDG.E R29, desc[UR6][R14.64] ;  /* 0x000000060e1d7981 */ /* 0x000122000c1e1900 */
[----:B------:R-:W-:Y:S01]  /*1830*/  IADD3 R20, PT, PT, R2, 0xf00, RZ ;  /* 0x00000f0002147810 */ /* 0x000fe20007ffe0ff */
[----:B0-----:R-:W-:-:S04]  /*1840*/  IMAD.WIDE.U32 R14, R17, 0x4, R12 ;  /* 0x00000004110e7825 */ /* 0x001fc800078e000c */
[--C-:B------:R-:W-:Y:S02]  /*1850*/  IMAD.WIDE.U32 R16, R21, 0x4, R12.reuse ;  /* 0x0000000415107825 */ /* 0x100fe400078e000c */
[----:B------:R-:W4:Y:S02]  /*1860*/  LDG.E R14, desc[UR6][R14.64] ;  /* 0x000000060e0e7981 */ /* 0x000f24000c1e1900 */
[----:B------:R-:W-:Y:S02]  /*1870*/  IMAD.WIDE.U32 R20, R20, 0x4, R12 ;  /* 0x0000000414147825 */ /* 0x000fe400078e000c */
[----:B------:R-:W4:Y:S04]  /*1880*/  LDG.E R16, desc[UR6][R16.64] ;  /* 0x0000000610107981 */ /* 0x000f28000c1e1900 */
[----:B------:R-:W4:Y:S01]  /*1890*/  LDG.E R20, desc[UR6][R20.64] ;  /* 0x0000000614147981 */ /* 0x000f22000c1e1900 */
[----:B------:R-:W-:-:S04]  /*18a0*/  IADD3 R7, PT, PT, R7, 0x10, RZ ;  /* 0x0000001007077810 */ /* 0x000fc80007ffe0ff */
[----:B------:R-:W-:Y:S02]  /*18b0*/  ISETP.NE.AND P0, PT, R7, RZ, PT ;  /* 0x000000ff0700720c */ /* 0x000fe40003f05270 */
[----:B------:R-:W-:Y:S02]  /*18c0*/  IADD3 R6, PT, PT, R6, 0x1000, RZ ;  /* 0x0000100006067810 */ /* 0x000fe40007ffe0ff */
[----:B------:R-:W-:Y:S01]  /*18d0*/  IADD3 R2, PT, PT, R2, 0x1000, RZ ;  /* 0x0000100002027810 */ /* 0x000fe20007ffe0ff */
[----:B--2---:R-:W-:-:S04]  /*18e0*/  FMUL R8, R8, R5 ;  /* 0x0000000508087220 */ /* 0x004fc80000400000 */
[----:B---3--:R-:W-:-:S04]  /*18f0*/  FMUL R9, R8, R9 ;  /* 0x0000000908097220 */ /* 0x008fc80000400000 */
        /* <DEDUP_REMOVED lines=8> */
[----:B----4-:R-:W-:-:S04]  /*1980*/  FMUL R28, R11, R28 ;  /* 0x0000001c0b1c7220 */ /* 0x010fc80000400000 */
[----:B------:R-:W-:-:S04]  /*1990*/  FMUL R29, R28, R29 ;  /* 0x0000001d1c1d7220 */ /* 0x000fc80000400000 */
[----:B------:R-:W-:-:S04]  /*19a0*/  FMUL R29, R29, R18 ;  /* 0x000000121d1d7220 */ /* 0x000fc80000400000 */
[----:B------:R-:W-:-:S04]  /*19b0*/  FMUL R29, R29, R14 ;  /* 0x0000000e1d1d7220 */ /* 0x000fc80000400000 */
[----:B------:R-:W-:-:S04]  /*19c0*/  FMUL R29, R29, R16 ;  /* 0x000000101d1d7220 */ /* 0x000fc80000400000 */
[----:B------:R-:W-:Y:S01]  /*19d0*/  FMUL R5, R29, R20 ;  /* 0x000000141d057220 */ /* 0x000fe20000400000 */
[----:B------:R-:W-:Y:S06]  /*19e0*/  @P0 BRA `(.L_x_228) ;  /* 0xfffffff800f00947 */ /* 0x000fec000383ffff */
[----:B------:R-:W-:Y:S05]  /*19f0*/  BSYNC.RECONVERGENT B3 ;  /* 0x0000000000037941 */ /* 0x000fea0003800200 */
.L_x_227:
[----:B------:R-:W-:-:S07]  /*1a00*/  IADD3 R6, PT, PT, R6, -0x800, RZ ;  /* 0xfffff80006067810 */ /* 0x000fce0007ffe0ff */
.L_x_226:
[----:B------:R-:W-:Y:S05]  /*1a10*/  BSYNC.RECONVERGENT B2 ;  /* 0x0000000000027941 */ /* 0x000fea0003800200 */
.L_x_225:
[----:B------:R-:W-:-:S13]  /*1a20*/  ISETP.NE.AND P0, PT, R4, RZ, PT ;  /* 0x000000ff0400720c */ /* 0x000fda0003f05270 */
[----:B------:R-:W-:Y:S05]  /*1a30*/  @!P0 BRA `(.L_x_224) ;  /* 0x0000000400248947 */ /* 0x000fea0003800000 */
[----:B------:R-:W-:Y:S01]  /*1a40*/  ISETP.GE.U32.AND P0, PT, R4, 0x8, PT ;  /* 0x000000080400780c */ /* 0x000fe20003f06070 */
[----:B------:R-:W-:Y:S01]  /*1a50*/  BSSY.RECONVERGENT B2, `(.L_x_229) ;  /* 0x0000025000027945 */ /* 0x000fe20003800200 */
[----:B------:R-:W-:-:S04]  /*1a60*/  LOP3.LUT R22, R3, 0x7, RZ, 0xc0, !PT ;  /* 0x0000000703167812 */ /* 0x000fc800078ec0ff */
[----:B------:R-:W-:-:S07]  /*1a70*/  ISETP.NE.AND P1, PT, R22, RZ, PT ;  /* 0x000000ff1600720c */ /* 0x000fce0003f25270 */
[----:B------:R-:W-:Y:S06]  /*1a80*/  @!P0 BRA `(.L_x_230) ;  /* 0x0000000000848947 */ /* 0x000fec0003800000 */
[----:B------:R-:W-:-:S04]  /*1a90*/  IADD3 R7, PT, PT, R6, UR4, RZ ;  /* 0x0000000406077c10 */ /* 0x000fc8000fffe0ff */
[C---:B------:R-:W-:Y:S01]  /*1aa0*/  IADD3 R17, PT, PT, R7.reuse, 0x100, RZ ;  /* 0x0000010007117810 */ /* 0x040fe20007ffe0ff */
[C---:B------:R-:W-:Y:S01]  /*1ab0*/  IMAD.WIDE.U32 R8, R7.reuse, 0x4, R12 ;  /* 0x0000000407087825 */ /* 0x040fe200078e000c */
[----:B------:R-:W-:-:S03]  /*1ac0*/  IADD3 R19, PT, PT, R7, 0x200, RZ ;  /* 0x0000020007137810 */ /* 0x000fc60007ffe0ff */
[--C-:B------:R-:W-:Y:S01]  /*1ad0*/  IMAD.WIDE.U32 R16, R17, 0x4, R12.reuse ;  /* 0x0000000411107825 */ /* 0x100fe200078e000c */
[----:B------:R0:W2:Y:S01]  /*1ae0*/  LDG.E R2, desc[UR6][R8.64] ;  /* 0x0000000608027981 */ /* 0x0000a2000c1e1900 */
[----:B------:R-:W-:Y:S02]  /*1af0*/  IADD3 R11, PT, PT, R7, 0x300, RZ ;  /* 0x00000300070b7810 */ /* 0x000fe40007ffe0ff */
        /* <DEDUP_REMOVED lines=26> */
.L_x_230:
[----:B------:R-:W-:Y:S05]  /*1ca0*/  BSYNC.RECONVERGENT B2 ;  /* 0x0000000000027941 */ /* 0x000fea0003800200 */
.L_x_229:
        /* <DEDUP_REMOVED lines=23> */
.L_x_232:
[----:B------:R-:W-:Y:S05]  /*1e20*/  BSYNC.RECONVERGENT B2 ;  /* 0x0000000000027941 */ /* 0x000fea0003800200 */
.L_x_231:
[----:B------:R-:W-:Y:S05]  /*1e30*/  @!P1 BRA `(.L_x_224) ;  /* 0x0000000000249947 */ /* 0x000fea0003800000 */
[----:B------:R-:W-:Y:S02]  /*1e40*/  IADD3 R7, PT, PT, R6, UR4, RZ ;  /* 0x0000000406077c10 */ /* 0x000fe4000fffe0ff */
[----:B------:R-:W-:-:S07]  /*1e50*/  IADD3 R4, PT, PT, -R4, RZ, RZ ;  /* 0x000000ff04047210 */ /* 0x000fce0007ffe1ff */
.L_x_233:
[----:B------:R-:W-:-:S06]  /*1e60*/  IMAD.WIDE.U32 R2, R7, 0x4, R12 ;  /* 0x0000000407027825 */ /* 0x000fcc00078e000c */
[----:B------:R-:W2:Y:S01]  /*1e70*/  LDG.E R2, desc[UR6][R2.64] ;  /* 0x0000000602027981 */ /* 0x000ea2000c1e1900 */
[----:B------:R-:W-:Y:S02]  /*1e80*/  IADD3 R4, PT, PT, R4, 0x1, RZ ;  /* 0x0000000104047810 */ /* 0x000fe40007ffe0ff */
[----:B------:R-:W-:Y:S02]  /*1e90*/  IADD3 R7, PT, PT, R7, 0x100, RZ ;  /* 0x0000010007077810 */ /* 0x000fe40007ffe0ff */
[----:B------:R-:W-:Y:S01]  /*1ea0*/  ISETP.NE.AND P0, PT, R4, RZ, PT ;  /* 0x000000ff0400720c */ /* 0x000fe20003f05270 */
[----:B--2---:R-:W-:-:S12]  /*1eb0*/  FMUL R5, R2, R5 ;  /* 0x0000000502057220 */ /* 0x004fd80000400000 */
[----:B------:R-:W-:Y:S05]  /*1ec0*/  @P0 BRA `(.L_x_233) ;  /* 0xfffffffc00e40947 */ /* 0x000fea000383ffff */
.L_x_224:
[----:B------:R-:W-:Y:S05]  /*1ed0*/  BSYNC.RECONVERGENT B1 ;  /* 0x0000000000017941 */ /* 0x000fea0003800200 */
.L_x_222:
        /* <DEDUP_REMOVED lines=41> */
.L_x_220:
[----:B------:R-:W-:Y:S05]  /*2170*/  BSYNC.RECONVERGENT B0 ;  /* 0x0000000000007941 */ /* 0x000fea0003800200 */
.L_x_205:
[----:B------:R-:W-:Y:S05]  /*2180*/  @P0 EXIT ;  /* 0x000000000000094d */ /* 0x000fea0003800000 */
[----:B012---:R-:W0:Y:S01]  /*2190*/  LDC.64 R2, c[0x0][0x388] ;  /* 0x0000e200ff027b82 */ /* 0x007e220000000a00 */
[----:B------:R-:W1:Y:S02]  /*21a0*/  LDCU UR4, c[0x0][0x398] ;  /* 0x00007300ff0477ac */ /* 0x000e640008000800 */
[----:B-1----:R-:W-:-:S05]  /*21b0*/  FMUL R5, R0, UR4 ;  /* 0x0000000400057c20 */ /* 0x002fca0008400000 */
[----:B0-----:R-:W-:Y:S01]  /*21c0*/  STG.E desc[UR6][R2.64], R5 ;  /* 0x0000000502007986 */ /* 0x001fe2000c101906 */
[----:B------:R-:W-:Y:S05]  /*21d0*/  EXIT ;  /* 0x000000000000794d */ /* 0x000fea0003800000 */
.L_x_234:
        /* <DEDUP_REMOVED lines=10> */
.L_x_711:


//--------------------- .text._ZN3cub18CUB_300001_SM_10006detail6reduce28DeviceReduceSingleTileKernelINS2_10policy_hubIfyN4cuda3std3__45minusIfEEE10Policy1000EPfSC_iS9_ffNS7_10__identityEEEvT0_T1_T2_T3_T4_T6_ --------------------------
	.section	.text._ZN3cub18CUB_300001_SM_10006detail6reduce28DeviceReduceSingleTileKernelINS2_10policy_hubIfyN4cuda3std3__45minusIfEEE10Policy1000EPfSC_iS9_ffNS7_10__identityEEEvT0_T1_T2_T3_T4_T6_,"ax",@progbits
	.align	128
        .global         _ZN3cub18CUB_300001_SM_10006detail6reduce28DeviceReduceSingleTileKernelINS2_10policy_hubIfyN4cuda3std3__45minusIfEEE10Policy1000EPfSC_iS9_ffNS7_10__identityEEEvT0_T1_T2_T3_T4_T6_
        .type           _ZN3cub18CUB_300001_SM_10006detail6reduce28DeviceReduceSingleTileKernelINS2_10policy_hubIfyN4cuda3std3__45minusIfEEE10Policy1000EPfSC_iS9_ffNS7_10__identityEEEvT0_T1_T2_T3_T4_T6_,@function
        .size           _ZN3cub18CUB_300001_SM_10006detail6reduce28DeviceReduceSingleTileKernelINS2_10policy_hubIfyN4cuda3std3__45minusIfEEE10Policy1000EPfSC_iS9_ffNS7_10__identityEEEvT0_T1_T2_T3_T4_T6_,(.L_x_712 - _ZN3cub18CUB_300001_SM_10006detail6reduce28DeviceReduceSingleTileKernelINS2_10policy_hubIfyN4cuda3std3__45minusIfEEE10Policy1000EPfSC_iS9_ffNS7_10__identityEEEvT0_T1_T2_T3_T4_T6_)
        .other          _ZN3cub18CUB_300001_SM_10006detail6reduce28DeviceReduceSingleTileKernelINS2_10policy_hubIfyN4cuda3std3__45minusIfEEE10Policy1000EPfSC_iS9_ffNS7_10__identityEEEvT0_T1_T2_T3_T4_T6_,@"STO_CUDA_ENTRY STV_DEFAULT"
_ZN3cub18CUB_300001_SM_10006detail6reduce28DeviceReduceSingleTileKernelINS2_10policy_hubIfyN4cuda3std3__45minusIfEEE10Policy1000EPfSC_iS9_ffNS7_10__identityEEEvT0_T1_T2_T3_T4_T6_:
.text._ZN3cub18CUB_300001_SM_10006detail6reduce28DeviceReduceSingleTileKernelINS2_10policy_hubIfyN4cuda3std3__45minusIfEEE10Policy1000EPfSC_iS9_ffNS7_10__identityEEEvT0_T1_T2_T3_T4_T6_:
        /* <DEDUP_REMOVED lines=13> */
.L_x_235:
        /* <DEDUP_REMOVED lines=16> */
.L_x_240:
[----:B------:R-:W-:Y:S05]  /*01d0*/  BSYNC.RECONVERGENT B1 ;  /* 0x0000000000017941 */ /* 0x000fea0003800200 */
.L_x_239:
        /* <DEDUP_REMOVED lines=16> */
.L_x_245:
[----:B------:R-:W-:-:S06]  /*02e0*/  MOV R3, R5 ;  /* 0x0000000500037202 */ /* 0x000fcc0000000f00 */
[----:B------:R0:W2:Y:S01]  /*02f0*/  LDG.E.CONSTANT R3, desc[UR6][R2.64] ;  /* 0x0000000602037981 */ /* 0x0000a2000c1e9900 */
[----:B------:R-:W-:Y:S01]  /*0300*/  IADD3 R4, PT, PT, R4, 0x1, RZ ;  /* 0x0000000104047810 */ /* 0x000fe20007ffe0ff */
[----:B------:R-:W-:-:S03]  /*0310*/  VIADD R11, R11, 0x100 ;  /* 0x000001000b0b7836 */ /* 0x000fc60000000000 */
[----:B------:R-:W-:Y:S02]  /*0320*/  ISETP.NE.AND P0, PT, R4, RZ, PT ;  /* 0x000000ff0400720c */ /* 0x000fe40003f05270 */
[----:B0-----:R-:W-:-:S04]  /*0330*/  IADD3 R2, P2, PT, R2, 0x400, RZ ;  /* 0x0000040002027810 */ /* 0x001fc80007f5e0ff */
[----:B------:R-:W-:Y:S01]  /*0340*/  IADD3.X R5, PT, PT, RZ, R5, RZ, P2, !PT ;  /* 0x00000005ff057210 */ /* 0x000fe200017fe4ff */
[----:B--2--5:R-:W-:-:S06]  /*0350*/  FADD R0, -R3, R0 ;  /* 0x0000000003007221 */ /* 0x024fcc0000000100 */
[----:B------:R-:W-:Y:S05]  /*0360*/  @P0 BRA `(.L_x_245) ;  /* 0xfffffffc00dc0947 */ /* 0x000fea000383ffff */
.L_x_244:
[----:B------:R-:W-:Y:S05]  /*0370*/  BSYNC.RECONVERGENT B2 ;  /* 0x0000000000027941 */ /* 0x000fea0003800200 */
.L_x_243:
        /* <DEDUP_REMOVED lines=8> */
.L_x_248:
        /* <DEDUP_REMOVED lines=26> */
[----:B--2--5:R-:W-:-:S04]  /*05a0*/  FADD R13, -R13, R0 ;  /* 0x000000000d0d7221 */ /* 0x024fc80000000100 */
[----:B---3--:R-:W-:-:S04]  /*05b0*/  FADD R13, R13, -R10 ;  /* 0x8000000a0d0d7221 */ /* 0x008fc80000000000 */
[----:B----4-:R-:W-:-:S04]  /*05c0*/  FADD R12, R13, -R12 ;  /* 0x8000000c0d0c7221 */ /* 0x010fc80000000000 */
[----:B------:R-:W-:-:S04]  /*05d0*/  FADD R17, R12, -R17 ;  /* 0x800000110c117221 */ /* 0x000fc80000000000 */
        /* <DEDUP_REMOVED lines=11> */
[----:B------:R-:W-:Y:S01]  /*0690*/  FADD R0, R24, -R27 ;  /* 0x8000001b18007221 */ /* 0x000fe20000000000 */
[----:B------:R-:W-:Y:S06]  /*06a0*/  @!P1 BRA `(.L_x_248) ;  /* 0xfffffffc00549947 */ /* 0x000fec000383ffff */
.L_x_247:
[----:B------:R-:W-:Y:S05]  /*06b0*/  BSYNC.RECONVERGENT B2 ;  /* 0x0000000000027941 */ /* 0x000fea0003800200 */
.L_x_246:
        /* <DEDUP_REMOVED lines=18> */
[----:B--2--5:R-:W-:-:S04]  /*07e0*/  FADD R7, R0, -R7 ;  /* 0x8000000700077221 */ /* 0x024fc80000000000 */
[----:B---3--:R-:W-:-:S04]  /*07f0*/  FADD R6, R7, -R6 ;  /* 0x8000000607067221 */ /* 0x008fc80000000000 */
[----:B----4-:R-:W-:-:S04]  /*0800*/  FADD R6, R6, -R13 ;  /* 0x8000000d06067221 */ /* 0x010fc80000000000 */
[----:B------:R-:W-:-:S04]  /*0810*/  FADD R6, R6, -R15 ;  /* 0x8000000f06067221 */ /* 0x000fc80000000000 */
[----:B------:R-:W-:-:S04]  /*0820*/  FADD R6, R6, -R17 ;  /* 0x8000001106067221 */ /* 0x000fc80000000000 */
[----:B------:R-:W-:-:S04]  /*0830*/  FADD R6, R6, -R19 ;  /* 0x8000001306067221 */ /* 0x000fc80000000000 */
[----:B------:R-:W-:-:S04]  /*0840*/  FADD R6, R6, -R21 ;  /* 0x8000001506067221 */ /* 0x000fc80000000000 */
[----:B------:R-:W-:-:S07]  /*0850*/  FADD R0, R6, -R23 ;  /* 0x8000001706007221 */ /* 0x000fce0000000000 */
.L_x_250:
[----:B------:R-:W-:Y:S05]  /*0860*/  BSYNC.RECONVERGENT B2 ;  /* 0x0000000000027941 */ /* 0x000fea0003800200 */
.L_x_249:
        /* <DEDUP_REMOVED lines=8> */
[----:B--2--5:R-:W-:-:S04]  /*08f0*/  FADD R5, R0, -R5 ;  /* 0x8000000500057221 */ /* 0x024fc80000000000 */
[----:B---3--:R-:W-:-:S04]  /*0900*/  FADD R4, R5, -R4 ;  /* 0x8000000405047221 */ /* 0x008fc80000000000 */
[----:B----4-:R-:W-:-:S04]  /*0910*/  FADD R4, R4, -R7 ;  /* 0x8000000704047221 */ /* 0x010fc80000000000 */
[----:B------:R-:W-:-:S07]  /*0920*/  FADD R0, R4, -R11 ;  /* 0x8000000b04007221 */ /* 0x000fce0000000000 */
.L_x_242:
[----:B------:R-:W-:Y:S05]  /*0930*/  BSYNC.RECONVERGENT B1 ;  /* 0x0000000000017941 */ /* 0x000fea0003800200 */
.L_x_241:
[----:B------:R-:W-:Y:S02]  /*0940*/  ISETP.GE.AND P0, PT, R20, 0x100, PT ;  /* 0x000001001400780c */ /* 0x000fe40003f06270 */
[----:B-----5:R-:W-:-:S11]  /*0950*/  MOV R7, R0 ;  /* 0x0000000000077202 */ /* 0x020fd60000000f00 */
[----:B------:R-:W-:Y:S05]  /*0960*/  @!P0 BRA `(.L_x_251) ;  /* 0x0000000000ac8947 */ /* 0x000fea0003800000 */
[----:B------:R-:W1:Y:S01]  /*0970*/  S2R R6, SR_LANEID ;  /* 0x0000000000067919 */ /* 0x000e620000000000 */
[----:B------:R-:W2:Y:S02]  /*0980*/  SHFL.DOWN PT, R0, R7, 0x1, 0x1f ;  /* 0x08201f0007007f89 */ /* 0x000ea400000e0000 */
[----:B--2---:R-:W-:Y:S01]  /*0990*/  FADD R0, -R0, R7 ;  /* 0x0000000700007221 */ /* 0x004fe20000000100 */
        /* <DEDUP_REMOVED lines=9> */
[----:B0-----:R-:W-:Y:S01]  /*0a30*/  @!P0 FADD R0, R0, -R3 ;  /* 0x8000000300008221 */ /* 0x001fe20000000000 */
[----:B------:R-:W-:-:S04]  /*0a40*/  ISETP.GT.AND P0, PT, R6, 0x1b, PT ;  /* 0x0000001b0600780c */ /* 0x000fc80003f04270 */
[----:B------:R-:W0:Y:S01]  /*0a50*/  SHFL.DOWN PT, R3, R0, 0x4, 0x1f ;  /* 0x08801f0000037f89 */ /* 0x000e2200000e0000 */
[----:B-1----:R-:W-:-:S04]  /*0a60*/  @!P1 LEA R5, R5, R4, 0x18 ;  /* 0x0000000405059211 */ /* 0x002fc800078ec0ff */
[----:B------:R-:W-:-:S04]  /*0a70*/  @!P1 IADD3 R2, PT, PT, R2, R5, RZ ;  /* 0x0000000502029210 */ /* 0x000fc80007ffe0ff */
[----:B0-----:R-:W-:Y:S01]  /*0a80*/  @!P0 FADD R0, R0, -R3 ;  /* 0x8000000300008221 */ /* 0x001fe20000000000 */
[----:B------:R-:W-:-:S04]  /*0a90*/  ISETP.GT.AND P0, PT, R6, 0x17, PT ;  /* 0x000000170600780c */ /* 0x000fc80003f04270 */
[----:B------:R-:W0:Y:S09]  /*0aa0*/  SHFL.DOWN PT, R3, R0, 0x8, 0x1f ;  /* 0x09001f0000037f89 */ /* 0x000e3200000e0000 */
[----:B0-----:R-:W-:Y:S01]  /*0ab0*/  @!P0 FADD R0, R0, -R3 ;  /* 0x8000000300008221 */ /* 0x001fe20000000000 */
[----:B------:R-:W-:-:S04]  /*0ac0*/  ISETP.NE.AND P0, PT, R9, RZ, PT ;  /* 0x000000ff0900720c */ /* 0x000fc80003f05270 */
[----:B------:R-:W0:Y:S02]  /*0ad0*/  SHFL.DOWN PT, R3, R0, 0x10, 0x1f ;  /* 0x0a001f0000037f89 */ /* 0x000e2400000e0000 */
[----:B0-----:R-:W-:-:S05]  /*0ae0*/  FADD R3, R0, -R3 ;  /* 0x8000000300037221 */ /* 0x001fca0000000000 */
        /* <DEDUP_REMOVED lines=11> */
[----:B0-----:R-:W-:-:S04]  /*0ba0*/  FADD R3, R0, -R3 ;  /* 0x8000000300037221 */ /* 0x001fc80000000000 */
[----:B-1----:R-:W-:-:S04]  /*0bb0*/  FADD R4, R3, -R4 ;  /* 0x8000000403047221 */ /* 0x002fc80000000000 */
[----:B------:R-:W-:-:S04]  /*0bc0*/  FADD R5, R4, -R5 ;  /* 0x8000000504057221 */ /* 0x000fc80000000000 */
[----:B------:R-:W-:-:S04]  /*0bd0*/  FADD R6, R5, -R6 ;  /* 0x8000000605067221 */ /* 0x000fc80000000000 */
[----:B------:R-:W-:-:S04]  /*0be0*/  FADD R7, R6, -R7 ;  /* 0x8000000706077221 */ /* 0x000fc80000000000 */
[----:B--2---:R-:W-:-:S04]  /*0bf0*/  FADD R8, R7, -R8 ;  /* 0x8000000807087221 */ /* 0x004fc80000000000 */
[----:B------:R-:W-:Y:S01]  /*0c00*/  FADD R0, R8, -R9 ;  /* 0x8000000908007221 */ /* 0x000fe20000000000 */
[----:B------:R-:W-:Y:S06]  /*0c10*/  BRA `(.L_x_252) ;  /* 0x0000003000587947 */ /* 0x000fec0003800000 */
.L_x_251:
        /* <DEDUP_REMOVED lines=11> */
[----:B0-----:R-:W-:Y:S01]  /*0cd0*/  @!P0 FADD R7, -R0, R7 ;  /* 0x0000000700078221 */ /* 0x001fe20000000100 */
[-C--:B------:R-:W-:Y:S02]  /*0ce0*/  ISETP.GT.AND P0, PT, R2, R5.reuse, PT ;  /* 0x000000050200720c */ /* 0x080fe40003f04270 */
[----:B------:R-:W-:Y:S01]  /*0cf0*/  IADD3 R2, PT, PT, R4, 0x4, RZ ;  /* 0x0000000404027810 */ /* 0x000fe20007ffe0ff */
[----:B------:R-:W0:Y:S01]  /*0d00*/  @!P1 S2R R6, SR_CgaCtaId ;  /* 0x0000000000069919 */ /* 0x000e220000008800 */
[----:B------:R-:W-:Y:S01]  /*0d10*/  @!P1 MOV R3, 0x400 ;  /* 0x0000040000039802 */ /* 0x000fe20000000f00 */
[----:B------:R-:W1:Y:S08]  /*0d20*/  SHFL.DOWN PT, R0, R7, 0x2, R5 ;  /* 0x0840000007007989 */ /* 0x000e7000000e0005 */
[----:B-1----:R-:W-:Y:S01]  /*0d30*/  @!P0 FADD R7, R7, -R0 ;  /* 0x8000000007078221 */ /* 0x002fe20000000000 */
[----:B------:R-:W-:-:S02]  /*0d40*/  ISETP.GT.AND P0, PT, R2, R5, PT ;  /* 0x000000050200720c */ /* 0x000fc40003f04270 */
[----:B------:R-:W-:Y:S02]  /*0d50*/  IADD3 R2, PT, PT, R4, 0x8, RZ ;  /* 0x0000000804027810 */ /* 0x000fe40007ffe0ff */
[----:B------:R-:W1:Y:S01]  /*0d60*/  SHFL.DOWN PT, R0, R7, 0x4, R5 ;  /* 0x0880000007007989 */ /* 0x000e6200000e0005 */
[----:B0-----:R-:W-:-:S08]  /*0d70*/  @!P1 LEA R3, R6, R3, 0x18 ;  /* 0x0000000306039211 */ /* 0x001fd000078ec0ff */
[----:B-1----:R-:W-:Y:S01]  /*0d80*/  @!P0 FADD R7, R7, -R0 ;  /* 0x8000000007078221 */ /* 0x002fe20000000000 */
[----:B------:R-:W-:Y:S01]  /*0d90*/  ISETP.GT.AND P0, PT, R2, R5, PT ;  /* 0x000000050200720c */ /* 0x000fe20003f04270 */
[----:B------:R-:W-:-:S03]  /*0da0*/  VIADD R2, R4, 0x10 ;  /* 0x0000001004027836 */ /* 0x000fc60000000000 */
[----:B------:R-:W0:Y:S09]  /*0db0*/  SHFL.DOWN PT, R0, R7, 0x8, R5 ;  /* 0x0900000007007989 */ /* 0x000e3200000e0005 */
[----:B0-----:R-:W-:Y:S01]  /*0dc0*/  @!P0 FADD R7, R7, -R0 ;  /* 0x8000000007078221 */ /* 0x001fe20000000000 */
[----:B------:R-:W-:-:S02]  /*0dd0*/  ISETP.GT.AND P0, PT, R2, R5, PT ;  /* 0x000000050200720c */ /* 0x000fc40003f04270 */
[----:B------:R-:W-:Y:S02]  /*0de0*/  @!P1 SHF.R.U32.HI R2, RZ, 0x3, R9 ;  /* 0x00000003ff029819 */ /* 0x000fe40000011609 */
[----:B------:R-:W0:Y:S02]  /*0df0*/  SHFL.DOWN PT, R0, R7, 0x10, R5 ;  /* 0x0a00000007007989 */ /* 0x000e2400000e0005 */
[----:B------:R-:W-:-:S04]  /*0e00*/  @!P1 LOP3.LUT R2, R2, 0x7c, RZ, 0xc0, !PT ;  /* 0x0000007c02029812 */ /* 0x000fc800078ec0ff */
[----:B------:R-:W-:-:S03]  /*0e10*/  @!P1 IADD3 R3, PT, PT, R2, R3, RZ ;  /* 0x0000000302039210 */ /* 0x000fc60007ffe0ff */
[----:B0-----:R-:W-:Y:S01]  /*0e20*/  @!P0 FADD R7, R7, -R0 ;  /* 0x8000000007078221 */ /* 0x001fe20000000000 */
        /* <DEDUP_REMOVED lines=15> */
[----:B0-----:R-:W-:Y:S01]  /*0f20*/  @P2 FADD R0, R0, -R3 ;  /* 0x8000000300002221 */ /* 0x001fe20000000000 */
[----:B------:R-:W-:-:S03]  /*0f30*/  ISETP.GT.AND P2, PT, R20, 0xa0, PT ;  /* 0x000000a01400780c */ /* 0x000fc60003f44270 */
[----:B-1----:R-:W-:Y:S01]  /*0f40*/  @P4 FADD R0, R0, -R4 ;  /* 0x8000000400004221 */ /* 0x002fe20000000000 */
[----:B------:R-:W-:-:S03]  /*0f50*/  ISETP.GT.AND P4, PT, R20, 0xc0, PT ;  /* 0x000000c01400780c */ /* 0x000fc60003f84270 */
[----:B------:R-:W-:Y:S01]  /*0f60*/  @P3 FADD R0, R0, -R5 ;  /* 0x8000000500003221 */ /* 0x000fe20000000000 */
[----:B------:R-:W-:-:S03]  /*0f70*/  ISETP.GT.AND P3, PT, R20, 0xe0, PT ;  /* 0x000000e01400780c */ /* 0x000fc60003f64270 */
[----:B------:R-:W-:-:S04]  /*0f80*/  @P1 FADD R0, R0, -R6 ;  /* 0x8000000600001221 */ /* 0x000fc80000000000 */
[----:B------:R-:W-:-:S04]  /*0f90*/  @P2 FADD R0, R0, -R7 ;  /* 0x8000000700002221 */ /* 0x000fc80000000000 */
[----:B--2---:R-:W-:-:S04]  /*0fa0*/  @P4 FADD R0, R0, -R8 ;  /* 0x8000000800004221 */ /* 0x004fc80000000000 */
[----:B------:R-:W-:Y:S01]  /*0fb0*/  @P3 FADD R0, R0, -R9 ;  /* 0x8000000900003221 */ /* 0x000fe20000000000 */
[----:B------:R-:W-:Y:S06]  /*0fc0*/  BRA `(.L_x_252) ;  /* 0x0000002c006c7947 */ /* 0x000fec0003800000 */
.L_x_238:
        /* <DEDUP_REMOVED lines=10> */
[----:B--2---:R-:W-:-:S04]  /*1070*/  FADD R5, R4, -R5 ;  /* 0x8000000504057221 */ /* 0x004fc80000000000 */
[----:B------:R-:W-:-:S04]  /*1080*/  FADD R5, -R6, R5 ;  /* 0x0000000506057221 */ /* 0x000fc80000000100 */
[----:B------:R-:W-:-:S04]  /*1090*/  FADD R5, -R7, R5 ;  /* 0x0000000507057221 */ /* 0x000fc80000000100 */
[----:B---3--:R-:W-:-:S04]  /*10a0*/  FADD R5, -R8, R5 ;  /* 0x0000000508057221 */ /* 0x008fc80000000100 */
[----:B------:R-:W-:-:S04]  /*10b0*/  FADD R5, -R9, R5 ;  /* 0x0000000509057221 */ /* 0x000fc80000000100 */
[----:B------:R-:W-:-:S04]  /*10c0*/  FADD R5, -R10, R5 ;  /* 0x000000050a057221 */ /* 0x000fc80000000100 */
[----:B------:R-:W-:-:S04]  /*10d0*/  FADD R5, -R11, R5 ;  /* 0x000000050b057221 */ /* 0x000fc80000000100 */
[----:B----4-:R-:W-:-:S04]  /*10e0*/  FADD R5, -R12, R5 ;  /* 0x000000050c057221 */ /* 0x010fc80000000100 */
[----:B------:R-:W-:-:S04]  /*10f0*/  FADD R5, -R13, R5 ;  /* 0x000000050d057221 */ /* 0x000fc80000000100 */
[----:B------:R-:W-:-:S04]  /*1100*/  FADD R5, -R14, R5 ;  /* 0x000000050e057221 */ /* 0x000fc80000000100 */
[----:B------:R-:W-:-:S04]  /*1110*/  FADD R5, -R15, R5 ;  /* 0x000000050f057221 */ /* 0x000fc80000000100 */
[----:B-----5:R-:W-:-:S04]  /*1120*/  FADD R5, -R16, R5 ;  /* 0x0000000510057221 */ /* 0x020fc80000000100 */
[----:B------:R-:W-:-:S04]  /*1130*/  FADD R5, -R17, R5 ;  /* 0x0000000511057221 */ /* 0x000fc80000000100 */
[----:B------:R-:W-:-:S04]  /*1140*/  FADD R5, -R18, R5 ;  /* 0x0000000512057221 */ /* 0x000fc80000000100 */
[----:B------:R-:W-:Y:S01]  /*1150*/  FADD R21, -R19, R5 ;  /* 0x0000000513157221 */ /* 0x000fe20000000100 */
[----:B------:R-:W-:Y:S06]  /*1160*/  @!P0 BRA `(.L_x_253) ;  /* 0x00000000007c8947 */ /* 0x000fec0003800000 */
[----:B------:R-:W0:Y:S01]  /*1170*/  LDC R24, c[0x0][0x390] ;  /* 0x0000e400ff187b82 */ /* 0x000e220000000800 */
[----:B------:R-:W-:Y:S02]  /*1180*/  IADD3 R22, PT, PT, R20, -0x1000, RZ ;  /* 0xfffff00014167810 */ /* 0x000fe40007ffe0ff */
[----:B------:R-:W-:-:S07]  /*1190*/  MOV R23, 0x1000 ;  /* 0x0000100000177802 */ /* 0x000fce0000000f00 */
.L_x_255:
[----:B------:R-:W-:-:S05]  /*11a0*/  IMAD.WIDE R26, R23, 0x4, R2 ;  /* 0x00000004171a7825 */ /* 0x000fca00078e0202 */
[----:B------:R-:W2:Y:S04]  /*11b0*/  LDG.E.128.CONSTANT R4, desc[UR6][R26.64] ;  /* 0x000000061a047981 */ /* 0x000ea8000c1e9d00 */
[----:B------:R-:W3:Y:S04]  /*11c0*/  LDG.E.128.CONSTANT R8, desc[UR6][R26.64+0x1000] ;  /* 0x001000061a087981 */ /* 0x000ee8000c1e9d00 */
[----:B------:R-:W4:Y:S04]  /*11d0*/  LDG.E.128.CONSTANT R12, desc[UR6][R26.64+0x2000] ;  /* 0x002000061a0c7981 */ /* 0x000f28000c1e9d00 */
[----:B------:R-:W5:Y:S01]  /*11e0*/  LDG.E.128.CONSTANT R16, desc[UR6][R26.64+0x3000] ;  /* 0x003000061a107981 */ /* 0x000f62000c1e9d00 */
[----:B0-----:R-:W-:Y:S01]  /*11f0*/  MOV R20, R24 ;  /* 0x0000001800147202 */ /* 0x001fe20000000f00 */
[----:B--2---:R-:W-:-:S03]  /*1200*/  FADD R21, -R4, R21 ;  /* 0x0000001504157221 */ /* 0x004fc60000000100 */
[----:B------:R-:W-:Y:S01]  /*1210*/  IADD3 R4, PT, PT, -R23, R20, RZ ;  /* 0x0000001417047210 */ /* 0x000fe20007ffe1ff */
[----:B------:R-:W-:-:S03]  /*1220*/  FADD R21, -R5, R21 ;  /* 0x0000001505157221 */ /* 0x000fc60000000100 */
[----:B------:R-:W-:Y:S01]  /*1230*/  ISETP.GE.AND P0, PT, R4, 0x1000, PT ;  /* 0x000010000400780c */ /* 0x000fe20003f06270 */
        /* <DEDUP_REMOVED lines=15> */
[----:B------:R-:W-:-:S04]  /*1330*/  IADD3 R23, PT, PT, R23, 0x1000, RZ ;  /* 0x0000100017177810 */ /* 0x000fc80007ffe0ff */
[----:B------:R-:W-:-:S13]  /*1340*/  ISETP.GT.AND P0, PT, R23, R22, PT ;  /* 0x000000161700720c */ /* 0x000fda0003f04270 */
[----:B------:R-:W-:Y:S05]  /*1350*/  @!P0 BRA `(.L_x_255) ;  /* 0xfffffffc00908947 */ /* 0x000fea000383ffff */
.L_x_253:
        /* <DEDUP_REMOVED lines=20> */
.L_x_259:
[----:B0-----:R-:W-:-:S06]  /*14a0*/  IMAD.WIDE.U32 R2, R7, 0x4, R4 ;  /* 0x0000000407027825 */ /* 0x001fcc00078e0004 */
[----:B------:R-:W2:Y:S01]  /*14b0*/  LDG.E.CONSTANT R2, desc[UR6][R2.64] ;  /* 0x0000000602027981 */ /* 0x000ea2000c1e9900 */
[----:B------:R-:W-:Y:S02]  /*14c0*/  IADD3 R6, PT, PT, R6, 0x1, RZ ;  /* 0x0000000106067810 */ /* 0x000fe40007ffe0ff */
[----:B------:R-:W-:Y:S02]  /*14d0*/  IADD3 R8, PT, PT, R8, 0x100, RZ ;  /* 0x0000010008087810 */ /* 0x000fe40007ffe0ff */
[----:B------:R-:W-:Y:S02]  /*14e0*/  ISETP.NE.AND P0, PT, R6, RZ, PT ;  /* 0x000000ff0600720c */ /* 0x000fe40003f05270 */
[----:B------:R-:W-:Y:S01]  /*14f0*/  IADD3 R7, PT, PT, R7, 0x100, RZ ;  /* 0x0000010007077810 */ /* 0x000fe20007ffe0ff */
[----:B--2---:R-:W-:-:S10]  /*1500*/  FADD R21, -R2, R21 ;  /* 0x0000001502157221 */ /* 0x004fd40000000100 */
[----:B------:R-:W-:Y:S05]  /*1510*/  @P0 BRA `(.L_x_259) ;  /* 0xfffffffc00e00947 */ /* 0x000fea000383ffff */
.L_x_258:
[----:B------:R-:W-:Y:S05]  /*1520*/  BSYNC.RECONVERGENT B2 ;  /* 0x0000000000027941 */ /* 0x000fea0003800200 */
.L_x_257:
        /* <DEDUP_REMOVED lines=16> */
.L_x_262:
        /* <DEDUP_REMOVED lines=14> */
[----:B------:R-:W-:-:S03]  /*1710*/  IMAD.WIDE.U32 R24, R25, 0x4, R4 ;  /* 0x0000000419187825 */ /* 0x000fc600078e0004 */
[----:B------:R-:W5:Y:S04]  /*1720*/  LDG.E.CONSTANT R26, desc[UR6][R2.64+0x3000] ;  /* 0x00300006021a7981 */ /* 0x000f68000c1e9900 */
[----:B------:R-:W5:Y:S01]  /*1730*/  LDG.E.CONSTANT R16, desc[UR6][R24.64] ;  /* 0x0000000618107981 */ /* 0x000f62000c1e9900 */
[----:B------:R-:W-:-:S03]  /*1740*/  IMAD.WIDE.U32 R6, R7, 0x4, R4 ;  /* 0x0000000407067825 */ /* 0x000fc600078e0004 */
[----:B------:R-:W5:Y:S04]  /*1750*/  LDG.E.CONSTANT R13, desc[UR6][R2.64+0x1400] ;  /* 0x00140006020d7981 */ /* 0x000f68000c1e9900 */
[----:B------:R-:W5:Y:S01]  /*1760*/  LDG.E.CONSTANT R6, desc[UR6][R6.64] ;  /* 0x0000000606067981 */ /* 0x000f62000c1e9900 */
[----:B------:R-:W-:-:S03]  /*1770*/  IMAD.WIDE.U32 R4, R27, 0x4, R4 ;  /* 0x000000041b047825 */ /* 0x000fc600078e0004 */
        /* <DEDUP_REMOVED lines=8> */
[----:B--2---:R-:W-:-:S04]  /*1800*/  FADD R21, -R12, R21 ;  /* 0x000000150c157221 */ /* 0x004fc80000000100 */
[----:B------:R-:W-:-:S04]  /*1810*/  FADD R21, R21, -R10 ;  /* 0x8000000a15157221 */ /* 0x000fc80000000000 */
[----:B---3--:R-:W-:-:S04]  /*1820*/  FADD R18, R21, -R18 ;  /* 0x8000001215127221 */ /* 0x008fc80000000000 */
[----:B----4-:R-:W-:-:S04]  /*1830*/  FADD R17, R18, -R17 ;  /* 0x8000001112117221 */ /* 0x010fc80000000000 */
[----:B-----5:R-:W-:-:S04]  /*1840*/  FADD R16, R17, -R16 ;  /* 0x8000001011107221 */ /* 0x020fc80000000000 */
        /* <DEDUP_REMOVED lines=12> */
.L_x_261:
[----:B------:R-:W-:Y:S05]  /*1910*/  BSYNC.RECONVERGENT B2 ;  /* 0x0000000000027941 */ /* 0x000fea0003800200 */
.L_x_260:
        /* <DEDUP_REMOVED lines=19> */
[----:B--2---:R-:W-:-:S04]  /*1a50*/  FADD R21, R21, -R4 ;  /* 0x8000000415157221 */ /* 0x004fc80000000000 */
[----:B------:R-:W-:-:S04]  /*1a60*/  FADD R10, R21, -R10 ;  /* 0x8000000a150a7221 */ /* 0x000fc80000000000 */
[----:B---3--:R-:W-:-:S04]  /*1a70*/  FADD R10, R10, -R11 ;  /* 0x8000000b0a0a7221 */ /* 0x008fc80000000000 */
[----:B----4-:R-:W-:-:S04]  /*1a80*/  FADD R10, R10, -R13 ;  /* 0x8000000d0a0a7221 */ /* 0x010fc80000000000 */
[----:B-----5:R-:W-:Y:S01]  /*1a90*/  FADD R10, R10, -R7 ;  /* 0x800000070a0a7221 */ /* 0x020fe20000000000 */
[----:B------:R-:W-:-:S03]  /*1aa0*/  IADD3 R4, P1, PT, R2, 0x2000, RZ ;  /* 0x0000200002047810 */ /* 0x000fc60007f3e0ff */
[----:B------:R-:W-:Y:S01]  /*1ab0*/  FADD R10, R10, -R15 ;  /* 0x8000000f0a0a7221 */ /* 0x000fe20000000000 */
[----:B------:R-:W-:-:S03]  /*1ac0*/  IADD3.X R5, PT, PT, RZ, R3, RZ, P1, !PT ;  /* 0x00000003ff057210 */ /* 0x000fc60000ffe4ff */
[----:B------:R-:W-:Y:S01]  /*1ad0*/  FADD R10, R10, -R17 ;  /* 0x800000110a0a7221 */ /* 0x000fe20000000000 */
[----:B-1----:R-:W-:Y:S02]  /*1ae0*/  MOV R2, R4 ;  /* 0x0000000400027202 */ /* 0x002fe40000000f00 */
[----:B------:R-:W-:Y:S01]  /*1af0*/  MOV R3, R5 ;  /* 0x0000000500037202 */ /* 0x000fe20000000f00 */
[----:B------:R-:W-:-:S07]  /*1b00*/  FADD R21, R10, -R19 ;  /* 0x800000130a157221 */ /* 0x000fce0000000000 */
.L_x_264:
[----:B------:R-:W-:Y:S05]  /*1b10*/  BSYNC.RECONVERGENT B2 ;  /* 0x0000000000027941 */ /* 0x000fea0003800200 */
.L_x_263:
        /* <DEDUP_REMOVED lines=8> */
[----:B-----5:R-:W-:-:S04]  /*1ba0*/  FADD R21, R21, -R4 ;  /* 0x8000000415157221 */ /* 0x020fc80000000000 */
[----:B--2---:R-:W-:-:S04]  /*1bb0*/  FADD R6, R21, -R6 ;  /* 0x8000000615067221 */ /* 0x004fc80000000000 */
[----:B---3--:R-:W-:-:S04]  /*1bc0*/  FADD R6, R6, -R7 ;  /* 0x8000000706067221 */ /* 0x008fc80000000000 */
[----:B----4-:R-:W-:-:S07]  /*1bd0*/  FADD R21, R6, -R9 ;  /* 0x8000000906157221 */ /* 0x010fce0000000000 */
.L_x_256:
[----:B------:R-:W-:Y:S05]  /*1be0*/  BSYNC.RECONVERGENT B1 ;  /* 0x0000000000017941 */ /* 0x000fea0003800200 */
.L_x_254:
[----:B------:R-:W0:Y:S01]  /*1bf0*/  S2R R6, SR_LANEID ;  /* 0x0000000000067919 */ /* 0x000e220000000000 */
[----:B------:R-:W1:Y:S01]  /*1c00*/  SHFL.DOWN PT, R2, R21, 0x1, 0x1f ;  /* 0x08201f0015027f89 */ /* 0x000e6200000e0000 */
[C---:B0-----:R-:W-:Y:S02]  /*1c10*/  ISETP.GT.AND P0, PT, R6.reuse, 0x1e, PT ;  /* 0x0000001e0600780c */ /* 0x041fe40003f04270 */
[----:B------:R-:W-:-:S11]  /*1c20*/  ISETP.NE.AND P1, PT, R6, RZ, PT ;  /* 0x000000ff0600720c */ /* 0x000fd60003f25270 */
[----:B-1----:R-:W-:Y:S01]  /*1c30*/  @!P0 FADD R21, -R2, R21 ;  /* 0x0000001502158221 */ /* 0x002fe20000000100 */
[----:B------:R-:W-:Y:S01]  /*1c40*/  ISETP.GT.AND P0, PT, R6, 0x1d, PT ;  /* 0x0000001d0600780c */ /* 0x000fe20003f04270 */
[----:B------:R-:W0:Y:S01]  /*1c50*/  @!P1 S2R R5, SR_CgaCtaId ;  /* 0x0000000000059919 */ /* 0x000e220000008800 */
[----:B------:R-:W-:Y:S02]  /*1c60*/  @!P1 MOV R4, 0x400 ;  /* 0x0000040000049802 */ /* 0x000fe40000000f00 */
[----:B------:R-:W-:Y:S01]  /*1c70*/  @!P1 SHF.R.U32.HI R3, RZ, 0x3, R0 ;  /* 0x00000003ff039819 */ /* 0x000fe20000011600 */
[----:B------:R-:W1:Y:S03]  /*1c80*/  SHFL.DOWN PT, R2, R21, 0x2, 0x1f ;  /* 0x08401f0015027f89 */ /* 0x000e6600000e0000 */
[----:B------:R-:W-:-:S05]  /*1c90*/  @!P1 LOP3.LUT R3, R3, 0x7c, RZ, 0xc0, !PT ;  /* 0x0000007c03039812 */ /* 0x000fca00078ec0ff */
[----:B-1----:R-:W-:Y:S01]  /*1ca0*/  @!P0 FADD R21, R21, -R2 ;  /* 0x8000000215158221 */ /* 0x002fe20000000000 */
[----:B------:R-:W-:Y:S02]  /*1cb0*/  ISETP.GT.AND P0, PT, R6, 0x1b, PT ;  /* 0x0000001b0600780c */ /* 0x000fe40003f04270 */
[----:B0-----:R-:W-:Y:S02]  /*1cc0*/  @!P1 LEA R4, R5, R4, 0x18 ;  /* 0x0000000405049211 */ /* 0x001fe400078ec0ff */
[----:B------:R-:W0:Y:S02]  /*1cd0*/  SHFL.DOWN PT, R2, R21, 0x4, 0x1f ;  /* 0x08801f0015027f89 */ /* 0x000e2400000e0000 */
[----:B------:R-:W-:-:S07]  /*1ce0*/  @!P1 IADD3 R3, PT, PT, R3, R4, RZ ;  /* 0x0000000403039210 */ /* 0x000fce0007ffe0ff */
        /* <DEDUP_REMOVED lines=26> */
.L_x_237:
        /* <DEDUP_REMOVED lines=12> */
.L_x_267:
[----:B------:R-:W-:Y:S05]  /*1f50*/  BSYNC.RECONVERGENT B1 ;  /* 0x0000000000017941 */ /* 0x000fea0003800200 */
.L_x_266:
        /* <DEDUP_REMOVED lines=16> */
.L_x_272:
[----:B------:R-:W-:-:S06]  /*2060*/  MOV R3, R5 ;  /* 0x0000000500037202 */ /* 0x000fcc0000000f00 */
[----:B------:R0:W2:Y:S01]  /*2070*/  LDG.E.CONSTANT R3, desc[UR6][R2.64] ;  /* 0x0000000602037981 */ /* 0x0000a2000c1e9900 */
[----:B------:R-:W-:Y:S02]  /*2080*/  IADD3 R4, PT, PT, R4, 0x1, RZ ;  /* 0x0000000104047810 */ /* 0x000fe40007ffe0ff */
[----:B------:R-:W-:Y:S02]  /*2090*/  IADD3 R11, PT, PT, R11, 0x100, RZ ;  /* 0x000001000b0b7810 */ /* 0x000fe40007ffe0ff */
[----:B------:R-:W-:Y:S02]  /*20a0*/  ISETP.NE.AND P0, PT, R4, RZ, PT ;  /* 0x000000ff0400720c */ /* 0x000fe40003f05270 */
[----:B0-----:R-:W-:-:S04]  /*20b0*/  IADD3 R2, P2, PT, R2, 0x400, RZ ;  /* 0x0000040002027810 */ /* 0x001fc80007f5e0ff */
[----:B------:R-:W-:Y:S01]  /*20c0*/  IADD3.X R5, PT, PT, RZ, R5, RZ, P2, !PT ;  /* 0x00000005ff057210 */ /* 0x000fe200017fe4ff */
[----:B--2--5:R-:W-:-:S06]  /*20d0*/  FADD R0, -R3, R0 ;  /* 0x0000000003007221 */ /* 0x024fcc0000000100 */
[----:B------:R-:W-:Y:S05]  /*20e0*/  @P0 BRA `(.L_x_272) ;  /* 0xfffffffc00dc0947 */ /* 0x000fea000383ffff */
.L_x_271:
[----:B------:R-:W-:Y:S05]  /*20f0*/  BSYNC.RECONVERGENT B2 ;  /* 0x0000000000027941 */ /* 0x000fea0003800200 */
.L_x_270:
        /* <DEDUP_REMOVED lines=8> */
.L_x_275:
        /* <DEDUP_REMOVED lines=43> */
.L_x_274:
[----:B------:R-:W-:Y:S05]  /*2430*/  BSYNC.RECONVERGENT B2 ;  /* 0x0000000000027941 */ /* 0x000fea0003800200 */
.L_x_273:
        /* <DEDUP_REMOVED lines=26> */
.L_x_277:
[----:B------:R-:W-:Y:S05]  /*25e0*/  BSYNC.RECONVERGENT B2 ;  /* 0x0000000000027941 */ /* 0x000fea0003800200 */
.L_x_276:
        /* <DEDUP_REMOVED lines=12> */
.L_x_269:
[----:B------:R-:W-:Y:S05]  /*26b0*/  BSYNC.RECONVERGENT B1 ;  /* 0x0000000000017941 */ /* 0x000fea0003800200 */
.L_x_268:
        /* <DEDUP_REMOVED lines=46> */
.L_x_278:
        /* <DEDUP_REMOVED lines=11> */
[----:B-1----:R-:W-:Y:S01]  /*2a50*/  @!P0 FADD R5, -R0, R5 ;  /* 0x0000000500058221 */ /* 0x002fe20000000100 */
[-C--:B------:R-:W-:Y:S01]  /*2a60*/  ISETP.GT.AND P0, PT, R3, R4.reuse, PT ;  /* 0x000000040300720c */ /* 0x080fe20003f04270 */
[----:B------:R-:W0:Y:S01]  /*2a70*/  @!P1 S2R R6, SR_CgaCtaId ;  /* 0x0000000000069919 */ /* 0x000e220000008800 */
[----:B------:R-:W-:Y:S02]  /*2a80*/  IADD3 R3, PT, PT, R2, 0x4, RZ ;  /* 0x0000000402037810 */ /* 0x000fe40007ffe0ff */
[----:B------:R-:W1:Y:S09]  /*2a90*/  SHFL.DOWN PT, R0, R5, 0x2, R4 ;  /* 0x0840000005007989 */ /* 0x000e7200000e0004 */
[----:B-1----:R-:W-:Y:S01]  /*2aa0*/  @!P0 FADD R5, R5, -R0 ;  /* 0x8000000005058221 */ /* 0x002fe20000000000 */
[----:B------:R-:W-:-:S02]  /*2ab0*/  ISETP.GT.AND P0, PT, R3, R4, PT ;  /* 0x000000040300720c */ /* 0x000fc40003f04270 */
[----:B------:R-:W-:Y:S02]  /*2ac0*/  IADD3 R3, PT, PT, R2, 0x8, RZ ;  /* 0x0000000802037810 */ /* 0x000fe40007ffe0ff */
[----:B------:R-:W1:Y:S09]  /*2ad0*/  SHFL.DOWN PT, R0, R5, 0x4, R4 ;  /* 0x0880000005007989 */ /* 0x000e7200000e0004 */
[----:B-1----:R-:W-:Y:S01]  /*2ae0*/  @!P0 FADD R5, R5, -R0 ;  /* 0x8000000005058221 */ /* 0x002fe20000000000 */
[----:B------:R-:W-:-:S02]  /*2af0*/  ISETP.GT.AND P0, PT, R3, R4, PT ;  /* 0x000000040300720c */ /* 0x000fc40003f04270 */
[----:B------:R-:W-:Y:S02]  /*2b00*/  IADD3 R3, PT, PT, R2, 0x10, RZ ;  /* 0x0000001002037810 */ /* 0x000fe40007ffe0ff */
[----:B------:R-:W1:Y:S01]  /*2b10*/  SHFL.DOWN PT, R0, R5, 0x8, R4 ;  /* 0x0900000005007989 */ /* 0x000e6200000e0004 */
[----:B------:R-:W-:-:S04]  /*2b20*/  @!P1 SHF.R.U32.HI R2, RZ, 0x3, R9 ;  /* 0x00000003ff029819 */ /* 0x000fc80000011609 */
[----:B------:R-:W-:-:S04]  /*2b30*/  @!P1 LOP3.LUT R2, R2, 0x7c, RZ, 0xc0, !PT ;  /* 0x0000007c02029812 */ /* 0x000fc800078ec0ff */
[----:B-1----:R-:W-:Y:S01]  /*2b40*/  @!P0 FADD R5, R5, -R0 ;  /* 0x8000000005058221 */ /* 0x002fe20000000000 */
[----:B------:R-:W-:Y:S02]  /*2b50*/  ISETP.GT.AND P0, PT, R3, R4, PT ;  /* 0x000000040300720c */ /* 0x000fe40003f04270 */
[----:B------:R-:W-:Y:S02]  /*2b60*/  @!P1 MOV R3, 0x400 ;  /* 0x0000040000039802 */ /* 0x000fe40000000f00 */
[----:B------:R-:W1:Y:S02]  /*2b70*/  SHFL.DOWN PT, R0, R5, 0x10, R4 ;  /* 0x0a00000005007989 */ /* 0x000e6400000e0004 */
[----:B0-----:R-:W-:-:S04]  /*2b80*/  @!P1 LEA R3, R6, R3, 0x18 ;  /* 0x0000000306039211 */ /* 0x001fc800078ec0ff */
[----:B------:R-:W-:-:S03]  /*2b90*/  @!P1 IADD3 R3, PT, PT, R2, R3, RZ ;  /* 0x0000000302039210 */ /* 0x000fc60007ffe0ff */
[----:B-1----:R-:W-:Y:S01]  /*2ba0*/  @!P0 FADD R5, R5, -R0 ;  /* 0x8000000005058221 */ /* 0x002fe20000000000 */
        /* <DEDUP_REMOVED lines=26> */
.L_x_265:
[----:B------:R-:W0:Y:S01]  /*2d50*/  S2R R0, SR_TID.X ;  /* 0x0000000000007919 */ /* 0x000e220000002100 */
[----:B------:R-:W0:Y:S02]  /*2d60*/  LDC.64 R2, c[0x0][0x380] ;  /* 0x0000e000ff027b82 */ /* 0x000e240000000a00 */
[----:B0-----:R-:W-:-:S05]  /*2d70*/  IMAD.WIDE.U32 R2, R0, 0x4, R2 ;  /* 0x0000000400027825 */ /* 0x001fca00078e0002 */
[----:B------:R-:W2:Y:S04]  /*2d80*/  LDG.E.CONSTANT R22, desc[UR6][R2.64] ;  /* 0x0000000602167981 */ /* 0x000ea8000c1e9900 */
[----:B------:R-:W2:Y:S04]  /*2d90*/  LDG.E.CONSTANT R9, desc[UR6][R2.64+0x400] ;  /* 0x0004000602097981 */ /* 0x000ea8000c1e9900 */
[----:B------:R-:W3:Y:S04]  /*2da0*/  LDG.E.CONSTANT R10, desc[UR6][R2.64+0x800] ;  /* 0x00080006020a7981 */ /* 0x000ee8000c1e9900 */
        /* <DEDUP_REMOVED lines=14> */
[----:B--2---:R-:W-:-:S04]  /*2e90*/  FADD R9, R22, -R9 ;  /* 0x8000000916097221 */ /* 0x004fc80000000000 */
[----:B---3--:R-:W-:-:S04]  /*2ea0*/  FADD R10, -R10, R9 ;  /* 0x000000090a0a7221 */ /* 0x008fc80000000100 */
[----:B----4-:R-:W-:-:S04]  /*2eb0*/  FADD R11, -R11, R10 ;  /* 0x0000000a0b0b7221 */ /* 0x010fc80000000100 */
[----:B-----5:R-:W-:Y:S01]  /*2ec0*/  FADD R12, -R12, R11 ;  /* 0x0000000b0c0c7221 */ /* 0x020fe20000000100 */
[----:B------:R-:W-:-:S03]  /*2ed0*/  HFMA2 R11, -RZ, RZ, 0, 0.00048828125 ;  /* 0x00001000ff0b7431 */ /* 0x000fc600000001ff */
[----:B------:R-:W-:-:S04]  /*2ee0*/  FADD R13, -R13, R12 ;  /* 0x0000000c0d0d7221 */ /* 0x000fc80000000100 */
        /* <DEDUP_REMOVED lines=9> */
[----:B------:R-:W-:Y:S01]  /*2f80*/  FADD R8, -R8, R5 ;  /* 0x0000000508087221 */ /* 0x000fe20000000100 */
[----:B------:R-:W-:Y:S06]  /*2f90*/  @!P0 BRA `(.L_x_279) ;  /* 0x0000000000ac8947 */ /* 0x000fec0003800000 */
[----:B------:R-:W0:Y:S01]  /*2fa0*/  LDC R7, c[0x0][0x390] ;  /* 0x0000e400ff077b82 */ /* 0x000e220000000800 */
[----:B------:R-:W-:Y:S02]  /*2fb0*/  IADD3 R10, PT, PT, R20, -0x1000, RZ ;  /* 0xfffff000140a7810 */ /* 0x000fe40007ffe0ff */
[----:B------:R-:W-:-:S07]  /*2fc0*/  MOV R11, 0x1000 ;  /* 0x00001000000b7802 */ /* 0x000fce0000000f00 */
.L_x_281:
[----:B------:R-:W-:-:S05]  /*2fd0*/  IMAD.WIDE R4, R11, 0x4, R2 ;  /* 0x000000040b047825 */ /* 0x000fca00078e0202 */
        /* <DEDUP_REMOVED lines=16> */
[----:B--2---:R-:W-:-:S04]  /*30e0*/  FADD R23, -R23, R8 ;  /* 0x0000000817177221 */ /* 0x004fc80000000100 */
[----:B---3--:R-:W-:Y:S01]  /*30f0*/  FADD R23, -R20, R23 ;  /* 0x0000001714177221 */ /* 0x008fe20000000100 */
[----:B0-----:R-:W-:-:S03]  /*3100*/  MOV R20, R7 ;  /* 0x0000000700147202 */ /* 0x001fc60000000f00 */
[----:B----4-:R-:W-:Y:S02]  /*3110*/  FADD R23, -R22, R23 ;  /* 0x0000001716177221 */ /* 0x010fe40000000100 */
[----:B-1----:R-:W-:Y:S02]  /*3120*/  IMAD.IADD R4, R20, 0x1, -R11 ;  /* 0x0000000114047824 */ /* 0x002fe400078e0a0b */
[----:B-----5:R-:W-:-:S03]  /*3130*/  FADD R24, -R24, R23 ;  /* 0x0000001718187221 */ /* 0x020fc60000000100 */
[----:B------:R-:W-:Y:S01]  /*3140*/  ISETP.GE.AND P0, PT, R4, 0x1000, PT ;  /* 0x000010000400780c */ /* 0x000fe20003f06270 */
        /* <DEDUP_REMOVED lines=13> */
[----:B------:R-:W-:-:S04]  /*3220*/  IADD3 R11, PT, PT, R11, 0x1000, RZ ;  /* 0x000010000b0b7810 */ /* 0x000fc80007ffe0ff */
[----:B------:R-:W-:-:S13]  /*3230*/  ISETP.GT.AND P0, PT, R11, R10, PT ;  /* 0x0000000a0b00720c */ /* 0x000fda0003f04270 */
[----:B------:R-:W-:Y:S05]  /*3240*/  @!P0 BRA `(.L_x_281) ;  /* 0xfffffffc00608947 */ /* 0x000fea000383ffff */
.L_x_279:
        /* <DEDUP_REMOVED lines=20> */
.L_x_285:
        /* <DEDUP_REMOVED lines=8> */
.L_x_284:
[----:B------:R-:W-:Y:S05]  /*3410*/  BSYNC.RECONVERGENT B2 ;  /* 0x0000000000027941 */ /* 0x000fea0003800200 */
.L_x_283:
        /* <DEDUP_REMOVED lines=16> */
.L_x_288:
        /* <DEDUP_REMOVED lines=46> */
.L_x_287:
[----:B------:R-:W-:Y:S05]  /*3800*/  BSYNC.RECONVERGENT B2 ;  /* 0x0000000000027941 */ /* 0x000fea0003800200 */
.L_x_286:
        /* <DEDUP_REMOVED lines=21> */
[----:B--2---:R-:W-:-:S04]  /*3960*/  FADD R8, R8, -R5 ;  /* 0x8000000508087221 */ /* 0x004fc80000000000 */
[----:B------:R-:W-:-:S04]  /*3970*/  FADD R8, R8, -R13 ;  /* 0x8000000d08087221 */ /* 0x000fc80000000000 */
[----:B---3--:R-:W-:-:S04]  /*3980*/  FADD R8, R8, -R15 ;  /* 0x8000000f08087221 */ /* 0x008fc80000000000 */
[----:B----4-:R-:W-:-:S04]  /*3990*/  FADD R8, R8, -R17 ;  /* 0x8000001108087221 */ /* 0x010fc80000000000 */
[----:B-----5:R-:W-:-:S04]  /*39a0*/  FADD R8, R8, -R7 ;  /* 0x8000000708087221 */ /* 0x020fc80000000000 */
[----:B------:R-:W-:Y:S01]  /*39b0*/  FADD R8, R8, -R19 ;  /* 0x8000001308087221 */ /* 0x000fe20000000000 */
[----:B------:R-:W-:-:S03]  /*39c0*/  IADD3.X R5, PT, PT, RZ, R3, RZ, P1, !PT ;  /* 0x00000003ff057210 */ /* 0x000fc60000ffe4ff */
[----:B------:R-:W-:Y:S01]  /*39d0*/  FADD R8, R8, -R21 ;  /* 0x8000001508087221 */ /* 0x000fe20000000000 */
[----:B------:R-:W-:-:S03]  /*39e0*/  MOV R3, R5 ;  /* 0x0000000500037202 */ /* 0x000fc60000000f00 */
[----:B------:R-:W-:-:S07]  /*39f0*/  FADD R8, R8, -R23 ;  /* 0x8000001708087221 */ /* 0x000fce0000000000 */
.L_x_290:
[----:B------:R-:W-:Y:S05]  /*3a00*/  BSYNC.RECONVERGENT B2 ;  /* 0x0000000000027941 */ /* 0x000fea0003800200 */
.L_x_289:
        /* <DEDUP_REMOVED lines=12> */
.L_x_282:
[----:B------:R-:W-:Y:S05]  /*3ad0*/  BSYNC.RECONVERGENT B1 ;  /* 0x0000000000017941 */ /* 0x000fea0003800200 */
.L_x_280:
[----:B------:R-:W0:Y:S01]  /*3ae0*/  S2R R7, SR_LANEID ;  /* 0x0000000000077919 */ /* 0x000e220000000000 */
[----:B------:R-:W-:-:S05]  /*3af0*/  MOV R3, R8 ;  /* 0x0000000800037202 */ /* 0x000fca0000000f00 */
        /* <DEDUP_REMOVED lines=33> */
[----:B-1----:R-:W-:-:S04]  /*3d10*/  FADD R3, R0, -R3 ;  /* 0x8000000300037221 */ /* 0x002fc80000000000 */
[----:B0-----:R-:W-:-:S04]  /*3d20*/  FADD R4, R3, -R4 ;  /* 0x8000000403047221 */ /* 0x001fc80000000000 */
[----:B------:R-:W-:-:S04]  /*3d30*/  FADD R5, R4, -R5 ;  /* 0x8000000504057221 */ /* 0x000fc80000000000 */
[----:B------:R-:W-:-:S04]  /*3d40*/  FADD R6, R5, -R6 ;  /* 0x8000000605067221 */ /* 0x000fc80000000000 */
[----:B------:R-:W-:-:S04]  /*3d50*/  FADD R7, R6, -R7 ;  /* 0x8000000706077221 */ /* 0x000fc80000000000 */
[----:B--2---:R-:W-:-:S04]  /*3d60*/  FADD R8, R7, -R8 ;  /* 0x8000000807087221 */ /* 0x004fc80000000000 */
[----:B------:R-:W-:-:S07]  /*3d70*/  FADD R0, R8, -R9 ;  /* 0x8000000908007221 */ /* 0x000fce0000000000 */
.L_x_252:
[----:B------:R-:W-:Y:S05]  /*3d80*/  BSYNC.RECONVERGENT B0 ;  /* 0x0000000000007941 */ /* 0x000fea0003800200 */
.L_x_236:
[----:B------:R-:W-:Y:S05]  /*3d90*/  @P0 EXIT ;  /* 0x000000000000094d */ /* 0x000fea0003800000 */
[----:B01234-:R-:W0:Y:S01]  /*3da0*/  LDC.64 R2, c[0x0][0x388] ;  /* 0x0000e200ff027b82 */ /* 0x01fe220000000a00 */
[----:B------:R-:W1:Y:S02]  /*3db0*/  LDCU UR4, c[0x0][0x398] ;  /* 0x00007300ff0477ac */ /* 0x000e640008000800 */
[----:B-1----:R-:W-:-:S05]  /*3dc0*/  FADD R5, -R0, UR4 ;  /* 0x0000000400057e21 */ /* 0x002fca0008000100 */
[----:B0-----:R-:W-:Y:S01]  /*3dd0*/  STG.E desc[UR6][R2.64], R5 ;  /* 0x0000000502007986 */ /* 0x001fe2000c101906 */
[----:B------:R-:W-:Y:S05]  /*3de0*/  EXIT ;  /* 0x000000000000794d */ /* 0x000fea0003800000 */
.L_x_291:
        /* <DEDUP_REMOVED lines=9> */
.L_x_712:


//--------------------- .text._ZN3cub18CUB_300001_SM_10006detail6reduce18DeviceReduceKernelINS2_10policy_hubIfyN4cuda3std3__45minusIfEEE10Policy1000EN6thrust24THRUST_300001_SM_1000_NS6detail15normal_iteratorINSD_10device_ptrIfEEEEyS9_fNS7_10__identityEEEvT0_PT3_T1_NS0_13GridEvenShareISN_EET2_T4_ --------------------------
	.section	.text._ZN3cub18CUB_300001_SM_10006detail6reduce18DeviceReduceKernelINS2_10policy_hubIfyN4cuda3std3__45minusIfEEE10Policy1000EN6thrust24THRUST_300001_SM_1000_NS6detail15normal_iteratorINSD_10device_ptrIfEEEEyS9_fNS7_10__identityEEEvT0_PT3_T1_NS0_13GridEvenShareISN_EET2_T4_,"ax",@progbits
	.align	128
        .global         _ZN3cub18CUB_300001_SM_10006detail6reduce18DeviceReduceKernelINS2_10policy_hubIfyN4cuda3std3__45minusIfEEE10Policy1000EN6thrust24THRUST_300001_SM_1000_NS6detail15normal_iteratorINSD_10device_ptrIfEEEEyS9_fNS7_10__identityEEEvT0_PT3_T1_NS0_13GridEvenShareISN_EET2_T4_
        .type           _ZN3cub18CUB_300001_SM_10006detail6reduce18DeviceReduceKernelINS2_10policy_hubIfyN4cuda3std3__45minusIfEEE10Policy1000EN6thrust24THRUST_300001_SM_1000_NS6detail15normal_iteratorINSD_10device_ptrIfEEEEyS9_fNS7_10__identityEEEvT0_PT3_T1_NS0_13GridEvenShareISN_EET2_T4_,@function
        .size           _ZN3cub18CUB_300001_SM_10006detail6reduce18DeviceReduceKernelINS2_10policy_hubIfyN4cuda3std3__45minusIfEEE10Policy1000EN6thrust24THRUST_300001_SM_1000_NS6detail15normal_iteratorINSD_10device_ptrIfEEEEyS9_fNS7_10__identityEEEvT0_PT3_T1_NS0_13GridEvenShareISN_EET2_T4_,(.L_x_713 - _ZN3cub18CUB_300001_SM_10006detail6reduce18DeviceReduceKernelINS2_10policy_hubIfyN4cuda3std3__45minusIfEEE10Policy1000EN6thrust24THRUST_300001_SM_1000_NS6detail15normal_iteratorINSD_10device_ptrIfEEEEyS9_fNS7_10__identityEEEvT0_PT3_T1_NS0_13GridEvenShareISN_EET2_T4_)
        .other          _ZN3cub18CUB_300001_SM_10006detail6reduce18DeviceReduceKernelINS2_10policy_hubIfyN4cuda3std3__45minusIfEEE10Policy1000EN6thrust24THRUST_300001_SM_1000_NS6detail15normal_iteratorINSD_10device_ptrIfEEEEyS9_fNS7_10__identityEEEvT0_PT3_T1_NS0_13GridEvenShareISN_EET2_T4_,@"STO_CUDA_ENTRY STV_DEFAULT"
_ZN3cub18CUB_300001_SM_10006detail6reduce18DeviceReduceKernelINS2_10policy_hubIfyN4cuda3std3__45minusIfEEE10Policy1000EN6thrust24THRUST_300001_SM_1000_NS6detail15normal_iteratorINSD_10device_ptrIfEEEEyS9_fNS7_10__identityEEEvT0_PT3_T1_NS0_13GridEvenShareISN_EET2_T4_:
.text._ZN3cub18CUB_300001_SM_10006detail6reduce18DeviceReduceKernelINS2_10policy_hubIfyN4cuda3std3__45minusIfEEE10Policy1000EN6thrust24THRUST_300001_SM_1000_NS6detail15normal_iteratorINSD_10device_ptrIfEEEEyS9_fNS7_10__identityEEEvT0_PT3_T1_NS0_13GridEvenShareISN_EET2_T4_:
        /* <DEDUP_REMOVED lines=28> */
.L_x_295:
[----:B------:R-:W-:Y:S05]  /*01c0*/  BSYNC.RECONVERGENT B1 ;  /* 0x0000000000017941 */ /* 0x000fea0003800200 */
.L_x_294:
        /* <DEDUP_REMOVED lines=21> */
.L_x_300:
        /* <DEDUP_REMOVED lines=37> */
[----:B------:R-:W-:Y:S06]  /*0570*/  @P1 BRA `(.L_x_300) ;  /* 0xfffffffc00681947 */ /* 0x000fec000383ffff */
.L_x_299:
[----:B------:R-:W-:Y:S05]  /*0580*/  BSYNC.RECONVERGENT B2 ;  /* 0x0000000000027941 */ /* 0x000fea0003800200 */
.L_x_298:
        /* <DEDUP_REMOVED lines=28> */
.L_x_302:
[----:B------:R-:W-:Y:S05]  /*0750*/  BSYNC.RECONVERGENT B2 ;  /* 0x0000000000027941 */ /* 0x000fea0003800200 */
.L_x_301:
        /* <DEDUP_REMOVED lines=16> */
[----:B--2--5:R-:W-:-:S04]  /*0860*/  FADD R9, R4, -R9 ;  /* 0x8000000904097221 */ /* 0x024fc80000000000 */
[----:B---3--:R-:W-:-:S04]  /*0870*/  FADD R8, R9, -R8 ;  /* 0x8000000809087221 */ /* 0x008fc80000000000 */
[----:B----4-:R-:W-:-:S04]  /*0880*/  FADD R8, R8, -R11 ;  /* 0x8000000b08087221 */ /* 0x010fc80000000000 */
[----:B------:R-:W-:-:S07]  /*0890*/  FADD R4, R8, -R13 ;  /* 0x8000000d08047221 */ /* 0x000fce0000000000 */
.L_x_304:
[----:B------:R-:W-:Y:S05]  /*08a0*/  BSYNC.RECONVERGENT B2 ;  /* 0x0000000000027941 */ /* 0x000fea0003800200 */
.L_x_303:
[----:B------:R-:W-:Y:S05]  /*08b0*/  @!P1 BRA `(.L_x_297) ;  /* 0x00000000002c9947 */ /* 0x000fea0003800000 */
[----:B------:R-:W1:Y:S01]  /*08c0*/  LDC.64 R2, c[0x0][0x380] ;  /* 0x0000e000ff027b82 */ /* 0x000e620000000a00 */
[----:B0-----:R-:W-:Y:S01]  /*08d0*/  IMAD.U32 R9, RZ, RZ, UR16 ;  /* 0x00000010ff097e24 */ /* 0x001fe2000f8e00ff */
[----:B------:R-:W-:-:S03]  /*08e0*/  IADD3 R7, PT, PT, -R7, RZ, RZ ;  /* 0x000000ff07077210 */ /* 0x000fc60007ffe1ff */
[----:B-1----:R-:W-:-:S07]  /*08f0*/  IMAD.WIDE.U32 R2, R9, 0x4000, R2 ;  /* 0x0000400009027825 */ /* 0x002fce00078e0002 */
.L_x_305:
[----:B------:R-:W-:-:S06]  /*0900*/  IMAD.WIDE R8, R6, 0x4, R2 ;  /* 0x0000000406087825 */ /* 0x000fcc00078e0202 */
[----:B------:R-:W2:Y:S01]  /*0910*/  LDG.E R9, desc[UR14][R8.64] ;  /* 0x0000000e08097981 */ /* 0x000ea2000c1e1900 */
[----:B------:R-:W-:Y:S01]  /*0920*/  VIADD R7, R7, 0x1 ;  /* 0x0000000107077836 */ /* 0x000fe20000000000 */
[----:B------:R-:W-:-:S04]  /*0930*/  IADD3 R6, PT, PT, R6, 0x100, RZ ;  /* 0x0000010006067810 */ /* 0x000fc80007ffe0ff */
[----:B------:R-:W-:Y:S01]  /*0940*/  ISETP.NE.AND P0, PT, R7, RZ, PT ;  /* 0x000000ff0700720c */ /* 0x000fe20003f05270 */
[----:B--2--5:R-:W-:-:S12]  /*0950*/  FADD R4, -R9, R4 ;  /* 0x0000000409047221 */ /* 0x024fd80000000100 */
[----:B------:R-:W-:Y:S05]  /*0960*/  @P0 BRA `(.L_x_305) ;  /* 0xfffffffc00e40947 */ /* 0x000fea000383ffff */
.L_x_297:
[----:B------:R-:W-:Y:S05]  /*0970*/  BSYNC.RECONVERGENT B1 ;  /* 0x0000000000017941 */ /* 0x000fea0003800200 */
.L_x_296:
[----:B------:R-:W-:Y:S01]  /*0980*/  ISETP.GE.AND P0, PT, R5, 0x100, PT ;  /* 0x000001000500780c */ /* 0x000fe20003f06270 */
[----:B-----5:R-:W-:-:S12]  /*0990*/  IMAD.MOV.U32 R11, RZ, RZ, R4 ;  /* 0x000000ffff0b7224 */ /* 0x020fd800078e0004 */
[----:B------:R-:W-:Y:S05]  /*09a0*/  @!P0 BRA `(.L_x_306) ;  /* 0x0000000000ac8947 */ /* 0x000fea0003800000 */
[----:B------:R-:W1:Y:S01]  /*09b0*/  S2R R7, SR_LANEID ;  /* 0x0000000000077919 */ /* 0x000e620000000000 */
[----:B------:R-:W2:Y:S02]  /*09c0*/  SHFL.DOWN PT, R2, R11, 0x1, 0x1f ;  /* 0x08201f000b027f89 */ /* 0x000ea400000e0000 */
[----:B--2---:R-:W-:Y:S01]  /*09d0*/  FADD R2, -R2, R11 ;  /* 0x0000000b02027221 */ /* 0x004fe20000000100 */
        /* <DEDUP_REMOVED lines=9> */
[----:B-1----:R-:W-:Y:S01]  /*0a70*/  @!P0 FADD R2, R2, -R3 ;  /* 0x8000000302028221 */ /* 0x002fe20000000000 */
[----:B------:R-:W-:-:S04]  /*0a80*/  ISETP.GT.AND P0, PT, R7, 0x1b, PT ;  /* 0x0000001b0700780c */ /* 0x000fc80003f04270 */
[----:B------:R-:W1:Y:S01]  /*0a90*/  SHFL.DOWN PT, R3, R2, 0x4, 0x1f ;  /* 0x08801f0002037f89 */ /* 0x000e6200000e0000 */
[----:B--2---:R-:W-:-:S04]  /*0aa0*/  @!P1 LEA R5, R6, R5, 0x18 ;  /* 0x0000000506059211 */ /* 0x004fc800078ec0ff */
[----:B------:R-:W-:-:S04]  /*0ab0*/  @!P1 IADD3 R4, PT, PT, R4, R5, RZ ;  /* 0x0000000504049210 */ /* 0x000fc80007ffe0ff */
[----:B-1----:R-:W-:Y:S01]  /*0ac0*/  @!P0 FADD R2, R2, -R3 ;  /* 0x8000000302028221 */ /* 0x002fe20000000000 */
[----:B------:R-:W-:-:S04]  /*0ad0*/  ISETP.GT.AND P0, PT, R7, 0x17, PT ;  /* 0x000000170700780c */ /* 0x000fc80003f04270 */
[----:B------:R-:W1:Y:S09]  /*0ae0*/  SHFL.DOWN PT, R3, R2, 0x8, 0x1f ;  /* 0x09001f0002037f89 */ /* 0x000e7200000e0000 */
[----:B-1----:R-:W-:Y:S01]  /*0af0*/  @!P0 FADD R2, R2, -R3 ;  /* 0x8000000302028221 */ /* 0x002fe20000000000 */
[----:B------:R-:W-:-:S04]  /*0b00*/  ISETP.NE.AND P0, PT, R0, RZ, PT ;  /* 0x000000ff0000720c */ /* 0x000fc80003f05270 */
[----:B------:R-:W1:Y:S02]  /*0b10*/  SHFL.DOWN PT, R3, R2, 0x10, 0x1f ;  /* 0x0a001f0002037f89 */ /* 0x000e6400000e0000 */
[----:B-1----:R-:W-:-:S05]  /*0b20*/  FADD R3, R2, -R3 ;  /* 0x8000000302037221 */ /* 0x002fca0000000000 */
        /* <DEDUP_REMOVED lines=19> */
.L_x_306:
        /* <DEDUP_REMOVED lines=11> */
[----:B-1----:R-:W-:Y:S01]  /*0d10*/  @!P0 FADD R11, -R3, R11 ;  /* 0x0000000b030b8221 */ /* 0x002fe20000000100 */
[----:B------:R-:W-:Y:S01]  /*0d20*/  ISETP.GT.AND P0, PT, R7, R2, PT ;  /* 0x000000020700720c */ /* 0x000fe20003f04270 */
[----:B------:R-:W0:Y:S01]  /*0d30*/  @!P1 S2R R13, SR_CgaCtaId ;  /* 0x00000000000d9919 */ /* 0x000e220000008800 */
[----:B------:R-:W-:Y:S02]  /*0d40*/  IADD3 R7, PT, PT, R9, 0x4, RZ ;  /* 0x0000000409077810 */ /* 0x000fe40007ffe0ff */
[----:B------:R-:W-:Y:S01]  /*0d50*/  @!P1 MOV R6, 0x400 ;  /* 0x0000040000069802 */ /* 0x000fe20000000f00 */
[----:B------:R-:W1:Y:S01]  /*0d60*/  SHFL.DOWN PT, R3, R11, 0x2, R2 ;  /* 0x084000000b037989 */ /* 0x000e6200000e0002 */
[----:B------:R-:W-:-:S04]  /*0d70*/  @!P1 SHF.R.U32.HI R4, RZ, 0x3, R0 ;  /* 0x00000003ff049819 */ /* 0x000fc80000011600 */
[----:B------:R-:W-:-:S03]  /*0d80*/  @!P1 LOP3.LUT R4, R4, 0x7c, RZ, 0xc0, !PT ;  /* 0x0000007c04049812 */ /* 0x000fc600078ec0ff */
[----:B-1----:R-:W-:Y:S01]  /*0d90*/  @!P0 FADD R11, R11, -R3 ;  /* 0x800000030b0b8221 */ /* 0x002fe20000000000 */
[----:B------:R-:W-:Y:S01]  /*0da0*/  ISETP.GT.AND P0, PT, R7, R2, PT ;  /* 0x000000020700720c */ /* 0x000fe20003f04270 */
[----:B------:R-:W-:Y:S01]  /*0db0*/  VIADD R7, R9, 0x8 ;  /* 0x0000000809077836 */ /* 0x000fe20000000000 */
[----:B0-----:R-:W-:Y:S02]  /*0dc0*/  @!P1 LEA R13, R13, R6, 0x18 ;  /* 0x000000060d0d9211 */ /* 0x001fe400078ec0ff */
[----:B------:R-:W0:Y:S03]  /*0dd0*/  SHFL.DOWN PT, R3, R11, 0x4, R2 ;  /* 0x088000000b037989 */ /* 0x000e2600000e0002 */
[----:B------:R-:W-:-:S06]  /*0de0*/  @!P1 IMAD.IADD R4, R4, 0x1, R13 ;  /* 0x0000000104049824 */ /* 0x000fcc00078e020d */
[----:B0-----:R-:W-:Y:S01]  /*0df0*/  @!P0 FADD R11, R11, -R3 ;  /* 0x800000030b0b8221 */ /* 0x001fe20000000000 */
[-C--:B------:R-:W-:Y:S02]  /*0e00*/  ISETP.GT.AND P0, PT, R7, R2.reuse, PT ;  /* 0x000000020700720c */ /* 0x080fe40003f04270 */
[----:B------:R-:W-:Y:S02]  /*0e10*/  IADD3 R7, PT, PT, R9, 0x10, RZ ;  /* 0x0000001009077810 */ /* 0x000fe40007ffe0ff */
[----:B------:R-:W0:Y:S09]  /*0e20*/  SHFL.DOWN PT, R3, R11, 0x8, R2 ;  /* 0x090000000b037989 */ /* 0x000e3200000e0002 */
[----:B0-----:R-:W-:Y:S01]  /*0e30*/  @!P0 FADD R11, R11, -R3 ;  /* 0x800000030b0b8221 */ /* 0x001fe20000000000 */
[----:B------:R-:W-:-:S04]  /*0e40*/  ISETP.GT.AND P0, PT, R7, R2, PT ;  /* 0x000000020700720c */ /* 0x000fc80003f04270 */
[----:B------:R-:W0:Y:S09]  /*0e50*/  SHFL.DOWN PT, R3, R11, 0x10, R2 ;  /* 0x0a0000000b037989 */ /* 0x000e3200000e0002 */
        /* <DEDUP_REMOVED lines=16> */
[----:B-1----:R-:W-:Y:S01]  /*0f60*/  @P2 FADD R9, R9, -R0 ;  /* 0x8000000009092221 */ /* 0x002fe20000000000 */
[----:B------:R-:W-:-:S03]  /*0f70*/  ISETP.GT.AND P2, PT, R5, 0xa0, PT ;  /* 0x000000a00500780c */ /* 0x000fc60003f44270 */
[----:B0-----:R-:W-:Y:S01]  /*0f80*/  @P4 FADD R9, R9, -R12 ;  /* 0x8000000c09094221 */ /* 0x001fe20000000000 */
        /* <DEDUP_REMOVED lines=8> */
.L_x_293:
[----:B------:R-:W0:Y:S01]  /*1010*/  S2R R6, SR_TID.X ;  /* 0x0000000000067919 */ /* 0x000e220000002100 */
[----:B------:R-:W1:Y:S01]  /*1020*/  LDC.64 R4, c[0x0][0x380] ;  /* 0x0000e000ff047b82 */ /* 0x000e620000000a00 */
[----:B0-----:R-:W-:-:S04]  /*1030*/  VIADD R7, R6, UR7 ;  /* 0x0000000706077c36 */ /* 0x001fc80008000000 */
[----:B-1----:R-:W-:-:S05]  /*1040*/  IMAD.WIDE.U32 R4, R7, 0x4, R4 ;  /* 0x0000000407047825 */ /* 0x002fca00078e0004 */
[----:B------:R-:W2:Y:S04]  /*1050*/  LDG.E R14, desc[UR14][R4.64] ;  /* 0x0000000e040e7981 */ /* 0x000ea8000c1e1900 */
        /* <DEDUP_REMOVED lines=17> */
[----:B--2---:R-:W-:-:S04]  /*1170*/  FADD R15, R14, -R15 ;  /* 0x8000000f0e0f7221 */ /* 0x004fc80000000000 */
[----:B---3--:R-:W-:-:S04]  /*1180*/  FADD R16, -R16, R15 ;  /* 0x0000000f10107221 */ /* 0x008fc80000000100 */
[----:B----4-:R-:W-:-:S04]  /*1190*/  FADD R17, -R17, R16 ;  /* 0x0000001011117221 */ /* 0x010fc80000000100 */
[----:B-----5:R-:W-:-:S04]  /*11a0*/  FADD R18, -R18, R17 ;  /* 0x0000001112127221 */ /* 0x020fc80000000100 */
        /* <DEDUP_REMOVED lines=25> */
[----:B------:R-:W-:Y:S01]  /*1340*/  IMAD.X R4, RZ, RZ, UR9, P1 ;  /* 0x00000009ff047e24 */ /* 0x000fe200088e06ff */
[----:B------:R-:W-:Y:S01]  /*1350*/  IADD3 R6, PT, PT, R5, -UR7, RZ ;  /* 0x8000000705067c10 */ /* 0x000fe2000fffe0ff */
[----:B------:R-:W-:Y:S01]  /*1360*/  UMOV UR7, UR9 ;  /* 0x0000000900077c82 */ /* 0x000fe20008000000 */
[----:B------:R-:W-:-:S02]  /*1370*/  ISETP.GT.U32.AND.EX P0, PT, R10, R7, PT, P0 ;  /* 0x000000070a00720c */ /* 0x000fc40003f04100 */
[----:B0-----:R-:W-:-:S04]  /*1380*/  LEA R8, P2, R9, UR12, 0x2 ;  /* 0x0000000c09087c11 */ /* 0x001fc8000f8410ff */
[----:B------:R-:W-:Y:S02]  /*1390*/  IADD3 R8, P1, PT, R8, 0x2000, RZ ;  /* 0x0000200008087810 */ /* 0x000fe40007f3e0ff */
[----:B------:R-:W-:-:S05]  /*13a0*/  LEA.HI.X R9, R9, UR13, R4, 0x2, P2 ;  /* 0x0000000d09097c11 */ /* 0x000fca00090f1404 */
[----:B------:R-:W-:Y:S01]  /*13b0*/  IMAD.X R9, RZ, RZ, R9, P1 ;  /* 0x000000ffff097224 */ /* 0x000fe200008e0609 */
[----:B------:R-:W-:Y:S06]  /*13c0*/  @P0 BRA `(.L_x_309) ;  /* 0x0000000000f00947 */ /* 0x000fec0003800000 */
[----:B------:R-:W0:Y:S01]  /*13d0*/  LDC.64 R2, c[0x0][0x3b8] ;  /* 0x0000ee00ff027b82 */ /* 0x000e220000000a00 */
[----:B------:R-:W1:Y:S01]  /*13e0*/  LDCU.64 UR12, c[0x0][0x380] ;  /* 0x00007000ff0c77ac */ /* 0x000e620008000a00 */
[----:B------:R-:W-:Y:S01]  /*13f0*/  NOP ;  /* 0x0000000000007918 */ /* 0x000fe20000000000 */
.L_x_310:
[----:B------:R-:W2:Y:S02]  /*1400*/  S2R R5, SR_TID.X ;  /* 0x0000000000057919 */ /* 0x000ea40000002100 */
[----:B--2---:R-:W-:-:S04]  /*1410*/  IADD3 R5, P0, PT, R5, UR8, RZ ;  /* 0x0000000805057c10 */ /* 0x004fc8000ff1e0ff */
[----:B------:R-:W-:Y:S02]  /*1420*/  IADD3.X R10, PT, PT, RZ, UR9, RZ, P0, !PT ;  /* 0x00000009ff0a7c10 */ /* 0x000fe400087fe4ff */
[----:B-1----:R-:W-:-:S04]  /*1430*/  LEA R4, P0, R5, UR12, 0x2 ;  /* 0x0000000c05047c11 */ /* 0x002fc8000f8010ff */
        /* <DEDUP_REMOVED lines=17> */
[----:B------:R-:W-:-:S02]  /*1550*/  USHF.R.S32.HI UR11, URZ, 0x1f, UR5 ;  /* 0x0000001fff0b7899 */ /* 0x000fc40008011405 */
[----:B------:R-:W-:-:S04]  /*1560*/  UIADD3 UR6, UP0, UPT, UR5, UR10, URZ ;  /* 0x0000000a05067290 */ /* 0x000fc8000ff1e0ff */
[----:B------:R-:W-:Y:S01]  /*1570*/  UIADD3.X UR7, UPT, UPT, UR11, UR7, URZ, UP0, !UPT ;  /* 0x000000070b077290 */ /* 0x000fe200087fe4ff */
[----:B--2---:R-:W-:Y:S01]  /*1580*/  FADD R23, -R23, R0 ;  /* 0x0000000017177221 */ /* 0x004fe20000000100 */
[----:B0-----:R-:W-:-:S03]  /*1590*/  IADD3 R0, P1, PT, R2, -UR8, RZ ;  /* 0x8000000802007c10 */ /* 0x001fc6000ff3e0ff */
[----:B---3--:R-:W-:Y:S01]  /*15a0*/  FADD R24, -R24, R23 ;  /* 0x0000001718187221 */ /* 0x008fe20000000100 */
[----:B------:R-:W-:Y:S02]  /*15b0*/  ISETP.GE.U32.AND P0, PT, R0, UR5, PT ;  /* 0x0000000500007c0c */ /* 0x000fe4000bf06070 */
[----:B------:R-:W-:Y:S01]  /*15c0*/  IADD3.X R0, PT, PT, R3, ~UR9, RZ, P1, !PT ;  /* 0x8000000903007c10 */ /* 0x000fe20008ffe4ff */
[----:B----4-:R-:W-:-:S03]  /*15d0*/  FADD R25, -R25, R24 ;  /* 0x0000001819197221 */ /* 0x010fc60000000100 */
[----:B------:R-:W-:Y:S01]  /*15e0*/  ISETP.GE.U32.AND.EX P0, PT, R0, UR11, PT, P0 ;  /* 0x0000000b00007c0c */ /* 0x000fe2000bf06100 */
        /* <DEDUP_REMOVED lines=14> */
[----:B------:R-:W-:Y:S02]  /*16d0*/  UIADD3 UR8, UP0, UPT, UR5, UR8, URZ ;  /* 0x0000000805087290 */ /* 0x000fe4000ff1e0ff */
[----:B------:R-:W-:Y:S01]  /*16e0*/  IMAD.U32 R5, RZ, RZ, UR5 ;  /* 0x00000005ff057e24 */ /* 0x000fe2000f8e00ff */
[----:B------:R-:W-:Y:S01]  /*16f0*/  UIADD3 UR4, UPT, UPT, UR4, 0x1, URZ ;  /* 0x0000000104047890 */ /* 0x000fe2000fffe0ff */
[----:B------:R-:W-:Y:S01]  /*1700*/  VIADD R6, R6, -UR5 ;  /* 0x8000000506067c36 */ /* 0x000fe20008000000 */
[----:B------:R-:W-:Y:S01]  /*1710*/  UIADD3.X UR9, UPT, UPT, UR11, UR9, URZ, UP0, !UPT ;  /* 0x000000090b097290 */ /* 0x000fe200087fe4ff */
[----:B------:R-:W-:Y:S01]  /*1720*/  IMAD.WIDE R8, R5, 0x4, R8 ;  /* 0x0000000405087825 */ /* 0x000fe200078e0208 */
[----:B------:R-:W-:Y:S01]  /*1730*/  ISETP.LT.U32.AND P0, PT, R22, UR8, PT ;  /* 0x0000000816007c0c */ /* 0x000fe2000bf01070 */
[----:B------:R-:W-:-:S03]  /*1740*/  UMOV UR10, UR6 ;  /* 0x00000006000a7c82 */ /* 0x000fc60008000000 */
[----:B------:R-:W-:-:S04]  /*1750*/  MOV R4, UR9 ;  /* 0x0000000900047c02 */ /* 0x000fc80008000f00 */
[----:B------:R-:W-:-:S13]  /*1760*/  ISETP.GT.U32.AND.EX P0, PT, R4, R7, PT, P0 ;  /* 0x000000070400720c */ /* 0x000fda0003f04100 */
[----:B------:R-:W-:Y:S05]  /*1770*/  @!P0 BRA `(.L_x_310) ;  /* 0xfffffffc00208947 */ /* 0x000fea000383ffff */
[----:B------:R-:W-:-:S05]  /*1780*/  UMOV UR6, UR5 ;  /* 0x0000000500067c82 */ /* 0x000fca0008000000 */
.L_x_309:
        /* <DEDUP_REMOVED lines=26> */
.L_x_314:
        /* <DEDUP_REMOVED lines=21> */
[----:B--2---:R-:W-:-:S04]  /*1a80*/  FADD R17, -R17, R0 ;  /* 0x0000000011117221 */ /* 0x004fc80000000100 */
        /* <DEDUP_REMOVED lines=13> */
[----:B------:R-:W-:-:S03]  /*1b60*/  IADD3 R8, P2, PT, R2, 0x4000, RZ ;  /* 0x0000400002087810 */ /* 0x000fc60007f5e0ff */
[----:B------:R-:W-:Y:S01]  /*1b70*/  FADD R0, R0, -R9 ;  /* 0x8000000900007221 */ /* 0x000fe20000000000 */
[----:B------:R-:W-:-:S03]  /*1b80*/  IADD3.X R9, PT, PT, RZ, R3, RZ, P2, !PT ;  /* 0x00000003ff097210 */ /* 0x000fc600017fe4ff */
[----:B------:R-:W-:Y:S01]  /*1b90*/  FADD R0, R0, -R5 ;  /* 0x8000000500007221 */ /* 0x000fe20000000000 */
[----:B------:R-:W-:Y:S06]  /*1ba0*/  @P0 BRA `(.L_x_314) ;  /* 0xfffffffc00600947 */ /* 0x000fec000383ffff */
.L_x_313:
[----:B------:R-:W-:Y:S05]  /*1bb0*/  BSYNC.RECONVERGENT B2 ;  /* 0x0000000000027941 */ /* 0x000fea0003800200 */
.L_x_312:
        /* <DEDUP_REMOVED lines=19> */
[----:B--2---:R-:W-:-:S04]  /*1cf0*/  FADD R5, R0, -R5 ;  /* 0x8000000500057221 */ /* 0x004fc80000000000 */
[----:B---3--:R-:W-:-:S04]  /*1d00*/  FADD R5, R5, -R8 ;  /* 0x8000000805057221 */ /* 0x008fc80000000000 */
[----:B----4-:R-:W-:-:S04]  /*1d10*/  FADD R5, R5, -R10 ;  /* 0x8000000a05057221 */ /* 0x010fc80000000000 */
[----:B-----5:R-:W-:-:S04]  /*1d20*/  FADD R5, R5, -R12 ;  /* 0x8000000c05057221 */ /* 0x020fc80000000000 */
[----:B------:R-:W-:-:S04]  /*1d30*/  FADD R5, R5, -R14 ;  /* 0x8000000e05057221 */ /* 0x000fc80000000000 */
[----:B------:R-:W-:-:S04]  /*1d40*/  FADD R5, R5, -R16 ;  /* 0x8000001005057221 */ /* 0x000fc80000000000 */
[----:B------:R-:W-:-:S04]  /*1d50*/  FADD R5, R5, -R18 ;  /* 0x8000001205057221 */ /* 0x000fc80000000000 */
[----:B------:R-:W-:-:S07]  /*1d60*/  FADD R0, R5, -R20 ;  /* 0x8000001405007221 */ /* 0x000fce0000000000 */
.L_x_316:
[----:B------:R-:W-:Y:S05]  /*1d70*/  BSYNC.RECONVERGENT B2 ;  /* 0x0000000000027941 */ /* 0x000fea0003800200 */
.L_x_315:
        /* <DEDUP_REMOVED lines=14> */
[----:B--2---:R-:W-:-:S04]  /*1e60*/  FADD R5, R0, -R5 ;  /* 0x8000000500057221 */ /* 0x004fc80000000000 */
[----:B---3--:R-:W-:-:S04]  /*1e70*/  FADD R5, R5, -R8 ;  /* 0x8000000805057221 */ /* 0x008fc80000000000 */
[----:B----4-:R-:W-:-:S04]  /*1e80*/  FADD R5, R5, -R10 ;  /* 0x8000000a05057221 */ /* 0x010fc80000000000 */
[----:B-----5:R-:W-:-:S07]  /*1e90*/  FADD R0, R5, -R12 ;  /* 0x8000000c05007221 */ /* 0x020fce0000000000 */
.L_x_318:
[----:B------:R-:W-:Y:S05]  /*1ea0*/  BSYNC.RECONVERGENT B2 ;  /* 0x0000000000027941 */ /* 0x000fea0003800200 */
.L_x_317:
[----:B------:R-:W-:Y:S05]  /*1eb0*/  @!P1 BRA `(.L_x_311) ;  /* 0x0000000000449947 */ /* 0x000fea0003800000 */
[----:B------:R-:W-:Y:S02]  /*1ec0*/  LOP3.LUT R2, R6, 0xffff, RZ, 0xc0, !PT ;  /* 0x0000ffff06027812 */ /* 0x000fe400078ec0ff */
[----:B------:R-:W-:Y:S02]  /*1ed0*/  IADD3 R4, P0, PT, R4, UR10, RZ ;  /* 0x0000000a04047c10 */ /* 0x000fe4000ff1e0ff */
[----:B------:R-:W-:Y:S02]  /*1ee0*/  LEA.HI R2, R2, 0x1, RZ, 0x18 ;  /* 0x0000000102027811 */ /* 0x000fe400078fc0ff */
[----:B------:R-:W-:Y:S02]  /*1ef0*/  LEA R5, P1, R4, UR12, 0x2 ;  /* 0x0000000c04057c11 */ /* 0x000fe4000f8210ff */
[----:B------:R-:W-:Y:S02]  /*1f00*/  IADD3.X R3, PT, PT, RZ, UR7, RZ, P0, !PT ;  /* 0x00000007ff037c10 */ /* 0x000fe400087fe4ff */
[----:B------:R-:W-:-:S02]  /*1f10*/  LOP3.LUT R2, R2, 0x3, RZ, 0xc0, !PT ;  /* 0x0000000302027812 */ /* 0x000fc400078ec0ff */
[----:B------:R-:W-:-:S03]  /*1f20*/  LEA.HI.X R6, R4, UR13, R3, 0x2, P1 ;  /* 0x0000000d04067c11 */ /* 0x000fc600088f1403 */
[----:B------:R-:W-:-:S07]  /*1f30*/  IMAD.MOV R4, RZ, RZ, -R2 ;  /* 0x000000ffff047224 */ /* 0x000fce00078e0a02 */
.L_x_319:
[----:B------:R-:W-:Y:S01]  /*1f40*/  IMAD.MOV.U32 R3, RZ, RZ, R6 ;  /* 0x000000ffff037224 */ /* 0x000fe200078e0006 */
[----:B------:R-:W-:-:S05]  /*1f50*/  MOV R2, R5 ;  /* 0x0000000500027202 */ /* 0x000fca0000000f00 */
[----:B------:R-:W2:Y:S01]  /*1f60*/  LDG.E R3, desc[UR14][R2.64] ;  /* 0x0000000e02037981 */ /* 0x000ea2000c1e1900 */
[----:B------:R-:W-:Y:S02]  /*1f70*/  IADD3 R4, PT, PT, R4, 0x1, RZ ;  /* 0x0000000104047810 */ /* 0x000fe40007ffe0ff */
[----:B------:R-:W-:Y:S02]  /*1f80*/  IADD3 R5, P1, PT, R5, 0x400, RZ ;  /* 0x0000040005057810 */ /* 0x000fe40007f3e0ff */
[----:B------:R-:W-:-:S03]  /*1f90*/  ISETP.NE.AND P0, PT, R4, RZ, PT ;  /* 0x000000ff0400720c */ /* 0x000fc60003f05270 */
[----:B------:R-:W-:Y:S02]  /*1fa0*/  IMAD.X R6, RZ, RZ, R6, P1 ;  /* 0x000000ffff067224 */ /* 0x000fe400008e0606 */
[----:B--2---:R-:W-:-:S08]  /*1fb0*/  FADD R0, -R3, R0 ;  /* 0x0000000003007221 */ /* 0x004fd00000000100 */
[----:B------:R-:W-:Y:S05]  /*1fc0*/  @P0 BRA `(.L_x_319) ;  /* 0xfffffffc00dc0947 */ /* 0x000fea000383ffff */
.L_x_311:
[----:B------:R-:W-:Y:S05]  /*1fd0*/  BSYNC.RECONVERGENT B1 ;  /* 0x0000000000017941 */ /* 0x000fea0003800200 */
.L_x_308:
[----:B------:R-:W0:Y:S01]  /*1fe0*/  S2R R6, SR_LANEID ;  /* 0x0000000000067919 */ /* 0x000e220000000000 */
[----:B------:R-:W-:Y:S01]  /*1ff0*/  MOV R9, R0 ;  /* 0x0000000000097202 */ /* 0x000fe20000000f00 */
[----:B------:R-:W1:Y:S04]  /*2000*/  S2R R5, SR_TID.X ;  /* 0x0000000000057919 */ /* 0x000e680000002100 */
[----:B------:R-:W2:Y:S01]  /*2010*/  SHFL.DOWN PT, R0, R9, 0x1, 0x1f ;  /* 0x08201f0009007f89 */ /* 0x000ea200000e0000 */
[C---:B0-----:R-:W-:Y:S02]  /*2020*/  ISETP.GT.AND P0, PT, R6.reuse, 0x1e, PT ;  /* 0x0000001e0600780c */ /* 0x041fe40003f04270 */
[----:B------:R-:W-:-:S11]  /*2030*/  ISETP.NE.AND P1, PT, R6, RZ, PT ;  /* 0x000000ff0600720c */ /* 0x000fd60003f25270 */
[----:B--2---:R-:W-:Y:S01]  /*2040*/  @!P0 FADD R9, -R0, R9 ;  /* 0x0000000900098221 */ /* 0x004fe20000000100 */
[----:B------:R-:W-:Y:S01]  /*2050*/  ISETP.GT.AND P0, PT, R6, 0x1d, PT ;  /* 0x0000001d0600780c */ /* 0x000fe20003f04270 */
[----:B------:R-:W0:Y:S01]  /*2060*/  @!P1 S2R R4, SR_CgaCtaId ;  /* 0x0000000000049919 */ /* 0x000e220000008800 */
[----:B------:R-:W-:Y:S02]  /*2070*/  @!P1 MOV R3, 0x400 ;  /* 0x0000040000039802 */ /* 0x000fe40000000f00 */
[----:B-1----:R-:W-:Y:S01]  /*2080*/  @!P1 SHF.R.U32.HI R2, RZ, 0x3, R5 ;  /* 0x00000003ff029819 */ /* 0x002fe20000011605 */
[----:B------:R-:W1:Y:S03]  /*2090*/  SHFL.DOWN PT, R0, R9, 0x2, 0x1f ;  /* 0x08401f0009007f89 */ /* 0x000e6600000e0000 */
[----:B------:R-:W-:-:S05]  /*20a0*/  @!P1 LOP3.LUT R2, R2, 0x7c, RZ, 0xc0, !PT ;  /* 0x0000007c02029812 */ /* 0x000fca00078ec0ff */
[----:B-1----:R-:W-:Y:S01]  /*20b0*/  @!P0 FADD R9, R9, -R0 ;  /* 0x8000000009098221 */ /* 0x002fe20000000000 */
[----:B------:R-:W-:Y:S02]  /*20c0*/  ISETP.GT.AND P0, PT, R6, 0x1b, PT ;  /* 0x0000001b0600780c */ /* 0x000fe40003f04270 */
[----:B0-----:R-:W-:Y:S02]  /*20d0*/  @!P1 LEA R3, R4, R3, 0x18 ;  /* 0x0000000304039211 */ /* 0x001fe400078ec0ff */
[----:B------:R-:W0:Y:S03]  /*20e0*/  SHFL.DOWN PT, R0, R9, 0x4, 0x1f ;  /* 0x08801f0009007f89 */ /* 0x000e2600000e0000 */
[----:B------:R-:W-:-:S06]  /*20f0*/  @!P1 IMAD.IADD R3, R2, 0x1, R3 ;  /* 0x0000000102039824 */ /* 0x000fcc00078e0203 */
        /* <DEDUP_REMOVED lines=24> */
[----:B------:R-:W-:-:S07]  /*2280*/  FADD R9, R2, -R3 ;  /* 0x8000000302097221 */ /* 0x000fce0000000000 */
.L_x_307:
[----:B------:R-:W-:Y:S05]  /*2290*/  BSYNC.RECONVERGENT B0 ;  /* 0x0000000000007941 */ /* 0x000fea0003800200 */
.L_x_292:
[----:B------:R-:W-:Y:S05]  /*22a0*/  @P0 EXIT ;  /* 0x000000000000094d */ /* 0x000fea0003800000 */
[----:B------:R-:W3:Y:S02]  /*22b0*/  LDCU.64 UR4, c[0x0][0x388] ;  /* 0x00007100ff0477ac */ /* 0x000ee40008000a00 */
[----:B---3--:R-:W-:-:S06]  /*22c0*/  UIMAD.WIDE.U32 UR4, UR16, 0x4, UR4 ;  /* 0x00000004100478a5 */ /* 0x008fcc000f8e0004 */
[----:B------:R-:W-:Y:S01]  /*22d0*/  MOV R2, UR4 ;  /* 0x0000000400027c02 */ /* 0x000fe20008000f00 */
[----:B0-2---:R-:W-:-:S05]  /*22e0*/  IMAD.U32 R3, RZ, RZ, UR5 ;  /* 0x00000005ff037e24 */ /* 0x005fca000f8e00ff */
[----:B------:R-:W-:Y:S01]  /*22f0*/  STG.E desc[UR14][R2.64], R9 ;  /* 0x0000000902007986 */ /* 0x000fe2000c10190e */
[----:B------:R-:W-:Y:S05]  /*2300*/  EXIT ;  /* 0x000000000000794d */ /* 0x000fea0003800000 */
.L_x_320:
        /* <DEDUP_REMOVED lines=15> */
.L_x_713:


//--------------------- .text._ZN3cub18CUB_300001_SM_10006detail6reduce28DeviceReduceSingleTileKernelINS2_10policy_hubIfyN4cuda3std3__45minusIfEEE10Policy1000EN6thrust24THRUST_300001_SM_1000_NS6detail15normal_iteratorINSD_10device_ptrIfEEEEPfyS9_ffNS7_10__identityEEEvT0_T1_T2_T3_T4_T6_ --------------------------
	.section	.text._ZN3cub18CUB_300001_SM_10006detail6reduce28DeviceReduceSingleTileKernelINS2_10policy_hubIfyN4cuda3std3__45minusIfEEE10Policy1000EN6thrust24THRUST_300001_SM_1000_NS6detail15normal_iteratorINSD_10device_ptrIfEEEEPfyS9_ffNS7_10__identityEEEvT0_T1_T2_T3_T4_T6_,"ax",@progbits
	.align	128
        .global         _ZN3cub18CUB_300001_SM_10006detail6reduce28DeviceReduceSingleTileKernelINS2_10policy_hubIfyN4cuda3std3__45minusIfEEE10Policy1000EN6thrust24THRUST_300001_SM_1000_NS6detail15normal_iteratorINSD_10device_ptrIfEEEEPfyS9_ffNS7_10__identityEEEvT0_T1_T2_T3_T4_T6_
        .type           _ZN3cub18CUB_300001_SM_10006detail6reduce28DeviceReduceSingleTileKernelINS2_10policy_hubIfyN4cuda3std3__45minusIfEEE10Policy1000EN6thrust24THRUST_300001_SM_1000_NS6detail15normal_iteratorINSD_10device_ptrIfEEEEPfyS9_ffNS7_10__identityEEEvT0_T1_T2_T3_T4_T6_,@function
        .size           _ZN3cub18CUB_300001_SM_10006detail6reduce28DeviceReduceSingleTileKernelINS2_10policy_hubIfyN4cuda3std3__45minusIfEEE10Policy1000EN6thrust24THRUST_300001_SM_1000_NS6detail15normal_iteratorINSD_10device_ptrIfEEEEPfyS9_ffNS7_10__identityEEEvT0_T1_T2_T3_T4_T6_,(.L_x_714 - _ZN3cub18CUB_300001_SM_10006detail6reduce28DeviceReduceSingleTileKernelINS2_10policy_hubIfyN4cuda3std3__45minusIfEEE10Policy1000EN6thrust24THRUST_300001_SM_1000_NS6detail15normal_iteratorINSD_10device_ptrIfEEEEPfyS9_ffNS7_10__identityEEEvT0_T1_T2_T3_T4_T6_)
        .other          _ZN3cub18CUB_300001_SM_10006detail6reduce28DeviceReduceSingleTileKernelINS2_10policy_hubIfyN4cuda3std3__45minusIfEEE10Policy1000EN6thrust24THRUST_300001_SM_1000_NS6detail15normal_iteratorINSD_10device_ptrIfEEEEPfyS9_ffNS7_10__identityEEEvT0_T1_T2_T3_T4_T6_,@"STO_CUDA_ENTRY STV_DEFAULT"
_ZN3cub18CUB_300001_SM_10006detail6reduce28DeviceReduceSingleTileKernelINS2_10policy_hubIfyN4cuda3std3__45minusIfEEE10Policy1000EN6thrust24THRUST_300001_SM_1000_NS6detail15normal_iteratorINSD_10device_ptrIfEEEEPfyS9_ffNS7_10__identityEEEvT0_T1_T2_T3_T4_T6_:
.text._ZN3cub18CUB_300001_SM_10006detail6reduce28DeviceReduceSingleTileKernelINS2_10policy_hubIfyN4cuda3std3__45minusIfEEE10Policy1000EN6thrust24THRUST_300001_SM_1000_NS6detail15normal_iteratorINSD_10device_ptrIfEEEEPfyS9_ffNS7_10__identityEEEvT0_T1_T2_T3_T4_T6_:
        /* <DEDUP_REMOVED lines=15> */
.L_x_321:
        /* <DEDUP_REMOVED lines=14> */
.L_x_325:
[----:B------:R-:W-:Y:S05]  /*01d0*/  BSYNC.RECONVERGENT B1 ;  /* 0x0000000000017941 */ /* 0x000fea0003800200 */
.L_x_324:
        /* <DEDUP_REMOVED lines=17> */
.L_x_330:
        /* <DEDUP_REMOVED lines=38> */
.L_x_329:
[----:B------:R-:W-:Y:S05]  /*0550*/  BSYNC.RECONVERGENT B2 ;  /* 0x0000000000027941 */ /* 0x000fea0003800200 */
.L_x_328:
        /* <DEDUP_REMOVED lines=25> */
.L_x_332:
[----:B------:R-:W-:Y:S05]  /*06f0*/  BSYNC.RECONVERGENT B2 ;  /* 0x0000000000027941 */ /* 0x000fea0003800200 */
.L_x_331:
        /* <DEDUP_REMOVED lines=17> */
.L_x_334:
[----:B------:R-:W-:Y:S05]  /*0810*/  BSYNC.RECONVERGENT B2 ;  /* 0x0000000000027941 */ /* 0x000fea0003800200 */
.L_x_333:
[----:B------:R-:W-:Y:S05]  /*0820*/  @!P1 BRA `(.L_x_327) ;  /* 0x0000000000249947 */ /* 0x000fea0003800000 */
[----:B------:R-:W0:Y:S01]  /*0830*/  LDC.64 R8, c[0x0][0x380] ;  /* 0x0000e000ff087b82 */ /* 0x000e220000000a00 */
[----:B------:R-:W-:-:S07]  /*0840*/  IMAD.MOV R10, RZ, RZ, -R10 ;  /* 0x000000ffff0a7224 */ /* 0x000fce00078e0a0a */
.L_x_335:
[----:B0-----:R-:W-:-:S06]  /*0850*/  IMAD.WIDE R2, R7, 0x4, R8 ;  /* 0x0000000407027825 */ /* 0x001fcc00078e0208 */
[----:B------:R-:W2:Y:S01]  /*0860*/  LDG.E R3, desc[UR6][R2.64] ;  /* 0x0000000602037981 */ /* 0x000ea2000c1e1900 */
[----:B------:R-:W-:Y:S01]  /*0870*/  IADD3 R10, PT, PT, R10, 0x1, RZ ;  /* 0x000000010a0a7810 */ /* 0x000fe20007ffe0ff */
[----:B------:R-:W-:-:S03]  /*0880*/  VIADD R7, R7, 0x100 ;  /* 0x0000010007077836 */ /* 0x000fc60000000000 */
[----:B------:R-:W-:Y:S01]  /*0890*/  ISETP.NE.AND P0, PT, R10, RZ, PT ;  /* 0x000000ff0a00720c */ /* 0x000fe20003f05270 */
[----:B--2--5:R-:W-:-:S12]  /*08a0*/  FADD R6, -R3, R6 ;  /* 0x0000000603067221 */ /* 0x024fd80000000100 */
[----:B------:R-:W-:Y:S05]  /*08b0*/  @P0 BRA `(.L_x_335) ;  /* 0xfffffffc00e40947 */ /* 0x000fea000383ffff */
.L_x_327:
[----:B------:R-:W-:Y:S05]  /*08c0*/  BSYNC.RECONVERGENT B1 ;  /* 0x0000000000017941 */ /* 0x000fea0003800200 */
.L_x_326:
[----:B------:R-:W-:Y:S02]  /*08d0*/  ISETP.GE.U32.AND P0, PT, R0, 0x100, PT ;  /* 0x000001000000780c */ /* 0x000fe40003f06070 */
[----:B-----5:R-:W-:Y:S02]  /*08e0*/  MOV R9, R6 ;  /* 0x0000000600097202 */ /* 0x020fe40000000f00 */
[----:B------:R-:W-:-:S13]  /*08f0*/  ISETP.GE.U32.AND.EX P0, PT, R4, RZ, PT, P0 ;  /* 0x000000ff0400720c */ /* 0x000fda0003f06100 */
[----:B------:R-:W-:Y:S05]  /*0900*/  @!P0 BRA `(.L_x_336) ;  /* 0x0000000000ac8947 */ /* 0x000fea0003800000 */
[----:B------:R-:W1:Y:S01]  /*0910*/  S2R R6, SR_LANEID ;  /* 0x0000000000067919 */ /* 0x000e620000000000 */
[----:B------:R-:W-:Y:S01]  /*0920*/  ISETP.NE.AND P5, PT, R5, RZ, PT ;  /* 0x000000ff0500720c */ /* 0x000fe20003fa5270 */
        /* <DEDUP_REMOVED lines=14> */
[----:B-1----:R-:W-:-:S05]  /*0a10*/  @!P1 LEA R7, R7, R4, 0x18 ;  /* 0x0000000407079211 */ /* 0x002fca00078ec0ff */
[----:B------:R-:W-:-:S03]  /*0a20*/  @!P1 IMAD.IADD R2, R2, 0x1, R7 ;  /* 0x0000000102029824 */ /* 0x000fc600078e0207 */
[----:B0-----:R-:W-:Y:S01]  /*0a30*/  @!P0 FADD R0, R0, -R3 ;  /* 0x8000000300008221 */ /* 0x001fe20000000000 */
[----:B------:R-:W-:-:S04]  /*0a40*/  ISETP.GT.AND P0, PT, R6, 0x17, PT ;  /* 0x000000170600780c */ /* 0x000fc80003f04270 */
[----:B------:R-:W0:Y:S09]  /*0a50*/  SHFL.DOWN PT, R3, R0, 0x8, 0x1f ;  /* 0x09001f0000037f89 */ /* 0x000e3200000e0000 */
[----:B0-----:R-:W-:Y:S01]  /*0a60*/  @!P0 FADD R0, R0, -R3 ;  /* 0x8000000300008221 */ /* 0x001fe20000000000 */
[----:B------:R-:W-:-:S04]  /*0a70*/  ISETP.GT.AND P0, PT, R6, 0xf, PT ;  /* 0x0000000f0600780c */ /* 0x000fc80003f04270 */
[----:B------:R-:W0:Y:S02]  /*0a80*/  SHFL.DOWN PT, R3, R0, 0x10, 0x1f ;  /* 0x0a001f0000037f89 */ /* 0x000e2400000e0000 */
[----:B0-----:R-:W-:-:S05]  /*0a90*/  FADD R3, R0, -R3 ;  /* 0x8000000300037221 */ /* 0x001fca0000000000 */
        /* <DEDUP_REMOVED lines=18> */
.L_x_336:
        /* <DEDUP_REMOVED lines=12> */
[----:B0-----:R-:W-:Y:S01]  /*0c80*/  @!P0 FADD R9, -R2, R9 ;  /* 0x0000000902098221 */ /* 0x001fe20000000100 */
[----:B------:R-:W-:Y:S01]  /*0c90*/  ISETP.GT.AND P0, PT, R6, R7, PT ;  /* 0x000000070600720c */ /* 0x000fe20003f04270 */
[----:B------:R-:W-:Y:S02]  /*0ca0*/  VIADD R6, R8, 0x4 ;  /* 0x0000000408067836 */ /* 0x000fe40000000000 */
[----:B------:R-:W0:Y:S01]  /*0cb0*/  @!P1 S2R R11, SR_CgaCtaId ;  /* 0x00000000000b9919 */ /* 0x000e220000008800 */
[----:B------:R-:W-:Y:S01]  /*0cc0*/  @!P1 SHF.R.U32.HI R3, RZ, 0x3, R5 ;  /* 0x00000003ff039819 */ /* 0x000fe20000011605 */
[----:B------:R-:W1:Y:S03]  /*0cd0*/  SHFL.DOWN PT, R2, R9, 0x2, R7 ;  /* 0x0840000009027989 */ /* 0x000e6600000e0007 */
[----:B------:R-:W-:-:S05]  /*0ce0*/  @!P1 LOP3.LUT R3, R3, 0x7c, RZ, 0xc0, !PT ;  /* 0x0000007c03039812 */ /* 0x000fca00078ec0ff */
[----:B-1----:R-:W-:Y:S01]  /*0cf0*/  @!P0 FADD R9, R9, -R2 ;  /* 0x8000000209098221 */ /* 0x002fe20000000000 */
[-C--:B------:R-:W-:Y:S02]  /*0d00*/  ISETP.GT.AND P0, PT, R6, R7.reuse, PT ;  /* 0x000000070600720c */ /* 0x080fe40003f04270 */
[----:B------:R-:W-:Y:S02]  /*0d10*/  IADD3 R6, PT, PT, R8, 0x8, RZ ;  /* 0x0000000808067810 */ /* 0x000fe40007ffe0ff */
[----:B------:R-:W1:Y:S09]  /*0d20*/  SHFL.DOWN PT, R2, R9, 0x4, R7 ;  /* 0x0880000009027989 */ /* 0x000e7200000e0007 */
[----:B-1----:R-:W-:Y:S01]  /*0d30*/  @!P0 FADD R9, R9, -R2 ;  /* 0x8000000209098221 */ /* 0x002fe20000000000 */
[----:B------:R-:W-:Y:S01]  /*0d40*/  ISETP.GT.AND P0, PT, R6, R7, PT ;  /* 0x000000070600720c */ /* 0x000fe20003f04270 */
[----:B------:R-:W-:-:S03]  /*0d50*/  VIADD R6, R8, 0x10 ;  /* 0x0000001008067836 */ /* 0x000fc60000000000 */
[----:B------:R-:W1:Y:S09]  /*0d60*/  SHFL.DOWN PT, R2, R9, 0x8, R7 ;  /* 0x0900000009027989 */ /* 0x000e7200000e0007 */
[----:B-1----:R-:W-:Y:S01]  /*0d70*/  @!P0 FADD R9, R9, -R2 ;  /* 0x8000000209098221 */ /* 0x002fe20000000000 */
[----:B------:R-:W-:-:S02]  /*0d80*/  ISETP.GT.AND P0, PT, R6, R7, PT ;  /* 0x000000070600720c */ /* 0x000fc40003f04270 */
[----:B------:R-:W-:Y:S02]  /*0d90*/  @!P1 MOV R6, 0x400 ;  /* 0x0000040000069802 */ /* 0x000fe40000000f00 */
[----:B------:R-:W1:Y:S02]  /*0da0*/  SHFL.DOWN PT, R2, R9, 0x10, R7 ;  /* 0x0a00000009027989 */ /* 0x000e6400000e0007 */
[----:B0-----:R-:W-:-:S04]  /*0db0*/  @!P1 LEA R6, R11, R6, 0x18 ;  /* 0x000000060b069211 */ /* 0x001fc800078ec0ff */
[----:B------:R-:W-:-:S03]  /*0dc0*/  @!P1 IADD3 R3, PT, PT, R3, R6, RZ ;  /* 0x0000000603039210 */ /* 0x000fc60007ffe0ff */
[----:B-1----:R-:W-:-:S04]  /*0dd0*/  @!P0 FADD R9, R9, -R2 ;  /* 0x8000000209098221 */ /* 0x002fc80000000000 */
        /* <DEDUP_REMOVED lines=20> */
[----:B0-----:R-:W-:Y:S01]  /*0f20*/  @P3 FADD R8, R8, -R3 ;  /* 0x8000000308083221 */ /* 0x001fe20000000000 */
[----:B------:R-:W-:-:S03]  /*0f30*/  ISETP.GT.U32.AND P3, PT, R0, 0xc0, PT ;  /* 0x000000c00000780c */ /* 0x000fc60003f64070 */
[----:B-1----:R-:W-:Y:S01]  /*0f40*/  @P1 FADD R8, R8, -R12 ;  /* 0x8000000c08081221 */ /* 0x002fe20000000000 */
[----:B------:R-:W-:Y:S02]  /*0f50*/  ISETP.GT.U32.AND P1, PT, R0, 0xe0, PT ;  /* 0x000000e00000780c */ /* 0x000fe40003f24070 */
[----:B------:R-:W-:Y:S01]  /*0f60*/  ISETP.GT.U32.AND.EX P3, PT, R4, RZ, PT, P3 ;  /* 0x000000ff0400720c */ /* 0x000fe20003f64130 */
[----:B------:R-:W-:Y:S01]  /*0f70*/  @P0 FADD R8, R8, -R13 ;  /* 0x8000000d08080221 */ /* 0x000fe20000000000 */
[----:B------:R-:W-:-:S03]  /*0f80*/  ISETP.GT.U32.AND.EX P1, PT, R4, RZ, PT, P1 ;  /* 0x000000ff0400720c */ /* 0x000fc60003f24110 */
[----:B------:R-:W-:-:S04]  /*0f90*/  @P2 FADD R8, R8, -R14 ;  /* 0x8000000e08082221 */ /* 0x000fc80000000000 */
[----:B------:R-:W-:-:S04]  /*0fa0*/  @P4 FADD R8, R8, -R15 ;  /* 0x8000000f08084221 */ /* 0x000fc80000000000 */
[----:B--2---:R-:W-:-:S04]  /*0fb0*/  @P3 FADD R8, R8, -R6 ;  /* 0x8000000608083221 */ /* 0x004fc80000000000 */
[----:B------:R-:W-:Y:S01]  /*0fc0*/  @P1 FADD R8, R8, -R7 ;  /* 0x8000000708081221 */ /* 0x000fe20000000000 */
[----:B------:R-:W-:Y:S06]  /*0fd0*/  BRA `(.L_x_337) ;  /* 0x0000001000187947 */ /* 0x000fec0003800000 */
.L_x_323:
[----:B------:R-:W0:Y:S01]  /*0fe0*/  S2R R8, SR_TID.X ;  /* 0x0000000000087919 */ /* 0x000e220000002100 */
[----:B------:R-:W0:Y:S02]  /*0ff0*/  LDC.64 R2, c[0x0][0x380] ;  /* 0x0000e000ff027b82 */ /* 0x000e240000000a00 */
[----:B0-----:R-:W-:-:S05]  /*1000*/  IMAD.WIDE.U32 R2, R8, 0x4, R2 ;  /* 0x0000000408027825 */ /* 0x001fca00078e0002 */
        /* <DEDUP_REMOVED lines=16> */
[----:B--2---:R-:W-:Y:S01]  /*1110*/  FADD R14, R11, -R14 ;  /* 0x8000000e0b0e7221 */ /* 0x004fe20000000000 */
[----:B------:R-:W-:-:S03]  /*1120*/  HFMA2 R11, -RZ, RZ, 0, 0.00048828125 ;  /* 0x00001000ff0b7431 */ /* 0x000fc600000001ff */
[----:B---3--:R-:W-:Y:S01]  /*1130*/  FADD R14, -R13, R14 ;  /* 0x0000000e0d0e7221 */ /* 0x008fe20000000100 */
[----:B------:R-:W-:-:S03]  /*1140*/  IMAD.MOV.U32 R13, RZ, RZ, RZ ;  /* 0x000000ffff0d7224 */ /* 0x000fc600078e00ff */
        /* <DEDUP_REMOVED lines=8> */
[----:B------:R-:W-:Y:S01]  /*11d0*/  FADD R10, -R9, R10 ;  /* 0x0000000a090a7221 */ /* 0x000fe20000000100 */
[----:B------:R-:W-:-:S03]  /*11e0*/  IADD3 R9, P1, PT, R0, -0x1000, RZ ;  /* 0xfffff00000097810 */ /* 0x000fc60007f3e0ff */
[----:B------:R-:W-:Y:S01]  /*11f0*/  FADD R14, -R7, R10 ;  /* 0x0000000a070e7221 */ /* 0x000fe20000000100 */
[----:B------:R-:W-:Y:S02]  /*1200*/  ISETP.GE.U32.AND P0, PT, R9, 0x1000, PT ;  /* 0x000010000900780c */ /* 0x000fe40003f06070 */
[----:B------:R-:W-:Y:S01]  /*1210*/  IADD3.X R10, PT, PT, R4, -0x1, RZ, P1, !PT ;  /* 0xffffffff040a7810 */ /* 0x000fe20000ffe4ff */
[----:B------:R-:W-:-:S03]  /*1220*/  FADD R5, -R5, R14 ;  /* 0x0000000e05057221 */ /* 0x000fc60000000100 */
[----:B------:R-:W-:Y:S01]  /*1230*/  ISETP.GE.U32.AND.EX P0, PT, R10, RZ, PT, P0 ;  /* 0x000000ff0a00720c */ /* 0x000fe20003f06100 */
[----:B------:R-:W-:-:S04]  /*1240*/  FADD R5, -R6, R5 ;  /* 0x0000000506057221 */ /* 0x000fc80000000100 */
[----:B------:R-:W-:-:S08]  /*1250*/  FADD R12, -R12, R5 ;  /* 0x000000050c0c7221 */ /* 0x000fd00000000100 */
[----:B------:R-:W-:Y:S05]  /*1260*/  @!P0 BRA `(.L_x_338) ;  /* 0x0000000000c48947 */ /* 0x000fea0003800000 */
[----:B------:R-:W0:Y:S01]  /*1270*/  LDC.64 R6, c[0x0][0x390] ;  /* 0x0000e400ff067b82 */ /* 0x000e220000000a00 */
[----:B------:R-:W-:Y:S01]  /*1280*/  MOV R11, 0x1000 ;  /* 0x00001000000b7802 */ /* 0x000fe20000000f00 */
[----:B------:R-:W-:-:S07]  /*1290*/  IMAD.MOV.U32 R13, RZ, RZ, RZ ;  /* 0x000000ffff0d7224 */ /* 0x000fce00078e00ff */
.L_x_340:
[----:B------:R-:W-:-:S04]  /*12a0*/  LEA R4, P0, R11, R2, 0x2 ;  /* 0x000000020b047211 */ /* 0x000fc800078010ff */
[----:B------:R-:W-:-:S05]  /*12b0*/  LEA.HI.X R5, R11, R3, R13, 0x2, P0 ;  /* 0x000000030b057211 */ /* 0x000fca00000f140d */
        /* <DEDUP_REMOVED lines=16> */
[----:B--2---:R-:W-:-:S04]  /*13c0*/  FADD R27, -R27, R12 ;  /* 0x0000000c1b1b7221 */ /* 0x004fc80000000100 */
        /* <DEDUP_REMOVED lines=9> */
[----:B-1----:R-:W-:Y:S01]  /*1460*/  FADD R4, -R0, R19 ;  /* 0x0000001300047221 */ /* 0x002fe20000000100 */
[----:B0-----:R-:W-:-:S03]  /*1470*/  MOV R0, R6 ;  /* 0x0000000600007202 */ /* 0x001fc60000000f00 */
[----:B------:R-:W-:Y:S01]  /*1480*/  FADD R17, -R17, R4 ;  /* 0x0000000411117221 */ /* 0x000fe20000000100 */
[----:B------:R-:W-:Y:S01]  /*1490*/  IADD3 R5, P1, PT, -R11, R0, RZ ;  /* 0x000000000b057210 */ /* 0x000fe20007f3e1ff */
[----:B------:R-:W-:Y:S02]  /*14a0*/  IMAD.MOV.U32 R4, RZ, RZ, R7 ;  /* 0x000000ffff047224 */ /* 0x000fe400078e0007 */
[----:B------:R-:W-:Y:S01]  /*14b0*/  FADD R14, -R14, R17 ;  /* 0x000000110e0e7221 */ /* 0x000fe20000000100 */
[----:B------:R-:W-:Y:S02]  /*14c0*/  ISETP.GE.U32.AND P0, PT, R5, 0x1000, PT ;  /* 0x000010000500780c */ /* 0x000fe40003f06070 */
[----:B------:R-:W-:Y:S01]  /*14d0*/  IADD3.X R5, PT, PT, ~R13, R4, RZ, P1, !PT ;  /* 0x000000040d057210 */ /* 0x000fe20000ffe5ff */
[----:B------:R-:W-:-:S03]  /*14e0*/  FADD R15, -R15, R14 ;  /* 0x0000000e0f0f7221 */ /* 0x000fc60000000100 */
[----:B------:R-:W-:Y:S01]  /*14f0*/  ISETP.GE.U32.AND.EX P0, PT, R5, RZ, PT, P0 ;  /* 0x000000ff0500720c */ /* 0x000fe20003f06100 */
[----:B------:R-:W-:-:S04]  /*1500*/  FADD R15, -R16, R15 ;  /* 0x0000000f100f7221 */ /* 0x000fc80000000100 */
[----:B------:R-:W-:-:S08]  /*1510*/  FADD R12, -R18, R15 ;  /* 0x0000000f120c7221 */ /* 0x000fd00000000100 */
[----:B------:R-:W-:Y:S05]  /*1520*/  @!P0 BRA `(.L_x_339) ;  /* 0x00000008001c8947 */ /* 0x000fea0003800000 */
[----:B------:R-:W-:-:S05]  /*1530*/  IADD3 R11, P0, PT, R11, 0x1000, RZ ;  /* 0x000010000b0b7810 */ /* 0x000fca0007f1e0ff */
[----:B------:R-:W-:Y:S01]  /*1540*/  IMAD.X R13, RZ, RZ, R13, P0 ;  /* 0x000000ffff0d7224 */ /* 0x000fe200000e060d */
[----:B------:R-:W-:-:S04]  /*1550*/  ISETP.GT.U32.AND P0, PT, R11, R9, PT ;  /* 0x000000090b00720c */ /* 0x000fc80003f04070 */
[----:B------:R-:W-:-:S13]  /*1560*/  ISETP.GT.U32.AND.EX P0, PT, R13, R10, PT, P0 ;  /* 0x0000000a0d00720c */ /* 0x000fda0003f04100 */
[----:B------:R-:W-:Y:S05]  /*1570*/  @!P0 BRA `(.L_x_340) ;  /* 0xfffffffc00488947 */ /* 0x000fea000383ffff */
.L_x_338:
        /* <DEDUP_REMOVED lines=8> */
[----:B------:R-:W-:Y:S02]  /*1600*/  IADD3 R2, PT, PT, -R11, R0, R2 ;  /* 0x000000000b027210 */ /* 0x000fe40007ffe102 */
[----:B------:R-:W-:Y:S02]  /*1610*/  MOV R0, R8 ;  /* 0x0000000800007202 */ /* 0x000fe40000000f00 */
[C---:B------:R-:W-:Y:S02]  /*1620*/  ISETP.GE.U32.AND P1, PT, R2.reuse, 0xf00, PT ;  /* 0x00000f000200780c */ /* 0x040fe40003f26070 */
[----:B------:R-:W-:-:S04]  /*1630*/  LEA.HI R4, R2, 0x1, RZ, 0x18 ;  /* 0x0000000102047811 */ /* 0x000fc800078fc0ff */
        /* <DEDUP_REMOVED lines=13> */
.L_x_344:
        /* <DEDUP_REMOVED lines=38> */
.L_x_343:
[----:B------:R-:W-:Y:S05]  /*1970*/  BSYNC.RECONVERGENT B2 ;  /* 0x0000000000027941 */ /* 0x000fea0003800200 */
.L_x_342:
        /* <DEDUP_REMOVED lines=28> */
.L_x_346:
[----:B------:R-:W-:Y:S05]  /*1b40*/  BSYNC.RECONVERGENT B2 ;  /* 0x0000000000027941 */ /* 0x000fea0003800200 */
.L_x_345:
        /* <DEDUP_REMOVED lines=16> */
[----:B--2---:R-:W-:-:S04]  /*1c50*/  FADD R5, R12, -R5 ;  /* 0x800000050c057221 */ /* 0x004fc80000000000 */
[----:B---3--:R-:W-:-:S04]  /*1c60*/  FADD R4, R5, -R4 ;  /* 0x8000000405047221 */ /* 0x008fc80000000000 */
[----:B----4-:R-:W-:-:S04]  /*1c70*/  FADD R4, R4, -R7 ;  /* 0x8000000704047221 */ /* 0x010fc80000000000 */
[----:B-----5:R-:W-:-:S07]  /*1c80*/  FADD R12, R4, -R9 ;  /* 0x80000009040c7221 */ /* 0x020fce0000000000 */
.L_x_348:
[----:B------:R-:W-:Y:S05]  /*1c90*/  BSYNC.RECONVERGENT B2 ;  /* 0x0000000000027941 */ /* 0x000fea0003800200 */
.L_x_347:
[----:B------:R-:W-:Y:S05]  /*1ca0*/  @!P1 BRA `(.L_x_341) ;  /* 0x0000000000389947 */ /* 0x000fea0003800000 */
[----:B------:R-:W0:Y:S01]  /*1cb0*/  LDCU.64 UR4, c[0x0][0x380] ;  /* 0x00007000ff0477ac */ /* 0x000e220008000a00 */
[----:B------:R-:W-:Y:S01]  /*1cc0*/  IADD3 R5, P0, PT, R0, R11, RZ ;  /* 0x0000000b00057210 */ /* 0x000fe20007f1e0ff */
[----:B------:R-:W-:-:S03]  /*1cd0*/  IMAD.MOV R0, RZ, RZ, -R6 ;  /* 0x000000ffff007224 */ /* 0x000fc600078e0a06 */
[----:B------:R-:W-:Y:S02]  /*1ce0*/  IADD3.X R4, PT, PT, RZ, R13, RZ, P0, !PT ;  /* 0x0000000dff047210 */ /* 0x000fe400007fe4ff */
[----:B0-----:R-:W-:-:S04]  /*1cf0*/  LEA R2, P1, R5, UR4, 0x2 ;  /* 0x0000000405027c11 */ /* 0x001fc8000f8210ff */
[----:B------:R-:W-:-:S09]  /*1d00*/  LEA.HI.X R5, R5, UR5, R4, 0x2, P1 ;  /* 0x0000000505057c11 */ /* 0x000fd200088f1404 */
.L_x_349:
[----:B------:R-:W-:-:S06]  /*1d10*/  MOV R3, R5 ;  /* 0x0000000500037202 */ /* 0x000fcc0000000f00 */
[----:B------:R0:W2:Y:S01]  /*1d20*/  LDG.E R3, desc[UR6][R2.64] ;  /* 0x0000000602037981 */ /* 0x0000a2000c1e1900 */
[----:B------:R-:W-:-:S04]  /*1d30*/  IADD3 R0, PT, PT, R0, 0x1, RZ ;  /* 0x0000000100007810 */ /* 0x000fc80007ffe0ff */
[----:B------:R-:W-:Y:S02]  /*1d40*/  ISETP.NE.AND P0, PT, R0, RZ, PT ;  /* 0x000000ff0000720c */ /* 0x000fe40003f05270 */
[----:B0-----:R-:W-:-:S05]  /*1d50*/  IADD3 R2, P1, PT, R2, 0x400, RZ ;  /* 0x0000040002027810 */ /* 0x001fca0007f3e0ff */
[----:B------:R-:W-:Y:S02]  /*1d60*/  IMAD.X R5, RZ, RZ, R5, P1 ;  /* 0x000000ffff057224 */ /* 0x000fe400008e0605 */
[----:B--2---:R-:W-:-:S04]  /*1d70*/  FADD R12, -R3, R12 ;  /* 0x0000000c030c7221 */ /* 0x004fc80000000100 */
[----:B------:R-:W-:Y:S05]  /*1d80*/  @P0 BRA `(.L_x_349) ;  /* 0xfffffffc00e00947 */ /* 0x000fea000383ffff */
.L_x_341:
[----:B------:R-:W-:Y:S05]  /*1d90*/  BSYNC.RECONVERGENT B1 ;  /* 0x0000000000017941 */ /* 0x000fea0003800200 */
.L_x_339:
[----:B------:R-:W0:Y:S01]  /*1da0*/  S2R R6, SR_LANEID ;  /* 0x0000000000067919 */ /* 0x000e220000000000 */
[----:B------:R-:W-:Y:S02]  /*1db0*/  MOV R3, R12 ;  /* 0x0000000c00037202 */ /* 0x000fe40000000f00 */
[----:B------:R-:W-:-:S03]  /*1dc0*/  ISETP.NE.AND P5, PT, R8, RZ, PT ;  /* 0x000000ff0800720c */ /* 0x000fc60003fa5270 */
        /* <DEDUP_REMOVED lines=39> */
.L_x_337:
[----:B------:R-:W-:Y:S05]  /*2040*/  BSYNC.RECONVERGENT B0 ;  /* 0x0000000000007941 */ /* 0x000fea0003800200 */
.L_x_322:
[----:B------:R-:W-:Y:S05]  /*2050*/  @P5 EXIT ;  /* 0x000000000000594d */ /* 0x000fea0003800000 */
[----:B01----:R-:W0:Y:S01]  /*2060*/  LDC.64 R2, c[0x0][0x388] ;  /* 0x0000e200ff027b82 */ /* 0x003e220000000a00 */
[----:B------:R-:W2:Y:S02]  /*2070*/  LDCU UR4, c[0x0][0x39c] ;  /* 0x00007380ff0477ac */ /* 0x000ea40008000800 */
[----:B--2---:R-:W-:-:S05]  /*2080*/  FADD R5, -R8, UR4 ;  /* 0x0000000408057e21 */ /* 0x004fca0008000100 */
[----:B0-----:R-:W-:Y:S01]  /*2090*/  STG.E desc[UR6][R2.64], R5 ;  /* 0x0000000502007986 */ /* 0x001fe2000c101906 */
[----:B------:R-:W-:Y:S05]  /*20a0*/  EXIT ;  /* 0x000000000000794d */ /* 0x000fea0003800000 */
.L_x_350:
        /* <DEDUP_REMOVED lines=13> */
.L_x_714:


//--------------------- .text._ZN3cub18CUB_300001_SM_10006detail6reduce28DeviceReduceSingleTileKernelINS2_10policy_hubIfjN4cuda3std3__45minusIfEEE10Policy1000EPfSC_iS9_ffNS7_10__identityEEEvT0_T1_T2_T3_T4_T6_ --------------------------
	.section	.text._ZN3cub18CUB_300001_SM_10006detail6reduce28DeviceReduceSingleTileKernelINS2_10policy_hubIfjN4cuda3std3__45minusIfEEE10Policy1000EPfSC_iS9_ffNS7_10__identityEEEvT0_T1_T2_T3_T4_T6_,"ax",@progbits
	.align	128
        .global         _ZN3cub18CUB_300001_SM_10006detail6reduce28DeviceReduceSingleTileKernelINS2_10policy_hubIfjN4cuda3std3__45minusIfEEE10Policy1000EPfSC_iS9_ffNS7_10__identityEEEvT0_T1_T2_T3_T4_T6_
        .type           _ZN3cub18CUB_300001_SM_10006detail6reduce28DeviceReduceSingleTileKernelINS2_10policy_hubIfjN4cuda3std3__45minusIfEEE10Policy1000EPfSC_iS9_ffNS7_10__identityEEEvT0_T1_T2_T3_T4_T6_,@function
        .size           _ZN3cub18CUB_300001_SM_10006detail6reduce28DeviceReduceSingleTileKernelINS2_10policy_hubIfjN4cuda3std3__45minusIfEEE10Policy1000EPfSC_iS9_ffNS7_10__identityEEEvT0_T1_T2_T3_T4_T6_,(.L_x_715 - _ZN3cub18CUB_300001_SM_10006detail6reduce28DeviceReduceSingleTileKernelINS2_10policy_hubIfjN4cuda3std3__45minusIfEEE10Policy1000EPfSC_iS9_ffNS7_10__identityEEEvT0_T1_T2_T3_T4_T6_)
        .other          _ZN3cub18CUB_300001_SM_10006detail6reduce28DeviceReduceSingleTileKernelINS2_10policy_hubIfjN4cuda3std3__45minusIfEEE10Policy1000EPfSC_iS9_ffNS7_10__identityEEEvT0_T1_T2_T3_T4_T6_,@"STO_CUDA_ENTRY STV_DEFAULT"
_ZN3cub18CUB_300001_SM_10006detail6reduce28DeviceReduceSingleTileKernelINS2_10policy_hubIfjN4cuda3std3__45minusIfEEE10Policy1000EPfSC_iS9_ffNS7_10__identityEEEvT0_T1_T2_T3_T4_T6_:
.text._ZN3cub18CUB_300001_SM_10006detail6reduce28DeviceReduceSingleTileKernelINS2_10policy_hubIfjN4cuda3std3__45minusIfEEE10Policy1000EPfSC_iS9_ffNS7_10__identityEEEvT0_T1_T2_T3_T4_T6_:
        /* <DEDUP_REMOVED lines=13> */
.L_x_351:
        /* <DEDUP_REMOVED lines=16> */
.L_x_356:
[----:B------:R-:W-:Y:S05]  /*01d0*/  BSYNC.RECONVERGENT B1 ;  /* 0x0000000000017941 */ /* 0x000fea0003800200 */
.L_x_355:
        /* <DEDUP_REMOVED lines=16> */
.L_x_361:
        /* <DEDUP_REMOVED lines=9> */
.L_x_360:
[----:B------:R-:W-:Y:S05]  /*0370*/  BSYNC.RECONVERGENT B2 ;  /* 0x0000000000027941 */ /* 0x000fea0003800200 */
.L_x_359:
        /* <DEDUP_REMOVED lines=8> */
.L_x_364:
        /* <DEDUP_REMOVED lines=43> */
.L_x_363:
[----:B------:R-:W-:Y:S05]  /*06b0*/  BSYNC.RECONVERGENT B2 ;  /* 0x0000000000027941 */ /* 0x000fea0003800200 */
.L_x_362:
        /* <DEDUP_REMOVED lines=26> */
.L_x_366:
[----:B------:R-:W-:Y:S05]  /*0860*/  BSYNC.RECONVERGENT B2 ;  /* 0x0000000000027941 */ /* 0x000fea0003800200 */
.L_x_365:
        /* <DEDUP_REMOVED lines=12> */
.L_x_358:
[----:B------:R-:W-:Y:S05]  /*0930*/  BSYNC.RECONVERGENT B1 ;  /* 0x0000000000017941 */ /* 0x000fea0003800200 */
.L_x_357:
        /* <DEDUP_REMOVED lines=46> */
.L_x_367:
        /* <DEDUP_REMOVED lines=59> */
.L_x_354:
        /* <DEDUP_REMOVED lines=29> */
.L_x_371:
        /* <DEDUP_REMOVED lines=28> */
.L_x_369:
        /* <DEDUP_REMOVED lines=20> */
.L_x_375:
        /* <DEDUP_REMOVED lines=8> */
.L_x_374:
[----:B------:R-:W-:Y:S05]  /*1520*/  BSYNC.RECONVERGENT B2 ;  /* 0x0000000000027941 */ /* 0x000fea0003800200 */
.L_x_373:
        /* <DEDUP_REMOVED lines=16> */
.L_x_378:
        /* <DEDUP_REMOVED lines=46> */
.L_x_377:
[----:B------:R-:W-:Y:S05]  /*1910*/  BSYNC.RECONVERGENT B2 ;  /* 0x0000000000027941 */ /* 0x000fea0003800200 */
.L_x_376:
        /* <DEDUP_REMOVED lines=31> */
.L_x_380:
[----:B------:R-:W-:Y:S05]  /*1b10*/  BSYNC.RECONVERGENT B2 ;  /* 0x0000000000027941 */ /* 0x000fea0003800200 */
.L_x_379:
        /* <DEDUP_REMOVED lines=12> */
.L_x_372:
[----:B------:R-:W-:Y:S05]  /*1be0*/  BSYNC.RECONVERGENT B1 ;  /* 0x0000000000017941 */ /* 0x000fea0003800200 */
.L_x_370:
        /* <DEDUP_REMOVED lines=42> */
.L_x_353:
        /* <DEDUP_REMOVED lines=12> */
.L_x_383:
[----:B------:R-:W-:Y:S05]  /*1f50*/  BSYNC.RECONVERGENT B1 ;  /* 0x0000000000017941 */ /* 0x000fea0003800200 */
.L_x_382:
        /* <DEDUP_REMOVED lines=16> */
.L_x_388:
        /* <DEDUP_REMOVED lines=9> */
.L_x_387:
[----:B------:R-:W-:Y:S05]  /*20f0*/  BSYNC.RECONVERGENT B2 ;  /* 0x0000000000027941 */ /* 0x000fea0003800200 */
.L_x_386:
        /* <DEDUP_REMOVED lines=8> */
.L_x_391:
        /* <DEDUP_REMOVED lines=43> */
.L_x_390:
[----:B------:R-:W-:Y:S05]  /*2430*/  BSYNC.RECONVERGENT B2 ;  /* 0x0000000000027941 */ /* 0x000fea0003800200 */
.L_x_389:
        /* <DEDUP_REMOVED lines=26> */
.L_x_393:
[----:B------:R-:W-:Y:S05]  /*25e0*/  BSYNC.RECONVERGENT B2 ;  /* 0x0000000000027941 */ /* 0x000fea0003800200 */
.L_x_392:
        /* <DEDUP_REMOVED lines=12> */
.L_x_385:
[----:B------:R-:W-:Y:S05]  /*26b0*/  BSYNC.RECONVERGENT B1 ;  /* 0x0000000000017941 */ /* 0x000fea0003800200 */
.L_x_384:
        /* <DEDUP_REMOVED lines=46> */
.L_x_394:
        /* <DEDUP_REMOVED lines=59> */
.L_x_381:
        /* <DEDUP_REMOVED lines=40> */
.L_x_397:
        /* <DEDUP_REMOVED lines=40> */
.L_x_395:
        /* <DEDUP_REMOVED lines=20> */
.L_x_401:
        /* <DEDUP_REMOVED lines=8> */
.L_x_400:
[----:B------:R-:W-:Y:S05]  /*3410*/  BSYNC.RECONVERGENT B2 ;  /* 0x0000000000027941 */ /* 0x000fea0003800200 */
.L_x_399:
        /* <DEDUP_REMOVED lines=16> */
.L_x_404:
        /* <DEDUP_REMOVED lines=46> */
.L_x_403:
[----:B------:R-:W-:Y:S05]  /*3800*/  BSYNC.RECONVERGENT B2 ;  /* 0x0000000000027941 */ /* 0x000fea0003800200 */
.L_x_402:
        /* <DEDUP_REMOVED lines=31> */
.L_x_406:
[----:B------:R-:W-:Y:S05]  /*3a00*/  BSYNC.RECONVERGENT B2 ;  /* 0x0000000000027941 */ /* 0x000fea0003800200 */
.L_x_405:
        /* <DEDUP_REMOVED lines=12> */
.L_x_398:
[----:B------:R-:W-:Y:S05]  /*3ad0*/  BSYNC.RECONVERGENT B1 ;  /* 0x0000000000017941 */ /* 0x000fea0003800200 */
.L_x_396:
        /* <DEDUP_REMOVED lines=42> */
.L_x_368:
[----:B------:R-:W-:Y:S05]  /*3d80*/  BSYNC.RECONVERGENT B0 ;  /* 0x0000000000007941 */ /* 0x000fea0003800200 */
.L_x_352:
[----:B------:R-:W-:Y:S05]  /*3d90*/  @P0 EXIT ;  /* 0x000000000000094d */ /* 0x000fea0003800000 */
[----:B01234-:R-:W0:Y:S01]  /*3da0*/  LDC.64 R2, c[0x0][0x388] ;  /* 0x0000e200ff027b82 */ /* 0x01fe220000000a00 */
[----:B------:R-:W1:Y:S02]  /*3db0*/  LDCU UR4, c[0x0][0x398] ;  /* 0x00007300ff0477ac */ /* 0x000e640008000800 */
[----:B-1----:R-:W-:-:S05]  /*3dc0*/  FADD R5, -R0, UR4 ;  /* 0x0000000400057e21 */ /* 0x002fca0008000100 */
[----:B0-----:R-:W-:Y:S01]  /*3dd0*/  STG.E desc[UR6][R2.64], R5 ;  /* 0x0000000502007986 */ /* 0x001fe2000c101906 */
[----:B------:R-:W-:Y:S05]  /*3de0*/  EXIT ;  /* 0x000000000000794d */ /* 0x000fea0003800000 */
.L_x_407:
        /* <DEDUP_REMOVED lines=9> */
.L_x_715:


//--------------------- .text._ZN3cub18CUB_300001_SM_10006detail6reduce18DeviceReduceKernelINS2_10policy_hubIfjN4cuda3std3__45minusIfEEE10Policy1000EN6thrust24THRUST_300001_SM_1000_NS6detail15normal_iteratorINSD_10device_ptrIfEEEEjS9_fNS7_10__identityEEEvT0_PT3_T1_NS0_13GridEvenShareISN_EET2_T4_ --------------------------
	.section	.text._ZN3cub18CUB_300001_SM_10006detail6reduce18DeviceReduceKernelINS2_10policy_hubIfjN4cuda3std3__45minusIfEEE10Policy1000EN6thrust24THRUST_300001_SM_1000_NS6detail15normal_iteratorINSD_10device_ptrIfEEEEjS9_fNS7_10__identityEEEvT0_PT3_T1_NS0_13GridEvenShareISN_EET2_T4_,"ax",@progbits
	.align	128
        .global         _ZN3cub18CUB_300001_SM_10006detail6reduce18DeviceReduceKernelINS2_10policy_hubIfjN4cuda3std3__45minusIfEEE10Policy1000EN6thrust24THRUST_300001_SM_1000_NS6detail15normal_iteratorINSD_10device_ptrIfEEEEjS9_fNS7_10__identityEEEvT0_PT3_T1_NS0_13GridEvenShareISN_EET2_T4_
        .type           _ZN3cub18CUB_300001_SM_10006detail6reduce18DeviceReduceKernelINS2_10policy_hubIfjN4cuda3std3__45minusIfEEE10Policy1000EN6thrust24THRUST_300001_SM_1000_NS6detail15normal_iteratorINSD_10device_ptrIfEEEEjS9_fNS7_10__identityEEEvT0_PT3_T1_NS0_13GridEvenShareISN_EET2_T4_,@function
        .size           _ZN3cub18CUB_300001_SM_10006detail6reduce18DeviceReduceKernelINS2_10policy_hubIfjN4cuda3std3__45minusIfEEE10Policy1000EN6thrust24THRUST_300001_SM_1000_NS6detail15normal_iteratorINSD_10device_ptrIfEEEEjS9_fNS7_10__identityEEEvT0_PT3_T1_NS0_13GridEvenShareISN_EET2_T4_,(.L_x_716 - _ZN3cub18CUB_300001_SM_10006detail6reduce18DeviceReduceKernelINS2_10policy_hubIfjN4cuda3std3__45minusIfEEE10Policy1000EN6thrust24THRUST_300001_SM_1000_NS6detail15normal_iteratorINSD_10device_ptrIfEEEEjS9_fNS7_10__identityEEEvT0_PT3_T1_NS0_13GridEvenShareISN_EET2_T4_)
        .other          _ZN3cub18CUB_300001_SM_10006detail6reduce18DeviceReduceKernelINS2_10policy_hubIfjN4cuda3std3__45minusIfEEE10Policy1000EN6thrust24THRUST_300001_SM_1000_NS6detail15normal_iteratorINSD_10device_ptrIfEEEEjS9_fNS7_10__identityEEEvT0_PT3_T1_NS0_13GridEvenShareISN_EET2_T4_,@"STO_CUDA_ENTRY STV_DEFAULT"
_ZN3cub18CUB_300001_SM_10006detail6reduce18DeviceReduceKernelINS2_10policy_hubIfjN4cuda3std3__45minusIfEEE10Policy1000EN6thrust24THRUST_300001_SM_1000_NS6detail15normal_iteratorINSD_10device_ptrIfEEEEjS9_fNS7_10__identityEEEvT0_PT3_T1_NS0_13GridEvenShareISN_EET2_T4_:
.text._ZN3cub18CUB_300001_SM_10006detail6reduce18DeviceReduceKernelINS2_10policy_hubIfjN4cuda3std3__45minusIfEEE10Policy1000EN6thrust24THRUST_300001_SM_1000_NS6detail15normal_iteratorINSD_10device_ptrIfEEEEjS9_fNS7_10__identityEEEvT0_PT3_T1_NS0_13GridEvenShareISN_EET2_T4_:
        /* <DEDUP_REMOVED lines=20> */
.L_x_411:
[----:B------:R-:W-:Y:S05]  /*0140*/  BSYNC.RECONVERGENT B1 ;  /* 0x0000000000017941 */ /* 0x000fea0003800200 */
.L_x_410:
        /* <DEDUP_REMOVED lines=16> */
.L_x_417:
        /* <DEDUP_REMOVED lines=40> */
[----:B------:R-:W-:Y:S02]  /*04d0*/  IMAD.WIDE.U32 R22, R23, 0x4, R12 ;  /* 0x0000000417167825 */ /* 0x000fe400078e000c */
[----:B------:R-:W4:Y:S04]  /*04e0*/  LDG.E R20, desc[UR6][R20.64] ;  /* 0x0000000614147981 */ /* 0x000f28000c1e1900 */
[----:B------:R-:W4:Y:S01]  /*04f0*/  LDG.E R22, desc[UR6][R22.64] ;  /* 0x0000000616167981 */ /* 0x000f22000c1e1900 */
[----:B--2--5:R-:W-:Y:S01]  /*0500*/  FADD R8, -R8, R15 ;  /* 0x0000000f08087221 */ /* 0x024fe20000000100 */
[----:B------:R-:W-:-:S06]  /*0510*/  IMAD.WIDE.U32 R14, R14, 0x4, R12 ;  /* 0x000000040e0e7825 */ /* 0x000fcc00078e000c */
[----:B------:R0:W2:Y:S02]  /*0520*/  LDG.E R14, desc[UR6][R14.64] ;  /* 0x000000060e0e7981 */ /* 0x0000a4000c1e1900 */
[----:B0-----:R-:W-:-:S05]  /*0530*/  IADD3 R15, PT, PT, R4, 0xf00, RZ ;  /* 0x00000f00040f7810 */ /* 0x001fca0007ffe0ff */
[----:B------:R-:W-:-:S06]  /*0540*/  IMAD.WIDE.U32 R12, R15, 0x4, R12 ;  /* 0x000000040f0c7825 */ /* 0x000fcc00078e000c */
[----:B------:R-:W2:Y:S01]  /*0550*/  LDG.E R12, desc[UR6][R12.64] ;  /* 0x000000060c0c7981 */ /* 0x000ea2000c1e1900 */
        /* <DEDUP_REMOVED lines=8> */
[----:B------:R-:W-:Y:S01]  /*05e0*/  FADD R18, R19, -R18 ;  /* 0x8000001213127221 */ /* 0x000fe20000000000 */
[----:B------:R-:W-:-:S03]  /*05f0*/  IADD3 R10, PT, PT, R10, 0x10, RZ ;  /* 0x000000100a0a7810 */ /* 0x000fc60007ffe0ff */
[----:B------:R-:W-:Y:S01]  /*0600*/  FADD R11, R18, -R11 ;  /* 0x8000000b120b7221 */ /* 0x000fe20000000000 */
[----:B------:R-:W-:Y:S02]  /*0610*/  ISETP.NE.AND P0, PT, R10, RZ, PT ;  /* 0x000000ff0a00720c */ /* 0x000fe40003f05270 */
[----:B------:R-:W-:Y:S02]  /*0620*/  IADD3 R9, PT, PT, R9, 0x1000, RZ ;  /* 0x0000100009097810 */ /* 0x000fe40007ffe0ff */
[----:B------:R-:W-:Y:S01]  /*0630*/  IADD3 R4, PT, PT, R4, 0x1000, RZ ;  /* 0x0000100004047810 */ /* 0x000fe20007ffe0ff */
[----:B--2---:R-:W-:-:S04]  /*0640*/  FADD R11, R11, -R14 ;  /* 0x8000000e0b0b7221 */ /* 0x004fc80000000000 */
[----:B------:R-:W-:-:S04]  /*0650*/  FADD R11, R11, -R16 ;  /* 0x800000100b0b7221 */ /* 0x000fc80000000000 */
[----:B------:R-:W-:-:S04]  /*0660*/  FADD R11, R11, -R20 ;  /* 0x800000140b0b7221 */ /* 0x000fc80000000000 */
[----:B------:R-:W-:-:S04]  /*0670*/  FADD R11, R11, -R22 ;  /* 0x800000160b0b7221 */ /* 0x000fc80000000000 */
[----:B------:R-:W-:Y:S01]  /*0680*/  FADD R15, R11, -R12 ;  /* 0x8000000c0b0f7221 */ /* 0x000fe20000000000 */
[----:B------:R-:W-:Y:S06]  /*0690*/  @P0 BRA `(.L_x_417) ;  /* 0xfffffff800ec0947 */ /* 0x000fec000383ffff */
[----:B------:R-:W-:Y:S05]  /*06a0*/  BSYNC.RECONVERGENT B3 ;  /* 0x0000000000037941 */ /* 0x000fea0003800200 */
.L_x_416:
[----:B------:R-:W-:-:S07]  /*06b0*/  IADD3 R4, PT, PT, R9, -0x800, RZ ;  /* 0xfffff80009047810 */ /* 0x000fce0007ffe0ff */
.L_x_415:
[----:B------:R-:W-:Y:S05]  /*06c0*/  BSYNC.RECONVERGENT B2 ;  /* 0x0000000000027941 */ /* 0x000fea0003800200 */
.L_x_414:
        /* <DEDUP_REMOVED lines=41> */
.L_x_419:
[----:B------:R-:W-:Y:S05]  /*0960*/  BSYNC.RECONVERGENT B2 ;  /* 0x0000000000027941 */ /* 0x000fea0003800200 */
.L_x_418:
        /* <DEDUP_REMOVED lines=20> */
[----:B--2--5:R-:W-:-:S04]  /*0ab0*/  FADD R15, R15, -R8 ;  /* 0x800000080f0f7221 */ /* 0x024fc80000000000 */
[----:B---3--:R-:W-:-:S04]  /*0ac0*/  FADD R15, R15, -R10 ;  /* 0x8000000a0f0f7221 */ /* 0x008fc80000000000 */
[----:B----4-:R-:W-:-:S04]  /*0ad0*/  FADD R15, R15, -R12 ;  /* 0x8000000c0f0f7221 */ /* 0x010fc80000000000 */
[----:B------:R-:W-:-:S07]  /*0ae0*/  FADD R15, R15, -R6 ;  /* 0x800000060f0f7221 */ /* 0x000fce0000000000 */
.L_x_421:
[----:B------:R-:W-:Y:S05]  /*0af0*/  BSYNC.RECONVERGENT B2 ;  /* 0x0000000000027941 */ /* 0x000fea0003800200 */
.L_x_420:
[----:B------:R-:W-:Y:S05]  /*0b00*/  @!P1 BRA `(.L_x_413) ;  /* 0x0000000000289947 */ /* 0x000fea0003800000 */
[----:B------:R-:W1:Y:S01]  /*0b10*/  LDC.64 R6, c[0x0][0x380] ;  /* 0x0000e000ff067b82 */ /* 0x000e620000000a00 */
[----:B0-----:R-:W-:Y:S02]  /*0b20*/  LEA R9, R3, R4, 0xc ;  /* 0x0000000403097211 */ /* 0x001fe400078e60ff */
[----:B------:R-:W-:-:S07]  /*0b30*/  IADD3 R8, PT, PT, -R5, RZ, RZ ;  /* 0x000000ff05087210 */ /* 0x000fce0007ffe1ff */
.L_x_422:
[----:B-1----:R-:W-:-:S06]  /*0b40*/  IMAD.WIDE.U32 R4, R9, 0x4, R6 ;  /* 0x0000000409047825 */ /* 0x002fcc00078e0006 */
[----:B------:R-:W2:Y:S01]  /*0b50*/  LDG.E R4, desc[UR6][R4.64] ;  /* 0x0000000604047981 */ /* 0x000ea2000c1e1900 */
[----:B------:R-:W-:Y:S02]  /*0b60*/  IADD3 R8, PT, PT, R8, 0x1, RZ ;  /* 0x0000000108087810 */ /* 0x000fe40007ffe0ff */
[----:B------:R-:W-:Y:S02]  /*0b70*/  IADD3 R9, PT, PT, R9, 0x100, RZ ;  /* 0x0000010009097810 */ /* 0x000fe40007ffe0ff */
[----:B------:R-:W-:Y:S01]  /*0b80*/  ISETP.NE.AND P0, PT, R8, RZ, PT ;  /* 0x000000ff0800720c */ /* 0x000fe20003f05270 */
[----:B--2--5:R-:W-:-:S12]  /*0b90*/  FADD R15, -R4, R15 ;  /* 0x0000000f040f7221 */ /* 0x024fd80000000100 */
[----:B------:R-:W-:Y:S05]  /*0ba0*/  @P0 BRA `(.L_x_422) ;  /* 0xfffffffc00e40947 */ /* 0x000fea000383ffff */
.L_x_413:
[----:B------:R-:W-:Y:S05]  /*0bb0*/  BSYNC.RECONVERGENT B1 ;  /* 0x0000000000017941 */ /* 0x000fea0003800200 */
.L_x_412:
[----:B------:R-:W-:-:S13]  /*0bc0*/  ISETP.GE.U32.AND P0, PT, R0, 0x100, PT ;  /* 0x000001000000780c */ /* 0x000fda0003f06070 */
[----:B------:R-:W-:Y:S05]  /*0bd0*/  @!P0 BRA `(.L_x_423) ;  /* 0x0000000000ac8947 */ /* 0x000fea0003800000 */
[----:B0-----:R-:W0:Y:S01]  /*0be0*/  S2R R8, SR_LANEID ;  /* 0x0000000000087919 */ /* 0x001e220000000000 */
[----:B-----5:R-:W1:Y:S02]  /*0bf0*/  SHFL.DOWN PT, R0, R15, 0x1, 0x1f ;  /* 0x08201f000f007f89 */ /* 0x020e6400000e0000 */
[----:B-1----:R-:W-:Y:S01]  /*0c00*/  FADD R0, -R0, R15 ;  /* 0x0000000f00007221 */ /* 0x002fe20000000100 */
        /* <DEDUP_REMOVED lines=40> */
.L_x_423:
        /* <DEDUP_REMOVED lines=11> */
[----:B-1----:R-:W-:Y:S01]  /*0f40*/  @!P0 FADD R15, -R4, R15 ;  /* 0x0000000f040f8221 */ /* 0x002fe20000000100 */
[----:B------:R-:W-:Y:S02]  /*0f50*/  ISETP.GT.AND P0, PT, R6, R7, PT ;  /* 0x000000070600720c */ /* 0x000fe40003f04270 */
[----:B------:R-:W-:Y:S01]  /*0f60*/  IADD3 R6, PT, PT, R8, 0x4, RZ ;  /* 0x0000000408067810 */ /* 0x000fe20007ffe0ff */
        /* <DEDUP_REMOVED lines=34> */
[----:B0-----:R-:W-:Y:S01]  /*1190*/  @P2 FADD R8, R8, -R5 ;  /* 0x8000000508082221 */ /* 0x001fe20000000000 */
[----:B------:R-:W-:-:S03]  /*11a0*/  ISETP.GT.U32.AND P2, PT, R0, 0xa0, PT ;  /* 0x000000a00000780c */ /* 0x000fc60003f44070 */
[----:B-1----:R-:W-:Y:S01]  /*11b0*/  @P4 FADD R8, R8, -R12 ;  /* 0x8000000c08084221 */ /* 0x002fe20000000000 */
[----:B------:R-:W-:-:S03]  /*11c0*/  ISETP.GT.U32.AND P4, PT, R0, 0xc0, PT ;  /* 0x000000c00000780c */ /* 0x000fc60003f84070 */
[----:B------:R-:W-:Y:S01]  /*11d0*/  @P3 FADD R8, R8, -R13 ;  /* 0x8000000d08083221 */ /* 0x000fe20000000000 */
[----:B------:R-:W-:-:S03]  /*11e0*/  ISETP.GT.U32.AND P3, PT, R0, 0xe0, PT ;  /* 0x000000e00000780c */ /* 0x000fc60003f64070 */
[----:B------:R-:W-:-:S04]  /*11f0*/  @P1 FADD R8, R8, -R14 ;  /* 0x8000000e08081221 */ /* 0x000fc80000000000 */
[----:B------:R-:W-:-:S04]  /*1200*/  @P2 FADD R8, R8, -R15 ;  /* 0x8000000f08082221 */ /* 0x000fc80000000000 */
[----:B--2---:R-:W-:-:S04]  /*1210*/  @P4 FADD R8, R8, -R6 ;  /* 0x8000000608084221 */ /* 0x004fc80000000000 */
[----:B------:R-:W-:Y:S01]  /*1220*/  @P3 FADD R8, R8, -R7 ;  /* 0x8000000708083221 */ /* 0x000fe20000000000 */
[----:B------:R-:W-:Y:S06]  /*1230*/  BRA `(.L_x_424) ;  /* 0x0000001000dc7947 */ /* 0x000fec0003800000 */
.L_x_409:
        /* <DEDUP_REMOVED lines=51> */
.L_x_427:
[----:B------:R-:W2:Y:S02]  /*1570*/  S2R R10, SR_TID.X ;  /* 0x00000000000a7919 */ /* 0x000ea40000002100 */
[----:B--2---:R-:W-:-:S05]  /*1580*/  IADD3 R13, PT, PT, R10, R9, RZ ;  /* 0x000000090a0d7210 */ /* 0x004fca0007ffe0ff */
[----:B-1----:R-:W-:-:S05]  /*1590*/  IMAD.WIDE.U32 R12, R13, 0x4, R4 ;  /* 0x000000040d0c7825 */ /* 0x002fca00078e0004 */
        /* <DEDUP_REMOVED lines=12> */
[----:B--2---:R-:W-:-:S03]  /*1660*/  FADD R24, -R24, R23 ;  /* 0x0000001718187221 */ /* 0x004fc60000000100 */
[----:B------:R-:W2:Y:S01]  /*1670*/  LDG.E R23, desc[UR6][R12.64+0x3000] ;  /* 0x003000060c177981 */ /* 0x000ea2000c1e1900 */
[----:B---3--:R-:W-:-:S03]  /*1680*/  FADD R25, -R25, R24 ;  /* 0x0000001819197221 */ /* 0x008fc60000000100 */
[----:B------:R-:W3:Y:S01]  /*1690*/  LDG.E R24, desc[UR6][R12.64+0x3c00] ;  /* 0x003c00060c187981 */ /* 0x000ee2000c1e1900 */
[----:B----4-:R-:W-:-:S03]  /*16a0*/  FADD R25, -R22, R25 ;  /* 0x0000001916197221 */ /* 0x010fc60000000100 */
[----:B------:R-:W4:Y:S01]  /*16b0*/  LDG.E R22, desc[UR6][R12.64+0x3400] ;  /* 0x003400060c167981 */ /* 0x000f22000c1e1900 */
[----:B-----5:R-:W-:-:S03]  /*16c0*/  FADD R25, -R20, R25 ;  /* 0x0000001914197221 */ /* 0x020fc60000000100 */
[----:B------:R-:W5:Y:S01]  /*16d0*/  LDG.E R20, desc[UR6][R12.64+0x3800] ;  /* 0x003800060c147981 */ /* 0x000f62000c1e1900 */
[----:B------:R-:W-:-:S04]  /*16e0*/  FADD R25, -R10, R25 ;  /* 0x000000190a197221 */ /* 0x000fc80000000100 */
[----:B------:R-:W-:-:S04]  /*16f0*/  FADD R14, -R14, R25 ;  /* 0x000000190e0e7221 */ /* 0x000fc80000000100 */
[----:B------:R-:W-:-:S04]  /*1700*/  FADD R15, -R15, R14 ;  /* 0x0000000e0f0f7221 */ /* 0x000fc80000000100 */
[----:B------:R-:W-:-:S04]  /*1710*/  FADD R16, -R16, R15 ;  /* 0x0000000f10107221 */ /* 0x000fc80000000100 */
[----:B------:R-:W-:-:S04]  /*1720*/  FADD R17, -R17, R16 ;  /* 0x0000001011117221 */ /* 0x000fc80000000100 */
[----:B------:R-:W-:Y:S01]  /*1730*/  FADD R18, -R18, R17 ;  /* 0x0000001112127221 */ /* 0x000fe20000000100 */
[----:B0-----:R-:W-:-:S03]  /*1740*/  IADD3 R10, PT, PT, -R9, R6, RZ ;  /* 0x00000006090a7210 */ /* 0x001fc60007ffe1ff */
[----:B------:R-:W-:Y:S01]  /*1750*/  FADD R18, -R19, R18 ;  /* 0x0000001213127221 */ /* 0x000fe20000000100 */
[----:B------:R-:W-:-:S03]  /*1760*/  ISETP.GE.U32.AND P0, PT, R10, R11, PT ;  /* 0x0000000b0a00720c */ /* 0x000fc60003f06070 */
[----:B------:R-:W-:-:S04]  /*1770*/  FADD R18, -R21, R18 ;  /* 0x0000001215127221 */ /* 0x000fc80000000100 */
[----:B--2---:R-:W-:-:S04]  /*1780*/  FADD R23, -R23, R18 ;  /* 0x0000001217177221 */ /* 0x004fc80000000100 */
[----:B----4-:R-:W-:-:S04]  /*1790*/  FADD R23, -R22, R23 ;  /* 0x0000001716177221 */ /* 0x010fc80000000100 */
[----:B-----5:R-:W-:-:S04]  /*17a0*/  FADD R23, -R20, R23 ;  /* 0x0000001714177221 */ /* 0x020fc80000000100 */
[----:B---3--:R-:W-:Y:S01]  /*17b0*/  FADD R23, -R24, R23 ;  /* 0x0000001718177221 */ /* 0x008fe20000000100 */
        /* <DEDUP_REMOVED lines=8> */
.L_x_426:
        /* <DEDUP_REMOVED lines=24> */
.L_x_432:
        /* <DEDUP_REMOVED lines=33> */
[----:B--2---:R-:W-:Y:S01]  /*1bd0*/  FADD R25, -R22, R23 ;  /* 0x0000001716197221 */ /* 0x004fe20000000100 */
[----:B------:R-:W-:Y:S01]  /*1be0*/  IMAD.WIDE.U32 R22, R21, 0x4, R4 ;  /* 0x0000000415167825 */ /* 0x000fe200078e0004 */
[----:B------:R-:W-:-:S03]  /*1bf0*/  IADD3 R21, PT, PT, R7, 0x300, RZ ;  /* 0x0000030007157810 */ /* 0x000fc60007ffe0ff */
[----:B---3--:R-:W-:Y:S02]  /*1c00*/  FADD R16, R25, -R16 ;  /* 0x8000001019107221 */ /* 0x008fe40000000000 */
[----:B------:R-:W-:Y:S01]  /*1c10*/  IMAD.WIDE.U32 R20, R21, 0x4, R4 ;  /* 0x0000000415147825 */ /* 0x000fe200078e0004 */
[----:B------:R-:W-:Y:S01]  /*1c20*/  IADD3 R25, PT, PT, R7, 0x500, RZ ;  /* 0x0000050007197810 */ /* 0x000fe20007ffe0ff */
[----:B------:R-:W2:Y:S04]  /*1c30*/  LDG.E R29, desc[UR6][R22.64] ;  /* 0x00000006161d7981 */ /* 0x000ea8000c1e1900 */
[----:B------:R4:W3:Y:S02]  /*1c40*/  LDG.E R20, desc[UR6][R20.64] ;  /* 0x0000000614147981 */ /* 0x0008e4000c1e1900 */
[----:B----4-:R-:W-:Y:S01]  /*1c50*/  FADD R21, R16, -R17 ;  /* 0x8000001110157221 */ /* 0x010fe20000000000 */
        /* <DEDUP_REMOVED lines=8> */
[----:B-----5:R-:W-:-:S04]  /*1ce0*/  FADD R21, R21, -R10 ;  /* 0x8000000a15157221 */ /* 0x020fc80000000000 */
[----:B------:R-:W-:-:S04]  /*1cf0*/  FADD R21, R21, -R18 ;  /* 0x8000001215157221 */ /* 0x000fc80000000000 */
[----:B------:R-:W-:-:S04]  /*1d00*/  FADD R12, R21, -R12 ;  /* 0x8000000c150c7221 */ /* 0x000fc80000000000 */
[----:B------:R-:W-:-:S04]  /*1d10*/  FADD R27, R12, -R27 ;  /* 0x8000001b0c1b7221 */ /* 0x000fc80000000000 */
[----:B------:R-:W-:-:S04]  /*1d20*/  FADD R26, R27, -R26 ;  /* 0x8000001a1b1a7221 */ /* 0x000fc80000000000 */
[----:B------:R-:W-:-:S04]  /*1d30*/  FADD R19, R26, -R19 ;  /* 0x800000131a137221 */ /* 0x000fc80000000000 */
[----:B------:R-:W-:Y:S01]  /*1d40*/  FADD R28, R19, -R28 ;  /* 0x8000001c131c7221 */ /* 0x000fe20000000000 */
[----:B------:R-:W-:-:S04]  /*1d50*/  IADD3 R13, PT, PT, R13, 0x10, RZ ;  /* 0x000000100d0d7810 */ /* 0x000fc80007ffe0ff */
[----:B------:R-:W-:Y:S02]  /*1d60*/  ISETP.NE.AND P0, PT, R13, RZ, PT ;  /* 0x000000ff0d00720c */ /* 0x000fe40003f05270 */
[----:B------:R-:W-:Y:S02]  /*1d70*/  IADD3 R11, PT, PT, R11, 0x1000, RZ ;  /* 0x000010000b0b7810 */ /* 0x000fe40007ffe0ff */
[----:B------:R-:W-:Y:S01]  /*1d80*/  IADD3 R7, PT, PT, R7, 0x1000, RZ ;  /* 0x0000100007077810 */ /* 0x000fe20007ffe0ff */
[----:B--2---:R-:W-:-:S04]  /*1d90*/  FADD R29, R28, -R29 ;  /* 0x8000001d1c1d7221 */ /* 0x004fc80000000000 */
[----:B---3--:R-:W-:-:S04]  /*1da0*/  FADD R29, R29, -R20 ;  /* 0x800000141d1d7221 */ /* 0x008fc80000000000 */
[----:B------:R-:W-:-:S04]  /*1db0*/  FADD R29, R29, -R14 ;  /* 0x8000000e1d1d7221 */ /* 0x000fc80000000000 */
[----:B----4-:R-:W-:-:S04]  /*1dc0*/  FADD R29, R29, -R16 ;  /* 0x800000101d1d7221 */ /* 0x010fc80000000000 */
[----:B------:R-:W-:-:S04]  /*1dd0*/  FADD R29, R29, -R22 ;  /* 0x800000161d1d7221 */ /* 0x000fc80000000000 */
[----:B------:R-:W-:Y:S01]  /*1de0*/  FADD R23, R29, -R24 ;  /* 0x800000181d177221 */ /* 0x000fe20000000000 */
[----:B------:R-:W-:Y:S06]  /*1df0*/  @P0 BRA `(.L_x_432) ;  /* 0xfffffff800f00947 */ /* 0x000fec000383ffff */
[----:B------:R-:W-:Y:S05]  /*1e00*/  BSYNC.RECONVERGENT B3 ;  /* 0x0000000000037941 */ /* 0x000fea0003800200 */
.L_x_431:
[----:B------:R-:W-:-:S07]  /*1e10*/  IADD3 R16, PT, PT, R11, -0x800, RZ ;  /* 0xfffff8000b107810 */ /* 0x000fce0007ffe0ff */
.L_x_430:
[----:B------:R-:W-:Y:S05]  /*1e20*/  BSYNC.RECONVERGENT B2 ;  /* 0x0000000000027941 */ /* 0x000fea0003800200 */
.L_x_429:
        /* <DEDUP_REMOVED lines=40> */
.L_x_434:
[----:B------:R-:W-:Y:S05]  /*20b0*/  BSYNC.RECONVERGENT B2 ;  /* 0x0000000000027941 */ /* 0x000fea0003800200 */
.L_x_433:
        /* <DEDUP_REMOVED lines=18> */
[----:B--2---:R-:W-:-:S04]  /*21e0*/  FADD R23, R23, -R6 ;  /* 0x8000000617177221 */ /* 0x004fc80000000000 */
[----:B---3--:R-:W-:-:S04]  /*21f0*/  FADD R23, R23, -R8 ;  /* 0x8000000817177221 */ /* 0x008fc80000000000 */
[----:B----4-:R-:W-:-:S04]  /*2200*/  FADD R23, R23, -R10 ;  /* 0x8000000a17177221 */ /* 0x010fc80000000000 */
[----:B-----5:R-:W-:-:S07]  /*2210*/  FADD R23, R23, -R12 ;  /* 0x8000000c17177221 */ /* 0x020fce0000000000 */
.L_x_436:
[----:B------:R-:W-:Y:S05]  /*2220*/  BSYNC.RECONVERGENT B2 ;  /* 0x0000000000027941 */ /* 0x000fea0003800200 */
.L_x_435:
[----:B------:R-:W-:Y:S05]  /*2230*/  @!P1 BRA `(.L_x_428) ;  /* 0x0000000000309947 */ /* 0x000fea0003800000 */
[----:B------:R-:W-:Y:S02]  /*2240*/  LOP3.LUT R2, R2, 0xffff, RZ, 0xc0, !PT ;  /* 0x0000ffff02027812 */ /* 0x000fe400078ec0ff */
[----:B------:R-:W-:Y:S02]  /*2250*/  IADD3 R9, PT, PT, R16, R0, RZ ;  /* 0x0000000010097210 */ /* 0x000fe40007ffe0ff */
[----:B------:R-:W-:-:S04]  /*2260*/  LEA.HI R2, R2, 0x1, RZ, 0x18 ;  /* 0x0000000102027811 */ /* 0x000fc800078fc0ff */
[----:B------:R-:W-:-:S04]  /*2270*/  LOP3.LUT R2, R2, 0x3, RZ, 0xc0, !PT ;  /* 0x0000000302027812 */ /* 0x000fc800078ec0ff */
[----:B------:R-:W-:-:S07]  /*2280*/  IADD3 R2, PT, PT, -R2, RZ, RZ ;  /* 0x000000ff02027210 */ /* 0x000fce0007ffe1ff */
.L_x_437:
[----:B------:R-:W-:-:S06]  /*2290*/  IMAD.WIDE.U32 R6, R9, 0x4, R4 ;  /* 0x0000000409067825 */ /* 0x000fcc00078e0004 */
[----:B------:R-:W2:Y:S01]  /*22a0*/  LDG.E R6, desc[UR6][R6.64] ;  /* 0x0000000606067981 */ /* 0x000ea2000c1e1900 */
[----:B------:R-:W-:Y:S02]  /*22b0*/  IADD3 R2, PT, PT, R2, 0x1, RZ ;  /* 0x0000000102027810 */ /* 0x000fe40007ffe0ff */
[----:B------:R-:W-:Y:S02]  /*22c0*/  IADD3 R9, PT, PT, R9, 0x100, RZ ;  /* 0x0000010009097810 */ /* 0x000fe40007ffe0ff */
[----:B------:R-:W-:Y:S01]  /*22d0*/  ISETP.NE.AND P0, PT, R2, RZ, PT ;  /* 0x000000ff0200720c */ /* 0x000fe20003f05270 */
[----:B--2---:R-:W-:-:S12]  /*22e0*/  FADD R23, -R6, R23 ;  /* 0x0000001706177221 */ /* 0x004fd80000000100 */
[----:B------:R-:W-:Y:S05]  /*22f0*/  @P0 BRA `(.L_x_437) ;  /* 0xfffffffc00e40947 */ /* 0x000fea000383ffff */
.L_x_428:
[----:B------:R-:W-:Y:S05]  /*2300*/  BSYNC.RECONVERGENT B1 ;  /* 0x0000000000017941 */ /* 0x000fea0003800200 */
.L_x_425:
[----:B------:R-:W0:Y:S01]  /*2310*/  S2R R7, SR_LANEID ;  /* 0x0000000000077919 */ /* 0x000e220000000000 */
[----:B------:R-:W1:Y:S01]  /*2320*/  SHFL.DOWN PT, R0, R23, 0x1, 0x1f ;  /* 0x08201f0017007f89 */ /* 0x000e6200000e0000 */
[----:B------:R-:W2:Y:S01]  /*2330*/  S2R R6, SR_TID.X ;  /* 0x0000000000067919 */ /* 0x000ea20000002100 */
[C---:B0-----:R-:W-:Y:S02]  /*2340*/  ISETP.GT.AND P0, PT, R7.reuse, 0x1e, PT ;  /* 0x0000001e0700780c */ /* 0x041fe40003f04270 */
[----:B------:R-:W-:-:S11]  /*2350*/  ISETP.NE.AND P1, PT, R7, RZ, PT ;  /* 0x000000ff0700720c */ /* 0x000fd60003f25270 */
[----:B-1----:R-:W-:Y:S01]  /*2360*/  @!P0 FADD R23, -R0, R23 ;  /* 0x0000001700178221 */ /* 0x002fe20000000100 */
[----:B------:R-:W-:Y:S01]  /*2370*/  ISETP.GT.AND P0, PT, R7, 0x1d, PT ;  /* 0x0000001d0700780c */ /* 0x000fe20003f04270 */
[----:B------:R-:W0:Y:S01]  /*2380*/  @!P1 S2R R5, SR_CgaCtaId ;  /* 0x0000000000059919 */ /* 0x000e220000008800 */
[----:B------:R-:W-:Y:S02]  /*2390*/  @!P1 MOV R4, 0x400 ;  /* 0x0000040000049802 */ /* 0x000fe40000000f00 */
[----:B--2---:R-:W-:Y:S01]  /*23a0*/  @!P1 SHF.R.U32.HI R2, RZ, 0x3, R6 ;  /* 0x00000003ff029819 */ /* 0x004fe20000011606 */
        /* <DEDUP_REMOVED lines=32> */
.L_x_424:
[----:B------:R-:W-:Y:S05]  /*25b0*/  BSYNC.RECONVERGENT B0 ;  /* 0x0000000000007941 */ /* 0x000fea0003800200 */
.L_x_408:
[----:B------:R-:W-:Y:S05]  /*25c0*/  @P0 EXIT ;  /* 0x000000000000094d */ /* 0x000fea0003800000 */
[----:B012---:R-:W0:Y:S02]  /*25d0*/  LDC.64 R4, c[0x0][0x388] ;  /* 0x0000e200ff047b82 */ /* 0x007e240000000a00 */
[----:B0-----:R-:W-:-:S05]  /*25e0*/  IMAD.WIDE.U32 R2, R3, 0x4, R4 ;  /* 0x0000000403027825 */ /* 0x001fca00078e0004 */
[----:B------:R-:W-:Y:S01]  /*25f0*/  STG.E desc[UR6][R2.64], R8 ;  /* 0x0000000802007986 */ /* 0x000fe2000c101906 */
[----:B------:R-:W-:Y:S05]  /*2600*/  EXIT ;  /* 0x000000000000794d */ /* 0x000fea0003800000 */
.L_x_438:
        /* <DEDUP_REMOVED lines=15> */
.L_x_716:


//--------------------- .text._ZN3cub18CUB_300001_SM_10006detail6reduce28DeviceReduceSingleTileKernelINS2_10policy_hubIfjN4cuda3std3__45minusIfEEE10Policy1000EN6thrust24THRUST_300001_SM_1000_NS6detail15normal_iteratorINSD_10device_ptrIfEEEEPfjS9_ffNS7_10__identityEEEvT0_T1_T2_T3_T4_T6_ --------------------------
	.section	.text._ZN3cub18CUB_300001_SM_10006detail6reduce28DeviceReduceSingleTileKernelINS2_10policy_hubIfjN4cuda3std3__45minusIfEEE10Policy1000EN6thrust24THRUST_300001_SM_1000_NS6detail15normal_iteratorINSD_10device_ptrIfEEEEPfjS9_ffNS7_10__identityEEEvT0_T1_T2_T3_T4_T6_,"ax",@progbits
	.align	128
        .global         _ZN3cub18CUB_300001_SM_10006detail6reduce28DeviceReduceSingleTileKernelINS2_10policy_hubIfjN4cuda3std3__45minusIfEEE10Policy1000EN6thrust24THRUST_300001_SM_1000_NS6detail15normal_iteratorINSD_10device_ptrIfEEEEPfjS9_ffNS7_10__identityEEEvT0_T1_T2_T3_T4_T6_
        .type           _ZN3cub18CUB_300001_SM_10006detail6reduce28DeviceReduceSingleTileKernelINS2_10policy_hubIfjN4cuda3std3__45minusIfEEE10Policy1000EN6thrust24THRUST_300001_SM_1000_NS6detail15normal_iteratorINSD_10device_ptrIfEEEEPfjS9_ffNS7_10__identityEEEvT0_T1_T2_T3_T4_T6_,@function
        .size           _ZN3cub18CUB_300001_SM_10006detail6reduce28DeviceReduceSingleTileKernelINS2_10policy_hubIfjN4cuda3std3__45minusIfEEE10Policy1000EN6thrust24THRUST_300001_SM_1000_NS6detail15normal_iteratorINSD_10device_ptrIfEEEEPfjS9_ffNS7_10__identityEEEvT0_T1_T2_T3_T4_T6_,(.L_x_717 - _ZN3cub18CUB_300001_SM_10006detail6reduce28DeviceReduceSingleTileKernelINS2_10policy_hubIfjN4cuda3std3__45minusIfEEE10Policy1000EN6thrust24THRUST_300001_SM_1000_NS6detail15normal_iteratorINSD_10device_ptrIfEEEEPfjS9_ffNS7_10__identityEEEvT0_T1_T2_T3_T4_T6_)
        .other          _ZN3cub18CUB_300001_SM_10006detail6reduce28DeviceReduceSingleTileKernelINS2_10policy_hubIfjN4cuda3std3__45minusIfEEE10Policy1000EN6thrust24THRUST_300001_SM_1000_NS6detail15normal_iteratorINSD_10device_ptrIfEEEEPfjS9_ffNS7_10__identityEEEvT0_T1_T2_T3_T4_T6_,@"STO_CUDA_ENTRY STV_DEFAULT"
_ZN3cub18CUB_300001_SM_10006detail6reduce28DeviceReduceSingleTileKernelINS2_10policy_hubIfjN4cuda3std3__45minusIfEEE10Policy1000EN6thrust24THRUST_300001_SM_1000_NS6detail15normal_iteratorINSD_10device_ptrIfEEEEPfjS9_ffNS7_10__identityEEEvT0_T1_T2_T3_T4_T6_:
.text._ZN3cub18CUB_300001_SM_10006detail6reduce28DeviceReduceSingleTileKernelINS2_10policy_hubIfjN4cuda3std3__45minusIfEEE10Policy1000EN6thrust24THRUST_300001_SM_1000_NS6detail15normal_iteratorINSD_10device_ptrIfEEEEPfjS9_ffNS7_10__identityEEEvT0_T1_T2_T3_T4_T6_:
        /* <DEDUP_REMOVED lines=13> */
.L_x_439:
        /* <DEDUP_REMOVED lines=13> */
.L_x_443:
[----:B------:R-:W-:Y:S05]  /*01a0*/  BSYNC.RECONVERGENT B1 ;  /* 0x0000000000017941 */ /* 0x000fea0003800200 */
.L_x_442:
        /* <DEDUP_REMOVED lines=17> */
.L_x_448:
        /* <DEDUP_REMOVED lines=38> */
.L_x_447:
[----:B------:R-:W-:Y:S05]  /*0520*/  BSYNC.RECONVERGENT B2 ;  /* 0x0000000000027941 */ /* 0x000fea0003800200 */
.L_x_446:
        /* <DEDUP_REMOVED lines=25> */
.L_x_450:
[----:B------:R-:W-:Y:S05]  /*06c0*/  BSYNC.RECONVERGENT B2 ;  /* 0x0000000000027941 */ /* 0x000fea0003800200 */
.L_x_449:
        /* <DEDUP_REMOVED lines=17> */
.L_x_452:
[----:B------:R-:W-:Y:S05]  /*07e0*/  BSYNC.RECONVERGENT B2 ;  /* 0x0000000000027941 */ /* 0x000fea0003800200 */
.L_x_451:
[----:B------:R-:W-:Y:S05]  /*07f0*/  @!P1 BRA `(.L_x_445) ;  /* 0x0000000000309947 */ /* 0x000fea0003800000 */
[----:B------:R-:W0:Y:S01]  /*0800*/  LDC.64 R2, c[0x0][0x380] ;  /* 0x0000e000ff027b82 */ /* 0x000e220000000a00 */
[----:B------:R-:W-:Y:S01]  /*0810*/  IADD3 R6, PT, PT, -R6, RZ, RZ ;  /* 0x000000ff06067210 */ /* 0x000fe20007ffe1ff */
[----:B0-----:R-:W-:-:S05]  /*0820*/  IMAD.WIDE.U32 R2, R7, 0x4, R2 ;  /* 0x0000000407027825 */ /* 0x001fca00078e0002 */
[----:B------:R-:W-:-:S07]  /*0830*/  MOV R7, R3 ;  /* 0x0000000300077202 */ /* 0x000fce0000000f00 */
.L_x_453:
[----:B------:R-:W-:-:S06]  /*0840*/  MOV R3, R7 ;  /* 0x0000000700037202 */ /* 0x000fcc0000000f00 */
[----:B------:R0:W2:Y:S01]  /*0850*/  LDG.E R3, desc[UR6][R2.64] ;  /* 0x0000000602037981 */ /* 0x0000a2000c1e1900 */
[----:B------:R-:W-:-:S04]  /*0860*/  IADD3 R6, PT, PT, R6, 0x1, RZ ;  /* 0x0000000106067810 */ /* 0x000fc80007ffe0ff */
[----:B------:R-:W-:Y:S02]  /*0870*/  ISETP.NE.AND P0, PT, R6, RZ, PT ;  /* 0x000000ff0600720c */ /* 0x000fe40003f05270 */
[----:B0-----:R-:W-:-:S04]  /*0880*/  IADD3 R2, P1, PT, R2, 0x400, RZ ;  /* 0x0000040002027810 */ /* 0x001fc80007f3e0ff */
[----:B------:R-:W-:Y:S01]  /*0890*/  IADD3.X R7, PT, PT, RZ, R7, RZ, P1, !PT ;  /* 0x00000007ff077210 */ /* 0x000fe20000ffe4ff */
[----:B--2--5:R-:W-:-:S06]  /*08a0*/  FADD R0, -R3, R0 ;  /* 0x0000000003007221 */ /* 0x024fcc0000000100 */
[----:B------:R-:W-:Y:S05]  /*08b0*/  @P0 BRA `(.L_x_453) ;  /* 0xfffffffc00e00947 */ /* 0x000fea000383ffff */
.L_x_445:
[----:B------:R-:W-:Y:S05]  /*08c0*/  BSYNC.RECONVERGENT B1 ;  /* 0x0000000000017941 */ /* 0x000fea0003800200 */
.L_x_444:
[----:B------:R-:W-:Y:S02]  /*08d0*/  ISETP.GE.U32.AND P0, PT, R4, 0x100, PT ;  /* 0x000001000400780c */ /* 0x000fe40003f06070 */
        /* <DEDUP_REMOVED lines=45> */
.L_x_454:
        /* <DEDUP_REMOVED lines=23> */
[-C--:B------:R-:W-:Y:S02]  /*0d20*/  ISETP.GT.AND P0, PT, R2, R7.reuse, PT ;  /* 0x000000070200720c */ /* 0x080fe40003f04270 */
[----:B------:R-:W-:Y:S02]  /*0d30*/  IADD3 R2, PT, PT, R6, 0x10, RZ ;  /* 0x0000001006027810 */ /* 0x000fe40007ffe0ff */
        /* <DEDUP_REMOVED lines=34> */
.L_x_441:
        /* <DEDUP_REMOVED lines=22> */
[----:B--2---:R-:W-:-:S04]  /*10c0*/  FADD R15, R14, -R15 ;  /* 0x8000000f0e0f7221 */ /* 0x004fc80000000000 */
[----:B---3--:R-:W-:-:S04]  /*10d0*/  FADD R16, -R16, R15 ;  /* 0x0000000f10107221 */ /* 0x008fc80000000100 */
[----:B----4-:R-:W-:-:S04]  /*10e0*/  FADD R17, -R17, R16 ;  /* 0x0000001011117221 */ /* 0x010fc80000000100 */
[----:B-----5:R-:W-:-:S04]  /*10f0*/  FADD R18, -R18, R17 ;  /* 0x0000001112127221 */ /* 0x020fc80000000100 */
[----:B------:R-:W-:-:S04]  /*1100*/  FADD R19, -R19, R18 ;  /* 0x0000001213137221 */ /* 0x000fc80000000100 */
[----:B------:R-:W-:-:S04]  /*1110*/  FADD R20, -R20, R19 ;  /* 0x0000001314147221 */ /* 0x000fc80000000100 */
[----:B------:R-:W-:Y:S01]  /*1120*/  FADD R21, -R21, R20 ;  /* 0x0000001415157221 */ /* 0x000fe20000000100 */
[----:B------:R-:W-:-:S03]  /*1130*/  IADD3 R20, PT, PT, R4, -0x1000, RZ ;  /* 0xfffff00004147810 */ /* 0x000fc60007ffe0ff */
[----:B------:R-:W-:Y:S01]  /*1140*/  FADD R21, -R22, R21 ;  /* 0x0000001516157221 */ /* 0x000fe20000000100 */
[----:B------:R-:W-:-:S03]  /*1150*/  ISETP.GE.U32.AND P0, PT, R20, 0x1000, PT ;  /* 0x000010001400780c */ /* 0x000fc60003f06070 */
        /* <DEDUP_REMOVED lines=9> */
[----:B------:R-:W-:-:S07]  /*11f0*/  UMOV UR4, 0x1000 ;  /* 0x0000100000047882 */ /* 0x000fce0000000000 */
[----:B------:R-:W1:Y:S02]  /*1200*/  LDC.64 R12, c[0x0][0x380] ;  /* 0x0000e000ff0c7b82 */ /* 0x000e640000000a00 */
.L_x_458:
[----:B------:R-:W-:-:S05]  /*1210*/  IADD3 R3, PT, PT, R0, UR4, RZ ;  /* 0x0000000400037c10 */ /* 0x000fca000fffe0ff */
        /* <DEDUP_REMOVED lines=36> */
[----:B------:R-:W-:-:S06]  /*1460*/  UIADD3 UR4, UPT, UPT, UR4, 0x1000, URZ ;  /* 0x0000100004047890 */ /* 0x000fcc000fffe0ff */
[----:B------:R-:W-:-:S13]  /*1470*/  ISETP.LT.U32.AND P0, PT, R20, UR4, PT ;  /* 0x0000000414007c0c */ /* 0x000fda000bf01070 */
[----:B------:R-:W-:Y:S05]  /*1480*/  @!P0 BRA `(.L_x_458) ;  /* 0xfffffffc00608947 */ /* 0x000fea000383ffff */
.L_x_456:
        /* <DEDUP_REMOVED lines=18> */
.L_x_463:
        /* <DEDUP_REMOVED lines=51> */
[----:B--2---:R-:W-:-:S04]  /*18e0*/  FADD R8, -R8, R5 ;  /* 0x0000000508087221 */ /* 0x004fc80000000100 */
[----:B---3--:R-:W-:-:S04]  /*18f0*/  FADD R9, R8, -R9 ;  /* 0x8000000908097221 */ /* 0x008fc80000000000 */
        /* <DEDUP_REMOVED lines=8> */
[----:B----4-:R-:W-:-:S04]  /*1980*/  FADD R28, R11, -R28 ;  /* 0x8000001c0b1c7221 */ /* 0x010fc80000000000 */
[----:B------:R-:W-:-:S04]  /*1990*/  FADD R29, R28, -R29 ;  /* 0x8000001d1c1d7221 */ /* 0x000fc80000000000 */
[----:B------:R-:W-:-:S04]  /*19a0*/  FADD R29, R29, -R18 ;  /* 0x800000121d1d7221 */ /* 0x000fc80000000000 */
[----:B------:R-:W-:-:S04]  /*19b0*/  FADD R29, R29, -R14 ;  /* 0x8000000e1d1d7221 */ /* 0x000fc80000000000 */
[----:B------:R-:W-:-:S04]  /*19c0*/  FADD R29, R29, -R16 ;  /* 0x800000101d1d7221 */ /* 0x000fc80000000000 */
[----:B------:R-:W-:Y:S01]  /*19d0*/  FADD R5, R29, -R20 ;  /* 0x800000141d057221 */ /* 0x000fe20000000000 */
[----:B------:R-:W-:Y:S06]  /*19e0*/  @P0 BRA `(.L_x_463) ;  /* 0xfffffff800f00947 */ /* 0x000fec000383ffff */
[----:B------:R-:W-:Y:S05]  /*19f0*/  BSYNC.RECONVERGENT B3 ;  /* 0x0000000000037941 */ /* 0x000fea0003800200 */
.L_x_462:
[----:B------:R-:W-:-:S07]  /*1a00*/  IADD3 R6, PT, PT, R6, -0x800, RZ ;  /* 0xfffff80006067810 */ /* 0x000fce0007ffe0ff */
.L_x_461:
[----:B------:R-:W-:Y:S05]  /*1a10*/  BSYNC.RECONVERGENT B2 ;  /* 0x0000000000027941 */ /* 0x000fea0003800200 */
.L_x_460:
        /* <DEDUP_REMOVED lines=40> */
.L_x_465:
[----:B------:R-:W-:Y:S05]  /*1ca0*/  BSYNC.RECONVERGENT B2 ;  /* 0x0000000000027941 */ /* 0x000fea0003800200 */
.L_x_464:
        /* <DEDUP_REMOVED lines=23> */
.L_x_467:
[----:B------:R-:W-:Y:S05]  /*1e20*/  BSYNC.RECONVERGENT B2 ;  /* 0x0000000000027941 */ /* 0x000fea0003800200 */
.L_x_466:
[----:B------:R-:W-:Y:S05]  /*1e30*/  @!P1 BRA `(.L_x_459) ;  /* 0x0000000000249947 */ /* 0x000fea0003800000 */
[----:B------:R-:W-:Y:S02]  /*1e40*/  IADD3 R7, PT, PT, R6, UR4, RZ ;  /* 0x0000000406077c10 */ /* 0x000fe4000fffe0ff */
[----:B------:R-:W-:-:S07]  /*1e50*/  IADD3 R4, PT, PT, -R4, RZ, RZ ;  /* 0x000000ff04047210 */ /* 0x000fce0007ffe1ff */
.L_x_468:
[----:B------:R-:W-:-:S06]  /*1e60*/  IMAD.WIDE.U32 R2, R7, 0x4, R12 ;  /* 0x0000000407027825 */ /* 0x000fcc00078e000c */
[----:B------:R-:W2:Y:S01]  /*1e70*/  LDG.E R2, desc[UR6][R2.64] ;  /* 0x0000000602027981 */ /* 0x000ea2000c1e1900 */
[----:B------:R-:W-:Y:S02]  /*1e80*/  IADD3 R4, PT, PT, R4, 0x1, RZ ;  /* 0x0000000104047810 */ /* 0x000fe40007ffe0ff */
[----:B------:R-:W-:Y:S02]  /*1e90*/  IADD3 R7, PT, PT, R7, 0x100, RZ ;  /* 0x0000010007077810 */ /* 0x000fe40007ffe0ff */
[----:B------:R-:W-:Y:S01]  /*1ea0*/  ISETP.NE.AND P0, PT, R4, RZ, PT ;  /* 0x000000ff0400720c */ /* 0x000fe20003f05270 */
[----:B--2---:R-:W-:-:S12]  /*1eb0*/  FADD R5, -R2, R5 ;  /* 0x0000000502057221 */ /* 0x004fd80000000100 */
[----:B------:R-:W-:Y:S05]  /*1ec0*/  @P0 BRA `(.L_x_468) ;  /* 0xfffffffc00e40947 */ /* 0x000fea000383ffff */
.L_x_459:
[----:B------:R-:W-:Y:S05]  /*1ed0*/  BSYNC.RECONVERGENT B1 ;  /* 0x0000000000017941 */ /* 0x000fea0003800200 */
.L_x_457:
        /* <DEDUP_REMOVED lines=41> */
.L_x_455:
[----:B------:R-:W-:Y:S05]  /*2170*/  BSYNC.RECONVERGENT B0 ;  /* 0x0000000000007941 */ /* 0x000fea0003800200 */
.L_x_440:
[----:B------:R-:W-:Y:S05]  /*2180*/  @P0 EXIT ;  /* 0x000000000000094d */ /* 0x000fea0003800000 */
[----:B012---:R-:W0:Y:S01]  /*2190*/  LDC.64 R2, c[0x0][0x388] ;  /* 0x0000e200ff027b82 */ /* 0x007e220000000a00 */
[----:B------:R-:W1:Y:S02]  /*21a0*/  LDCU UR4, c[0x0][0x398] ;  /* 0x00007300ff0477ac */ /* 0x000e640008000800 */
[----:B-1----:R-:W-:-:S05]  /*21b0*/  FADD R5, -R0, UR4 ;  /* 0x0000000400057e21 */ /* 0x002fca0008000100 */
[----:B0-----:R-:W-:Y:S01]  /*21c0*/  STG.E desc[UR6][R2.64], R5 ;  /* 0x0000000502007986 */ /* 0x001fe2000c101906 */
[----:B------:R-:W-:Y:S05]  /*21d0*/  EXIT ;  /* 0x000000000000794d */ /* 0x000fea0003800000 */
.L_x_469:
        /* <DEDUP_REMOVED lines=10> */
.L_x_717:


//--------------------- .text._ZN3cub18CUB_300001_SM_10006detail6reduce28DeviceReduceSingleTileKernelINS2_10policy_hubIfyN4cuda3std3__44plusIfEEE10Policy1000EPfSC_iS9_ffNS7_10__identityEEEvT0_T1_T2_T3_T4_T6_ --------------------------
	.section	.text._ZN3cub18CUB_300001_SM_10006detail6reduce28DeviceReduceSingleTileKernelINS2_10policy_hubIfyN4cuda3std3__44plusIfEEE10Policy1000EPfSC_iS9_ffNS7_10__identityEEEvT0_T1_T2_T3_T4_T6_,"ax",@progbits
	.align	128
        .global         _ZN3cub18CUB_300001_SM_10006detail6reduce28DeviceReduceSingleTileKernelINS2_10policy_hubIfyN4cuda3std3__44plusIfEEE10Policy1000EPfSC_iS9_ffNS7_10__identityEEEvT0_T1_T2_T3_T4_T6_
        .type           _ZN3cub18CUB_300001_SM_10006detail6reduce28DeviceReduceSingleTileKernelINS2_10policy_hubIfyN4cuda3std3__44plusIfEEE10Policy1000EPfSC_iS9_ffNS7_10__identityEEEvT0_T1_T2_T3_T4_T6_,@function
        .size           _ZN3cub18CUB_300001_SM_10006detail6reduce28DeviceReduceSingleTileKernelINS2_10policy_hubIfyN4cuda3std3__44plusIfEEE10Policy1000EPfSC_iS9_ffNS7_10__identityEEEvT0_T1_T2_T3_T4_T6_,(.L_x_718 - _ZN3cub18CUB_300001_SM_10006detail6reduce28DeviceReduceSingleTileKernelINS2_10policy_hubIfyN4cuda3std3__44plusIfEEE10Policy1000EPfSC_iS9_ffNS7_10__identityEEEvT0_T1_T2_T3_T4_T6_)
        .other          _ZN3cub18CUB_300001_SM_10006detail6reduce28DeviceReduceSingleTileKernelINS2_10policy_hubIfyN4cuda3std3__44plusIfEEE10Policy1000EPfSC_iS9_ffNS7_10__identityEEEvT0_T1_T2_T3_T4_T6_,@"STO_CUDA_ENTRY STV_DEFAULT"
_ZN3cub18CUB_300001_SM_10006detail6reduce28DeviceReduceSingleTileKernelINS2_10policy_hubIfyN4cuda3std3__44plusIfEEE10Policy1000EPfSC_iS9_ffNS7_10__identityEEEvT0_T1_T2_T3_T4_T6_:
.text._ZN3cub18CUB_300001_SM_10006detail6reduce28DeviceReduceSingleTileKernelINS2_10policy_hubIfyN4cuda3std3__44plusIfEEE10Policy1000EPfSC_iS9_ffNS7_10__identityEEEvT0_T1_T2_T3_T4_T6_:
        /* <DEDUP_REMOVED lines=13> */
.L_x_470:
        /* <DEDUP_REMOVED lines=16> */
.L_x_475:
[----:B------:R-:W-:Y:S05]  /*01d0*/  BSYNC.RECONVERGENT B1 ;  /* 0x0000000000017941 */ /* 0x000fea0003800200 */
.L_x_474:
        /* <DEDUP_REMOVED lines=16> */
.L_x_480:
[----:B------:R-:W-:-:S06]  /*02e0*/  MOV R3, R5 ;  /* 0x0000000500037202 */ /* 0x000fcc0000000f00 */
[----:B------:R0:W2:Y:S01]  /*02f0*/  LDG.E.CONSTANT R3, desc[UR6][R2.64] ;  /* 0x0000000602037981 */ /* 0x0000a2000c1e9900 */
[----:B------:R-:W-:Y:S01]  /*0300*/  IADD3 R4, PT, PT, R4, 0x1, RZ ;  /* 0x0000000104047810 */ /* 0x000fe20007ffe0ff */
[----:B------:R-:W-:-:S03]  /*0310*/  VIADD R11, R11, 0x100 ;  /* 0x000001000b0b7836 */ /* 0x000fc60000000000 */
[----:B------:R-:W-:Y:S02]  /*0320*/  ISETP.NE.AND P0, PT, R4, RZ, PT ;  /* 0x000000ff0400720c */ /* 0x000fe40003f05270 */
[----:B0-----:R-:W-:-:S04]  /*0330*/  IADD3 R2, P2, PT, R2, 0x400, RZ ;  /* 0x0000040002027810 */ /* 0x001fc80007f5e0ff */
[----:B------:R-:W-:Y:S01]  /*0340*/  IADD3.X R5, PT, PT, RZ, R5, RZ, P2, !PT ;  /* 0x00000005ff057210 */ /* 0x000fe200017fe4ff */
[----:B--2--5:R-:W-:-:S06]  /*0350*/  FADD R0, R3, R0 ;  /* 0x0000000003007221 */ /* 0x024fcc0000000000 */
[----:B------:R-:W-:Y:S05]  /*0360*/  @P0 BRA `(.L_x_480) ;  /* 0xfffffffc00dc0947 */ /* 0x000fea000383ffff */
.L_x_479:
[----:B------:R-:W-:Y:S05]  /*0370*/  BSYNC.RECONVERGENT B2 ;  /* 0x0000000000027941 */ /* 0x000fea0003800200 */
.L_x_478:
        /* <DEDUP_REMOVED lines=8> */
.L_x_483:
        /* <DEDUP_REMOVED lines=26> */
[----:B--2--5:R-:W-:-:S04]  /*05a0*/  FADD R13, R13, R0 ;  /* 0x000000000d0d7221 */ /* 0x024fc80000000000 */
[----:B---3--:R-:W-:-:S04]  /*05b0*/  FADD R13, R13, R10 ;  /* 0x0000000a0d0d7221 */ /* 0x008fc80000000000 */
[----:B----4-:R-:W-:-:S04]  /*05c0*/  FADD R12, R13, R12 ;  /* 0x0000000c0d0c7221 */ /* 0x010fc80000000000 */
[----:B------:R-:W-:-:S04]  /*05d0*/  FADD R17, R12, R17 ;  /* 0x000000110c117221 */ /* 0x000fc80000000000 */
        /* <DEDUP_REMOVED lines=11> */
[----:B------:R-:W-:Y:S01]  /*0690*/  FADD R0, R24, R27 ;  /* 0x0000001b18007221 */ /* 0x000fe20000000000 */
[----:B------:R-:W-:Y:S06]  /*06a0*/  @!P1 BRA `(.L_x_483) ;  /* 0xfffffffc00549947 */ /* 0x000fec000383ffff */
.L_x_482:
[----:B------:R-:W-:Y:S05]  /*06b0*/  BSYNC.RECONVERGENT B2 ;  /* 0x0000000000027941 */ /* 0x000fea0003800200 */
.L_x_481:
        /* <DEDUP_REMOVED lines=18> */
[----:B--2--5:R-:W-:-:S04]  /*07e0*/  FADD R7, R0, R7 ;  /* 0x0000000700077221 */ /* 0x024fc80000000000 */
[----:B---3--:R-:W-:-:S04]  /*07f0*/  FADD R6, R7, R6 ;  /* 0x0000000607067221 */ /* 0x008fc80000000000 */
[----:B----4-:R-:W-:-:S04]  /*0800*/  FADD R6, R6, R13 ;  /* 0x0000000d06067221 */ /* 0x010fc80000000000 */
[----:B------:R-:W-:-:S04]  /*0810*/  FADD R6, R6, R15 ;  /* 0x0000000f06067221 */ /* 0x000fc80000000000 */
[----:B------:R-:W-:-:S04]  /*0820*/  FADD R6, R6, R17 ;  /* 0x0000001106067221 */ /* 0x000fc80000000000 */
[----:B------:R-:W-:-:S04]  /*0830*/  FADD R6, R6, R19 ;  /* 0x0000001306067221 */ /* 0x000fc80000000000 */
[----:B------:R-:W-:-:S04]  /*0840*/  FADD R6, R6, R21 ;  /* 0x0000001506067221 */ /* 0x000fc80000000000 */
[----:B------:R-:W-:-:S07]  /*0850*/  FADD R0, R6, R23 ;  /* 0x0000001706007221 */ /* 0x000fce0000000000 */
.L_x_485:
[----:B------:R-:W-:Y:S05]  /*0860*/  BSYNC.RECONVERGENT B2 ;  /* 0x0000000000027941 */ /* 0x000fea0003800200 */
.L_x_484:
        /* <DEDUP_REMOVED lines=8> */
[----:B--2--5:R-:W-:-:S04]  /*08f0*/  FADD R5, R0, R5 ;  /* 0x0000000500057221 */ /* 0x024fc80000000000 */
[----:B---3--:R-:W-:-:S04]  /*0900*/  FADD R4, R5, R4 ;  /* 0x0000000405047221 */ /* 0x008fc80000000000 */
[----:B----4-:R-:W-:-:S04]  /*0910*/  FADD R4, R4, R7 ;  /* 0x0000000704047221 */ /* 0x010fc80000000000 */
[----:B------:R-:W-:-:S07]  /*0920*/  FADD R0, R4, R11 ;  /* 0x0000000b04007221 */ /* 0x000fce0000000000 */
.L_x_477:
[----:B------:R-:W-:Y:S05]  /*0930*/  BSYNC.RECONVERGENT B1 ;  /* 0x0000000000017941 */ /* 0x000fea0003800200 */
.L_x_476:
[----:B------:R-:W-:Y:S02]  /*0940*/  ISETP.GE.AND P0, PT, R20, 0x100, PT ;  /* 0x000001001400780c */ /* 0x000fe40003f06270 */
[----:B-----5:R-:W-:-:S11]  /*0950*/  MOV R7, R0 ;  /* 0x0000000000077202 */ /* 0x020fd60000000f00 */
[----:B------:R-:W-:Y:S05]  /*0960*/  @!P0 BRA `(.L_x_486) ;  /* 0x0000000000ac8947 */ /* 0x000fea0003800000 */
[----:B------:R-:W1:Y:S01]  /*0970*/  S2R R6, SR_LANEID ;  /* 0x0000000000067919 */ /* 0x000e620000000000 */
[----:B------:R-:W2:Y:S02]  /*0980*/  SHFL.DOWN PT, R0, R7, 0x1, 0x1f ;  /* 0x08201f0007007f89 */ /* 0x000ea400000e0000 */
[----:B--2---:R-:W-:Y:S01]  /*0990*/  FADD R0, R0, R7 ;  /* 0x0000000700007221 */ /* 0x004fe20000000000 */
        /* <DEDUP_REMOVED lines=9> */
[----:B0-----:R-:W-:Y:S01]  /*0a30*/  @!P0 FADD R0, R0, R3 ;  /* 0x0000000300008221 */ /* 0x001fe20000000000 */
[----:B------:R-:W-:-:S04]  /*0a40*/  ISETP.GT.AND P0, PT, R6, 0x1b, PT ;  /* 0x0000001b0600780c */ /* 0x000fc80003f04270 */
[----:B------:R-:W0:Y:S01]  /*0a50*/  SHFL.DOWN PT, R3, R0, 0x4, 0x1f ;  /* 0x08801f0000037f89 */ /* 0x000e2200000e0000 */
[----:B-1----:R-:W-:-:S04]  /*0a60*/  @!P1 LEA R5, R5, R4, 0x18 ;  /* 0x0000000405059211 */ /* 0x002fc800078ec0ff */
[----:B------:R-:W-:-:S04]  /*0a70*/  @!P1 IADD3 R2, PT, PT, R2, R5, RZ ;  /* 0x0000000502029210 */ /* 0x000fc80007ffe0ff */
[----:B0-----:R-:W-:Y:S01]  /*0a80*/  @!P0 FADD R0, R0, R3 ;  /* 0x0000000300008221 */ /* 0x001fe20000000000 */
[----:B------:R-:W-:-:S04]  /*0a90*/  ISETP.GT.AND P0, PT, R6, 0x17, PT ;  /* 0x000000170600780c */ /* 0x000fc80003f04270 */
[----:B------:R-:W0:Y:S09]  /*0aa0*/  SHFL.DOWN PT, R3, R0, 0x8, 0x1f ;  /* 0x09001f0000037f89 */ /* 0x000e3200000e0000 */
[----:B0-----:R-:W-:Y:S01]  /*0ab0*/  @!P0 FADD R0, R0, R3 ;  /* 0x0000000300008221 */ /* 0x001fe20000000000 */
[----:B------:R-:W-:-:S04]  /*0ac0*/  ISETP.NE.AND P0, PT, R9, RZ, PT ;  /* 0x000000ff0900720c */ /* 0x000fc80003f05270 */
[----:B------:R-:W0:Y:S02]  /*0ad0*/  SHFL.DOWN PT, R3, R0, 0x10, 0x1f ;  /* 0x0a001f0000037f89 */ /* 0x000e2400000e0000 */
[----:B0-----:R-:W-:-:S05]  /*0ae0*/  FADD R3, R0, R3 ;  /* 0x0000000300037221 */ /* 0x001fca0000000000 */
        /* <DEDUP_REMOVED lines=11> */
[----:B0-----:R-:W-:-:S04]  /*0ba0*/  FADD R3, R0, R3 ;  /* 0x0000000300037221 */ /* 0x001fc80000000000 */
[----:B-1----:R-:W-:-:S04]  /*0bb0*/  FADD R4, R3, R4 ;  /* 0x0000000403047221 */ /* 0x002fc80000000000 */
[----:B------:R-:W-:-:S04]  /*0bc0*/  FADD R5, R4, R5 ;  /* 0x0000000504057221 */ /* 0x000fc80000000000 */
[----:B------:R-:W-:-:S04]  /*0bd0*/  FADD R6, R5, R6 ;  /* 0x0000000605067221 */ /* 0x000fc80000000000 */
[----:B------:R-:W-:-:S04]  /*0be0*/  FADD R7, R6, R7 ;  /* 0x0000000706077221 */ /* 0x000fc80000000000 */
[----:B--2---:R-:W-:-:S04]  /*0bf0*/  FADD R8, R7, R8 ;  /* 0x0000000807087221 */ /* 0x004fc80000000000 */
[----:B------:R-:W-:Y:S01]  /*0c00*/  FADD R0, R8, R9 ;  /* 0x0000000908007221 */ /* 0x000fe20000000000 */
[----:B------:R-:W-:Y:S06]  /*0c10*/  BRA `(.L_x_487) ;  /* 0x0000003000587947 */ /* 0x000fec0003800000 */
.L_x_486:
        /* <DEDUP_REMOVED lines=11> */
[----:B0-----:R-:W-:Y:S01]  /*0cd0*/  @!P0 FADD R7, R0, R7 ;  /* 0x0000000700078221 */ /* 0x001fe20000000000 */
[-C--:B------:R-:W-:Y:S02]  /*0ce0*/  ISETP.GT.AND P0, PT, R2, R5.reuse, PT ;  /* 0x000000050200720c */ /* 0x080fe40003f04270 */
[----:B------:R-:W-:Y:S01]  /*0cf0*/  IADD3 R2, PT, PT, R4, 0x4, RZ ;  /* 0x0000000404027810 */ /* 0x000fe20007ffe0ff */
[----:B------:R-:W0:Y:S01]  /*0d00*/  @!P1 S2R R6, SR_CgaCtaId ;  /* 0x0000000000069919 */ /* 0x000e220000008800 */
[----:B------:R-:W-:Y:S01]  /*0d10*/  @!P1 MOV R3, 0x400 ;  /* 0x0000040000039802 */ /* 0x000fe20000000f00 */
[----:B------:R-:W1:Y:S08]  /*0d20*/  SHFL.DOWN PT, R0, R7, 0x2, R5 ;  /* 0x0840000007007989 */ /* 0x000e7000000e0005 */
[----:B-1----:R-:W-:Y:S01]  /*0d30*/  @!P0 FADD R7, R7, R0 ;  /* 0x0000000007078221 */ /* 0x002fe20000000000 */
[----:B------:R-:W-:-:S02]  /*0d40*/  ISETP.GT.AND P0, PT, R2, R5, PT ;  /* 0x000000050200720c */ /* 0x000fc40003f04270 */
[----:B------:R-:W-:Y:S02]  /*0d50*/  IADD3 R2, PT, PT, R4, 0x8, RZ ;  /* 0x0000000804027810 */ /* 0x000fe40007ffe0ff */
[----:B------:R-:W1:Y:S01]  /*0d60*/  SHFL.DOWN PT, R0, R7, 0x4, R5 ;  /* 0x0880000007007989 */ /* 0x000e6200000e0005 */
[----:B0-----:R-:W-:-:S08]  /*0d70*/  @!P1 LEA R3, R6, R3, 0x18 ;  /* 0x0000000306039211 */ /* 0x001fd000078ec0ff */
[----:B-1----:R-:W-:Y:S01]  /*0d80*/  @!P0 FADD R7, R7, R0 ;  /* 0x0000000007078221 */ /* 0x002fe20000000000 */
[----:B------:R-:W-:Y:S01]  /*0d90*/  ISETP.GT.AND P0, PT, R2, R5, PT ;  /* 0x000000050200720c */ /* 0x000fe20003f04270 */
[----:B------:R-:W-:-:S03]  /*0da0*/  VIADD R2, R4, 0x10 ;  /* 0x0000001004027836 */ /* 0x000fc60000000000 */
[----:B------:R-:W0:Y:S09]  /*0db0*/  SHFL.DOWN PT, R0, R7, 0x8, R5 ;  /* 0x0900000007007989 */ /* 0x000e3200000e0005 */
[----:B0-----:R-:W-:Y:S01]  /*0dc0*/  @!P0 FADD R7, R7, R0 ;  /* 0x0000000007078221 */ /* 0x001fe20000000000 */
[----:B------:R-:W-:-:S02]  /*0dd0*/  ISETP.GT.AND P0, PT, R2, R5, PT ;  /* 0x000000050200720c */ /* 0x000fc40003f04270 */
[----:B------:R-:W-:Y:S02]  /*0de0*/  @!P1 SHF.R.U32.HI R2, RZ, 0x3, R9 ;  /* 0x00000003ff029819 */ /* 0x000fe40000011609 */
[----:B------:R-:W0:Y:S02]  /*0df0*/  SHFL.DOWN PT, R0, R7, 0x10, R5 ;  /* 0x0a00000007007989 */ /* 0x000e2400000e0005 */
[----:B------:R-:W-:-:S04]  /*0e00*/  @!P1 LOP3.LUT R2, R2, 0x7c, RZ, 0xc0, !PT ;  /* 0x0000007c02029812 */ /* 0x000fc800078ec0ff */
[----:B------:R-:W-:-:S03]  /*0e10*/  @!P1 IADD3 R3, PT, PT, R2, R3, RZ ;  /* 0x0000000302039210 */ /* 0x000fc60007ffe0ff */
[----:B0-----:R-:W-:Y:S01]  /*0e20*/  @!P0 FADD R7, R7, R0 ;  /* 0x0000000007078221 */ /* 0x001fe20000000000 */
        /* <DEDUP_REMOVED lines=15> */
[----:B0-----:R-:W-:Y:S01]  /*0f20*/  @P2 FADD R0, R0, R3 ;  /* 0x0000000300002221 */ /* 0x001fe20000000000 */
[----:B------:R-:W-:-:S03]  /*0f30*/  ISETP.GT.AND P2, PT, R20, 0xa0, PT ;  /* 0x000000a01400780c */ /* 0x000fc60003f44270 */
[----:B-1----:R-:W-:Y:S01]  /*0f40*/  @P4 FADD R0, R0, R4 ;  /* 0x0000000400004221 */ /* 0x002fe20000000000 */
[----:B------:R-:W-:-:S03]  /*0f50*/  ISETP.GT.AND P4, PT, R20, 0xc0, PT ;  /* 0x000000c01400780c */ /* 0x000fc60003f84270 */
[----:B------:R-:W-:Y:S01]  /*0f60*/  @P3 FADD R0, R0, R5 ;  /* 0x0000000500003221 */ /* 0x000fe20000000000 */
[----:B------:R-:W-:-:S03]  /*0f70*/  ISETP.GT.AND P3, PT, R20, 0xe0, PT ;  /* 0x000000e01400780c */ /* 0x000fc60003f64270 */
[----:B------:R-:W-:-:S04]  /*0f80*/  @P1 FADD R0, R0, R6 ;  /* 0x0000000600001221 */ /* 0x000fc80000000000 */
[----:B------:R-:W-:-:S04]  /*0f90*/  @P2 FADD R0, R0, R7 ;  /* 0x0000000700002221 */ /* 0x000fc80000000000 */
[----:B--2---:R-:W-:-:S04]  /*0fa0*/  @P4 FADD R0, R0, R8 ;  /* 0x0000000800004221 */ /* 0x004fc80000000000 */
[----:B------:R-:W-:Y:S01]  /*0fb0*/  @P3 FADD R0, R0, R9 ;  /* 0x0000000900003221 */ /* 0x000fe20000000000 */
[----:B------:R-:W-:Y:S06]  /*0fc0*/  BRA `(.L_x_487) ;  /* 0x0000002c006c7947 */ /* 0x000fec0003800000 */
.L_x_473:
        /* <DEDUP_REMOVED lines=10> */
[----:B--2---:R-:W-:Y:S01]  /*1070*/  FADD R4, R4, R5 ;  /* 0x0000000504047221 */ /* 0x004fe20000000000 */
[----:B------:R-:W-:Y:S01]  /*1080*/  FADD R7, R6, R7 ;  /* 0x0000000706077221 */ /* 0x000fe20000000000 */
[----:B---3--:R-:W-:Y:S01]  /*1090*/  FADD R8, R8, R9 ;  /* 0x0000000908087221 */ /* 0x008fe20000000000 */
[----:B------:R-:W-:Y:S02]  /*10a0*/  FADD R11, R10, R11 ;  /* 0x0000000b0a0b7221 */ /* 0x000fe40000000000 */
[----:B------:R-:W-:Y:S01]  /*10b0*/  FADD R4, R4, R7 ;  /* 0x0000000704047221 */ /* 0x000fe20000000000 */
[----:B----4-:R-:W-:Y:S01]  /*10c0*/  FADD R12, R12, R13 ;  /* 0x0000000d0c0c7221 */ /* 0x010fe20000000000 */
[----:B------:R-:W-:Y:S01]  /*10d0*/  FADD R15, R14, R15 ;  /* 0x0000000f0e0f7221 */ /* 0x000fe20000000000 */
[----:B------:R-:W-:Y:S01]  /*10e0*/  FADD R11, R8, R11 ;  /* 0x0000000b080b7221 */ /* 0x000fe20000000000 */
[----:B-----5:R-:W-:Y:S01]  /*10f0*/  FADD R16, R16, R17 ;  /* 0x0000001110107221 */ /* 0x020fe20000000000 */
[----:B------:R-:W-:Y:S01]  /*1100*/  FADD R19, R18, R19 ;  /* 0x0000001312137221 */ /* 0x000fe20000000000 */
[----:B------:R-:W-:Y:S01]  /*1110*/  FADD R12, R12, R15 ;  /* 0x0000000f0c0c7221 */ /* 0x000fe20000000000 */
[----:B------:R-:W-:-:S02]  /*1120*/  FADD R4, R4, R11 ;  /* 0x0000000b04047221 */ /* 0x000fc40000000000 */
[----:B------:R-:W-:-:S04]  /*1130*/  FADD R19, R16, R19 ;  /* 0x0000001310137221 */ /* 0x000fc80000000000 */
[----:B------:R-:W-:-:S04]  /*1140*/  FADD R19, R12, R19 ;  /* 0x000000130c137221 */ /* 0x000fc80000000000 */
[----:B------:R-:W-:Y:S01]  /*1150*/  FADD R21, R4, R19 ;  /* 0x0000001304157221 */ /* 0x000fe20000000000 */
[----:B------:R-:W-:Y:S06]  /*1160*/  @!P0 BRA `(.L_x_488) ;  /* 0x00000000007c8947 */ /* 0x000fec0003800000 */
[----:B------:R-:W0:Y:S01]  /*1170*/  LDC R24, c[0x0][0x390] ;  /* 0x0000e400ff187b82 */ /* 0x000e220000000800 */
[----:B------:R-:W-:Y:S02]  /*1180*/  IADD3 R22, PT, PT, R20, -0x1000, RZ ;  /* 0xfffff00014167810 */ /* 0x000fe40007ffe0ff */
[----:B------:R-:W-:-:S07]  /*1190*/  MOV R23, 0x1000 ;  /* 0x0000100000177802 */ /* 0x000fce0000000f00 */
.L_x_490:
[----:B------:R-:W-:-:S05]  /*11a0*/  IMAD.WIDE R26, R23, 0x4, R2 ;  /* 0x00000004171a7825 */ /* 0x000fca00078e0202 */
[----:B------:R-:W2:Y:S04]  /*11b0*/  LDG.E.128.CONSTANT R16, desc[UR6][R26.64+0x2000] ;  /* 0x002000061a107981 */ /* 0x000ea8000c1e9d00 */
[----:B------:R-:W3:Y:S04]  /*11c0*/  LDG.E.128.CONSTANT R4, desc[UR6][R26.64+0x3000] ;  /* 0x003000061a047981 */ /* 0x000ee8000c1e9d00 */
[----:B------:R-:W4:Y:S04]  /*11d0*/  LDG.E.128.CONSTANT R8, desc[UR6][R26.64] ;  /* 0x000000061a087981 */ /* 0x000f28000c1e9d00 */
[----:B------:R-:W5:Y:S01]  /*11e0*/  LDG.E.128.CONSTANT R12, desc[UR6][R26.64+0x1000] ;  /* 0x001000061a0c7981 */ /* 0x000f62000c1e9d00 */
[----:B0-----:R-:W-:Y:S01]  /*11f0*/  MOV R20, R24 ;  /* 0x0000001800147202 */ /* 0x001fe20000000f00 */
[----:B--2---:R-:W-:Y:S01]  /*1200*/  FADD R17, R17, R18 ;  /* 0x0000001211117221 */ /* 0x004fe20000000000 */
[----:B---3--:R-:W-:-:S02]  /*1210*/  FADD R18, R19, R4 ;  /* 0x0000000413127221 */ /* 0x008fc40000000000 */
[----:B------:R-:W-:Y:S01]  /*1220*/  IADD3 R4, PT, PT, -R23, R20, RZ ;  /* 0x0000001417047210 */ /* 0x000fe20007ffe1ff */
[----:B------:R-:W-:Y:S01]  /*1230*/  FADD R5, R5, R6 ;  /* 0x0000000605057221 */ /* 0x000fe20000000000 */
[----:B----4-:R-:W-:Y:S01]  /*1240*/  FADD R9, R9, R10 ;  /* 0x0000000a09097221 */ /* 0x010fe20000000000 */
[----:B------:R-:W-:Y:S01]  /*1250*/  FADD R8, R8, R21 ;  /* 0x0000001508087221 */ /* 0x000fe20000000000 */
[----:B------:R-:W-:Y:S01]  /*1260*/  ISETP.GE.AND P0, PT, R4, 0x1000, PT ;  /* 0x000010000400780c */ /* 0x000fe20003f06270 */
[----:B-----5:R-:W-:Y:S01]  /*1270*/  FADD R13, R13, R14 ;  /* 0x0000000e0d0d7221 */ /* 0x020fe20000000000 */
[----:B------:R-:W-:Y:S01]  /*1280*/  FADD R10, R11, R12 ;  /* 0x0000000c0b0a7221 */ /* 0x000fe20000000000 */
[----:B------:R-:W-:Y:S01]  /*1290*/  FADD R14, R15, R16 ;  /* 0x000000100f0e7221 */ /* 0x000fe20000000000 */
[----:B------:R-:W-:Y:S01]  /*12a0*/  FADD R8, R8, R9 ;  /* 0x0000000908087221 */ /* 0x000fe20000000000 */
[----:B------:R-:W-:Y:S01]  /*12b0*/  FADD R5, R18, R5 ;  /* 0x0000000512057221 */ /* 0x000fe20000000000 */
[----:B------:R-:W-:Y:S01]  /*12c0*/  FADD R13, R10, R13 ;  /* 0x0000000d0a0d7221 */ /* 0x000fe20000000000 */
[----:B------:R-:W-:-:S03]  /*12d0*/  FADD R14, R14, R17 ;  /* 0x000000110e0e7221 */ /* 0x000fc60000000000 */
[----:B------:R-:W-:Y:S01]  /*12e0*/  FADD R8, R8, R13 ;  /* 0x0000000d08087221 */ /* 0x000fe20000000000 */
[----:B------:R-:W-:-:S04]  /*12f0*/  FADD R5, R14, R5 ;  /* 0x000000050e057221 */ /* 0x000fc80000000000 */
[----:B------:R-:W-:-:S04]  /*1300*/  FADD R5, R8, R5 ;  /* 0x0000000508057221 */ /* 0x000fc80000000000 */
[----:B------:R-:W-:Y:S01]  /*1310*/  FADD R21, R7, R5 ;  /* 0x0000000507157221 */ /* 0x000fe20000000000 */
[----:B------:R-:W-:Y:S06]  /*1320*/  @!P0 BRA `(.L_x_489) ;  /* 0x0000000800308947 */ /* 0x000fec0003800000 */
[----:B------:R-:W-:-:S04]  /*1330*/  IADD3 R23, PT, PT, R23, 0x1000, RZ ;  /* 0x0000100017177810 */ /* 0x000fc80007ffe0ff */
[----:B------:R-:W-:-:S13]  /*1340*/  ISETP.GT.AND P0, PT, R23, R22, PT ;  /* 0x000000161700720c */ /* 0x000fda0003f04270 */
[----:B------:R-:W-:Y:S05]  /*1350*/  @!P0 BRA `(.L_x_490) ;  /* 0xfffffffc00908947 */ /* 0x000fea000383ffff */
.L_x_488:
        /* <DEDUP_REMOVED lines=20> */
.L_x_494:
[----:B0-----:R-:W-:-:S06]  /*14a0*/  IMAD.WIDE.U32 R2, R7, 0x4, R4 ;  /* 0x0000000407027825 */ /* 0x001fcc00078e0004 */
[----:B------:R-:W2:Y:S01]  /*14b0*/  LDG.E.CONSTANT R2, desc[UR6][R2.64] ;  /* 0x0000000602027981 */ /* 0x000ea2000c1e9900 */
[----:B------:R-:W-:Y:S02]  /*14c0*/  IADD3 R6, PT, PT, R6, 0x1, RZ ;  /* 0x0000000106067810 */ /* 0x000fe40007ffe0ff */
[----:B------:R-:W-:Y:S02]  /*14d0*/  IADD3 R8, PT, PT, R8, 0x100, RZ ;  /* 0x0000010008087810 */ /* 0x000fe40007ffe0ff */
[----:B------:R-:W-:Y:S02]  /*14e0*/  ISETP.NE.AND P0, PT, R6, RZ, PT ;  /* 0x000000ff0600720c */ /* 0x000fe40003f05270 */
[----:B------:R-:W-:Y:S01]  /*14f0*/  IADD3 R7, PT, PT, R7, 0x100, RZ ;  /* 0x0000010007077810 */ /* 0x000fe20007ffe0ff */
[----:B--2---:R-:W-:-:S10]  /*1500*/  FADD R21, R2, R21 ;  /* 0x0000001502157221 */ /* 0x004fd40000000000 */
[----:B------:R-:W-:Y:S05]  /*1510*/  @P0 BRA `(.L_x_494) ;  /* 0xfffffffc00e00947 */ /* 0x000fea000383ffff */
.L_x_493:
[----:B------:R-:W-:Y:S05]  /*1520*/  BSYNC.RECONVERGENT B2 ;  /* 0x0000000000027941 */ /* 0x000fea0003800200 */
.L_x_492:
        /* <DEDUP_REMOVED lines=16> */
.L_x_497:
        /* <DEDUP_REMOVED lines=29> */
[----:B--2---:R-:W-:-:S04]  /*1800*/  FADD R21, R12, R21 ;  /* 0x000000150c157221 */ /* 0x004fc80000000000 */
[----:B------:R-:W-:-:S04]  /*1810*/  FADD R10, R21, R10 ;  /* 0x0000000a150a7221 */ /* 0x000fc80000000000 */
[----:B---3--:R-:W-:-:S04]  /*1820*/  FADD R19, R10, R19 ;  /* 0x000000130a137221 */ /* 0x008fc80000000000 */
[----:B----4-:R-:W-:-:S04]  /*1830*/  FADD R18, R19, R18 ;  /* 0x0000001213127221 */ /* 0x010fc80000000000 */
[----:B-----5:R-:W-:-:S04]  /*1840*/  FADD R17, R18, R17 ;  /* 0x0000001112117221 */ /* 0x020fc80000000000 */
        /* <DEDUP_REMOVED lines=12> */
.L_x_496:
[----:B------:R-:W-:Y:S05]  /*1910*/  BSYNC.RECONVERGENT B2 ;  /* 0x0000000000027941 */ /* 0x000fea0003800200 */
.L_x_495:
        /* <DEDUP_REMOVED lines=19> */
[----:B--2---:R-:W-:-:S04]  /*1a50*/  FADD R21, R21, R4 ;  /* 0x0000000415157221 */ /* 0x004fc80000000000 */
[----:B------:R-:W-:-:S04]  /*1a60*/  FADD R10, R21, R10 ;  /* 0x0000000a150a7221 */ /* 0x000fc80000000000 */
[----:B---3--:R-:W-:-:S04]  /*1a70*/  FADD R10, R10, R13 ;  /* 0x0000000d0a0a7221 */ /* 0x008fc80000000000 */
[----:B----4-:R-:W-:-:S04]  /*1a80*/  FADD R10, R10, R15 ;  /* 0x0000000f0a0a7221 */ /* 0x010fc80000000000 */
[----:B-----5:R-:W-:Y:S01]  /*1a90*/  FADD R10, R10, R7 ;  /* 0x000000070a0a7221 */ /* 0x020fe20000000000 */
[----:B------:R-:W-:-:S03]  /*1aa0*/  IADD3 R4, P1, PT, R2, 0x2000, RZ ;  /* 0x0000200002047810 */ /* 0x000fc60007f3e0ff */
[----:B------:R-:W-:Y:S01]  /*1ab0*/  FADD R10, R10, R17 ;  /* 0x000000110a0a7221 */ /* 0x000fe20000000000 */
[----:B------:R-:W-:-:S03]  /*1ac0*/  IADD3.X R5, PT, PT, RZ, R3, RZ, P1, !PT ;  /* 0x00000003ff057210 */ /* 0x000fc60000ffe4ff */
[----:B------:R-:W-:Y:S01]  /*1ad0*/  FADD R10, R10, R19 ;  /* 0x000000130a0a7221 */ /* 0x000fe20000000000 */
[----:B-1----:R-:W-:Y:S02]  /*1ae0*/  MOV R2, R4 ;  /* 0x0000000400027202 */ /* 0x002fe40000000f00 */
[----:B------:R-:W-:Y:S01]  /*1af0*/  MOV R3, R5 ;  /* 0x0000000500037202 */ /* 0x000fe20000000f00 */
[----:B------:R-:W-:-:S07]  /*1b00*/  FADD R21, R10, R23 ;  /* 0x000000170a157221 */ /* 0x000fce0000000000 */
.L_x_499:
[----:B------:R-:W-:Y:S05]  /*1b10*/  BSYNC.RECONVERGENT B2 ;  /* 0x0000000000027941 */ /* 0x000fea0003800200 */
.L_x_498:
        /* <DEDUP_REMOVED lines=8> */
[----:B-----5:R-:W-:-:S04]  /*1ba0*/  FADD R21, R21, R4 ;  /* 0x0000000415157221 */ /* 0x020fc80000000000 */
[----:B--2---:R-:W-:-:S04]  /*1bb0*/  FADD R6, R21, R6 ;  /* 0x0000000615067221 */ /* 0x004fc80000000000 */
[----:B---3--:R-:W-:-:S04]  /*1bc0*/  FADD R6, R6, R7 ;  /* 0x0000000706067221 */ /* 0x008fc80000000000 */
[----:B----4-:R-:W-:-:S07]  /*1bd0*/  FADD R21, R6, R9 ;  /* 0x0000000906157221 */ /* 0x010fce0000000000 */
.L_x_491:
[----:B------:R-:W-:Y:S05]  /*1be0*/  BSYNC.RECONVERGENT B1 ;  /* 0x0000000000017941 */ /* 0x000fea0003800200 */
.L_x_489:
[----:B------:R-:W0:Y:S01]  /*1bf0*/  S2R R6, SR_LANEID ;  /* 0x0000000000067919 */ /* 0x000e220000000000 */
[----:B------:R-:W1:Y:S01]  /*1c00*/  SHFL.DOWN PT, R2, R21, 0x1, 0x1f ;  /* 0x08201f0015027f89 */ /* 0x000e6200000e0000 */
[C---:B0-----:R-:W-:Y:S02]  /*1c10*/  ISETP.GT.AND P0, PT, R6.reuse, 0x1e, PT ;  /* 0x0000001e0600780c */ /* 0x041fe40003f04270 */
[----:B------:R-:W-:-:S11]  /*1c20*/  ISETP.NE.AND P1, PT, R6, RZ, PT ;  /* 0x000000ff0600720c */ /* 0x000fd60003f25270 */
[----:B-1----:R-:W-:Y:S01]  /*1c30*/  @!P0 FADD R21, R2, R21 ;  /* 0x0000001502158221 */ /* 0x002fe20000000000 */
[----:B------:R-:W-:Y:S01]  /*1c40*/  ISETP.GT.AND P0, PT, R6, 0x1d, PT ;  /* 0x0000001d0600780c */ /* 0x000fe20003f04270 */
[----:B------:R-:W0:Y:S01]  /*1c50*/  @!P1 S2R R5, SR_CgaCtaId ;  /* 0x0000000000059919 */ /* 0x000e220000008800 */
[----:B------:R-:W-:Y:S02]  /*1c60*/  @!P1 MOV R4, 0x400 ;  /* 0x0000040000049802 */ /* 0x000fe40000000f00 */
[----:B------:R-:W-:Y:S01]  /*1c70*/  @!P1 SHF.R.U32.HI R3, RZ, 0x3, R0 ;  /* 0x00000003ff039819 */ /* 0x000fe20000011600 */
[----:B------:R-:W1:Y:S03]  /*1c80*/  SHFL.DOWN PT, R2, R21, 0x2, 0x1f ;  /* 0x08401f0015027f89 */ /* 0x000e6600000e0000 */
[----:B------:R-:W-:-:S05]  /*1c90*/  @!P1 LOP3.LUT R3, R3, 0x7c, RZ, 0xc0, !PT ;  /* 0x0000007c03039812 */ /* 0x000fca00078ec0ff */
[----:B-1----:R-:W-:Y:S01]  /*1ca0*/  @!P0 FADD R21, R21, R2 ;  /* 0x0000000215158221 */ /* 0x002fe20000000000 */
[----:B------:R-:W-:Y:S02]  /*1cb0*/  ISETP.GT.AND P0, PT, R6, 0x1b, PT ;  /* 0x0000001b0600780c */ /* 0x000fe40003f04270 */
[----:B0-----:R-:W-:Y:S02]  /*1cc0*/  @!P1 LEA R4, R5, R4, 0x18 ;  /* 0x0000000405049211 */ /* 0x001fe400078ec0ff */
[----:B------:R-:W0:Y:S02]  /*1cd0*/  SHFL.DOWN PT, R2, R21, 0x4, 0x1f ;  /* 0x08801f0015027f89 */ /* 0x000e2400000e0000 */
[----:B------:R-:W-:-:S07]  /*1ce0*/  @!P1 IADD3 R3, PT, PT, R3, R4, RZ ;  /* 0x0000000403039210 */ /* 0x000fce0007ffe0ff */
        /* <DEDUP_REMOVED lines=26> */
.L_x_472:
        /* <DEDUP_REMOVED lines=12> */
.L_x_502:
[----:B------:R-:W-:Y:S05]  /*1f50*/  BSYNC.RECONVERGENT B1 ;  /* 0x0000000000017941 */ /* 0x000fea0003800200 */
.L_x_501:
        /* <DEDUP_REMOVED lines=16> */
.L_x_507:
[----:B------:R-:W-:-:S06]  /*2060*/  MOV R3, R5 ;  /* 0x0000000500037202 */ /* 0x000fcc0000000f00 */
[----:B------:R0:W2:Y:S01]  /*2070*/  LDG.E.CONSTANT R3, desc[UR6][R2.64] ;  /* 0x0000000602037981 */ /* 0x0000a2000c1e9900 */
[----:B------:R-:W-:Y:S02]  /*2080*/  IADD3 R4, PT, PT, R4, 0x1, RZ ;  /* 0x0000000104047810 */ /* 0x000fe40007ffe0ff */
[----:B------:R-:W-:Y:S02]  /*2090*/  IADD3 R11, PT, PT, R11, 0x100, RZ ;  /* 0x000001000b0b7810 */ /* 0x000fe40007ffe0ff */
[----:B------:R-:W-:Y:S02]  /*20a0*/  ISETP.NE.AND P0, PT, R4, RZ, PT ;  /* 0x000000ff0400720c */ /* 0x000fe40003f05270 */
[----:B0-----:R-:W-:-:S04]  /*20b0*/  IADD3 R2, P2, PT, R2, 0x400, RZ ;  /* 0x0000040002027810 */ /* 0x001fc80007f5e0ff */
[----:B------:R-:W-:Y:S01]  /*20c0*/  IADD3.X R5, PT, PT, RZ, R5, RZ, P2, !PT ;  /* 0x00000005ff057210 */ /* 0x000fe200017fe4ff */
[----:B--2--5:R-:W-:-:S06]  /*20d0*/  FADD R0, R3, R0 ;  /* 0x0000000003007221 */ /* 0x024fcc0000000000 */
[----:B------:R-:W-:Y:S05]  /*20e0*/  @P0 BRA `(.L_x_507) ;  /* 0xfffffffc00dc0947 */ /* 0x000fea000383ffff */
.L_x_506:
[----:B------:R-:W-:Y:S05]  /*20f0*/  BSYNC.RECONVERGENT B2 ;  /* 0x0000000000027941 */ /* 0x000fea0003800200 */
.L_x_505:
        /* <DEDUP_REMOVED lines=8> */
.L_x_510:
        /* <DEDUP_REMOVED lines=43> */
.L_x_509:
[----:B------:R-:W-:Y:S05]  /*2430*/  BSYNC.RECONVERGENT B2 ;  /* 0x0000000000027941 */ /* 0x000fea0003800200 */
.L_x_508:
        /* <DEDUP_REMOVED lines=26> */
.L_x_512:
[----:B------:R-:W-:Y:S05]  /*25e0*/  BSYNC.RECONVERGENT B2 ;  /* 0x0000000000027941 */ /* 0x000fea0003800200 */
.L_x_511:
        /* <DEDUP_REMOVED lines=12> */
.L_x_504:
[----:B------:R-:W-:Y:S05]  /*26b0*/  BSYNC.RECONVERGENT B1 ;  /* 0x0000000000017941 */ /* 0x000fea0003800200 */
.L_x_503:
        /* <DEDUP_REMOVED lines=46> */
.L_x_513:
        /* <DEDUP_REMOVED lines=11> */
[----:B-1----:R-:W-:Y:S01]  /*2a50*/  @!P0 FADD R5, R0, R5 ;  /* 0x0000000500058221 */ /* 0x002fe20000000000 */
[-C--:B------:R-:W-:Y:S01]  /*2a60*/  ISETP.GT.AND P0, PT, R3, R4.reuse, PT ;  /* 0x000000040300720c */ /* 0x080fe20003f04270 */
[----:B------:R-:W0:Y:S01]  /*2a70*/  @!P1 S2R R6, SR_CgaCtaId ;  /* 0x0000000000069919 */ /* 0x000e220000008800 */
[----:B------:R-:W-:Y:S02]  /*2a80*/  IADD3 R3, PT, PT, R2, 0x4, RZ ;  /* 0x0000000402037810 */ /* 0x000fe40007ffe0ff */
[----:B------:R-:W1:Y:S09]  /*2a90*/  SHFL.DOWN PT, R0, R5, 0x2, R4 ;  /* 0x0840000005007989 */ /* 0x000e7200000e0004 */
[----:B-1----:R-:W-:Y:S01]  /*2aa0*/  @!P0 FADD R5, R5, R0 ;  /* 0x0000000005058221 */ /* 0x002fe20000000000 */
[----:B------:R-:W-:-:S02]  /*2ab0*/  ISETP.GT.AND P0, PT, R3, R4, PT ;  /* 0x000000040300720c */ /* 0x000fc40003f04270 */
[----:B------:R-:W-:Y:S02]  /*2ac0*/  IADD3 R3, PT, PT, R2, 0x8, RZ ;  /* 0x0000000802037810 */ /* 0x000fe40007ffe0ff */
[----:B------:R-:W1:Y:S09]  /*2ad0*/  SHFL.DOWN PT, R0, R5, 0x4, R4 ;  /* 0x0880000005007989 */ /* 0x000e7200000e0004 */
[----:B-1----:R-:W-:Y:S01]  /*2ae0*/  @!P0 FADD R5, R5, R0 ;  /* 0x0000000005058221 */ /* 0x002fe20000000000 */
[----:B------:R-:W-:-:S02]  /*2af0*/  ISETP.GT.AND P0, PT, R3, R4, PT ;  /* 0x000000040300720c */ /* 0x000fc40003f04270 */
[----:B------:R-:W-:Y:S02]  /*2b00*/  IADD3 R3, PT, PT, R2, 0x10, RZ ;  /* 0x0000001002037810 */ /* 0x000fe40007ffe0ff */
[----:B------:R-:W1:Y:S01]  /*2b10*/  SHFL.DOWN PT, R0, R5, 0x8, R4 ;  /* 0x0900000005007989 */ /* 0x000e6200000e0004 */
[----:B------:R-:W-:-:S04]  /*2b20*/  @!P1 SHF.R.U32.HI R2, RZ, 0x3, R9 ;  /* 0x00000003ff029819 */ /* 0x000fc80000011609 */
[----:B------:R-:W-:-:S04]  /*2b30*/  @!P1 LOP3.LUT R2, R2, 0x7c, RZ, 0xc0, !PT ;  /* 0x0000007c02029812 */ /* 0x000fc800078ec0ff */
[----:B-1----:R-:W-:Y:S01]  /*2b40*/  @!P0 FADD R5, R5, R0 ;  /* 0x0000000005058221 */ /* 0x002fe20000000000 */
[----:B------:R-:W-:Y:S02]  /*2b50*/  ISETP.GT.AND P0, PT, R3, R4, PT ;  /* 0x000000040300720c */ /* 0x000fe40003f04270 */
[----:B------:R-:W-:Y:S02]  /*2b60*/  @!P1 MOV R3, 0x400 ;  /* 0x0000040000039802 */ /* 0x000fe40000000f00 */
[----:B------:R-:W1:Y:S02]  /*2b70*/  SHFL.DOWN PT, R0, R5, 0x10, R4 ;  /* 0x0a00000005007989 */ /* 0x000e6400000e0004 */
[----:B0-----:R-:W-:-:S04]  /*2b80*/  @!P1 LEA R3, R6, R3, 0x18 ;  /* 0x0000000306039211 */ /* 0x001fc800078ec0ff */
[----:B------:R-:W-:-:S03]  /*2b90*/  @!P1 IADD3 R3, PT, PT, R2, R3, RZ ;  /* 0x0000000302039210 */ /* 0x000fc60007ffe0ff */
[----:B-1----:R-:W-:Y:S01]  /*2ba0*/  @!P0 FADD R5, R5, R0 ;  /* 0x0000000005058221 */ /* 0x002fe20000000000 */
        /* <DEDUP_REMOVED lines=26> */
.L_x_500:
        /* <DEDUP_REMOVED lines=20> */
[----:B--2---:R-:W-:Y:S01]  /*2e90*/  FADD R0, R19, R0 ;  /* 0x0000000013007221 */ /* 0x004fe20000000000 */
[----:B---3--:R-:W-:-:S04]  /*2ea0*/  FADD R5, R4, R5 ;  /* 0x0000000504057221 */ /* 0x008fc80000000000 */
[----:B------:R-:W-:Y:S01]  /*2eb0*/  FADD R0, R0, R5 ;  /* 0x0000000500007221 */ /* 0x000fe20000000000 */
[----:B----4-:R-:W-:Y:S01]  /*2ec0*/  FADD R6, R6, R7 ;  /* 0x0000000706067221 */ /* 0x010fe20000000000 */
[----:B-----5:R-:W-:-:S04]  /*2ed0*/  FADD R9, R9, R10 ;  /* 0x0000000a09097221 */ /* 0x020fc80000000000 */
[----:B------:R-:W-:Y:S01]  /*2ee0*/  FADD R9, R6, R9 ;  /* 0x0000000906097221 */ /* 0x000fe20000000000 */
[----:B------:R-:W-:-:S03]  /*2ef0*/  FADD R11, R11, R12 ;  /* 0x0000000c0b0b7221 */ /* 0x000fc60000000000 */
[----:B------:R-:W-:Y:S01]  /*2f00*/  FADD R0, R0, R9 ;  /* 0x0000000900007221 */ /* 0x000fe20000000000 */
[----:B------:R-:W-:-:S04]  /*2f10*/  FADD R14, R13, R14 ;  /* 0x0000000e0d0e7221 */ /* 0x000fc80000000000 */
[----:B------:R-:W-:Y:S01]  /*2f20*/  FADD R11, R11, R14 ;  /* 0x0000000e0b0b7221 */ /* 0x000fe20000000000 */
[----:B------:R-:W-:Y:S01]  /*2f30*/  FADD R15, R15, R16 ;  /* 0x000000100f0f7221 */ /* 0x000fe20000000000 */
[----:B------:R-:W-:-:S04]  /*2f40*/  FADD R18, R17, R18 ;  /* 0x0000001211127221 */ /* 0x000fc80000000000 */
[----:B------:R-:W-:-:S04]  /*2f50*/  FADD R18, R15, R18 ;  /* 0x000000120f127221 */ /* 0x000fc80000000000 */
[----:B------:R-:W-:Y:S01]  /*2f60*/  FADD R5, R11, R18 ;  /* 0x000000120b057221 */ /* 0x000fe20000000000 */
[----:B------:R-:W-:-:S03]  /*2f70*/  HFMA2 R11, -RZ, RZ, 0, 0.00048828125 ;  /* 0x00001000ff0b7431 */ /* 0x000fc600000001ff */
[----:B------:R-:W-:Y:S01]  /*2f80*/  FADD R0, R0, R5 ;  /* 0x0000000500007221 */ /* 0x000fe20000000000 */
[----:B------:R-:W-:Y:S06]  /*2f90*/  @!P0 BRA `(.L_x_514) ;  /* 0x0000000000ac8947 */ /* 0x000fec0003800000 */
[----:B------:R-:W0:Y:S01]  /*2fa0*/  LDC R7, c[0x0][0x390] ;  /* 0x0000e400ff077b82 */ /* 0x000e220000000800 */
[----:B------:R-:W-:Y:S02]  /*2fb0*/  IADD3 R6, PT, PT, R20, -0x1000, RZ ;  /* 0xfffff00014067810 */ /* 0x000fe40007ffe0ff */
[----:B------:R-:W-:-:S07]  /*2fc0*/  MOV R11, 0x1000 ;  /* 0x00001000000b7802 */ /* 0x000fce0000000f00 */
.L_x_516:
        /* <DEDUP_REMOVED lines=17> */
[----:B--2---:R-:W-:Y:S01]  /*30e0*/  FADD R21, R20, R21 ;  /* 0x0000001514157221 */ /* 0x004fe20000000000 */
[----:B0-----:R-:W-:-:S05]  /*30f0*/  MOV R20, R7 ;  /* 0x0000000700147202 */ /* 0x001fca0000000f00 */
[----:B-1----:R-:W-:Y:S02]  /*3100*/  IMAD.IADD R4, R20, 0x1, -R11 ;  /* 0x0000000114047824 */ /* 0x002fe400078e0a0b */
[----:B---3--:R-:W-:-:S03]  /*3110*/  FADD R0, R19, R0 ;  /* 0x0000000013007221 */ /* 0x008fc60000000000 */
[----:B------:R-:W-:Y:S01]  /*3120*/  ISETP.GE.AND P0, PT, R4, 0x1000, PT ;  /* 0x000010000400780c */ /* 0x000fe20003f06270 */
[----:B----4-:R-:W-:Y:S01]  /*3130*/  FADD R22, R22, R23 ;  /* 0x0000001716167221 */ /* 0x010fe20000000000 */
[----:B------:R-:W-:Y:S01]  /*3140*/  FADD R0, R0, R21 ;  /* 0x0000001500007221 */ /* 0x000fe20000000000 */
[----:B-----5:R-:W-:-:S04]  /*3150*/  FADD R25, R24, R25 ;  /* 0x0000001918197221 */ /* 0x020fc80000000000 */
[----:B------:R-:W-:Y:S01]  /*3160*/  FADD R25, R22, R25 ;  /* 0x0000001916197221 */ /* 0x000fe20000000000 */
[----:B------:R-:W-:Y:S01]  /*3170*/  FADD R16, R16, R17 ;  /* 0x0000001110107221 */ /* 0x000fe20000000000 */
[----:B------:R-:W-:-:S04]  /*3180*/  FADD R15, R15, R10 ;  /* 0x0000000a0f0f7221 */ /* 0x000fc80000000000 */
[----:B------:R-:W-:Y:S01]  /*3190*/  FADD R15, R16, R15 ;  /* 0x0000000f100f7221 */ /* 0x000fe20000000000 */
[----:B------:R-:W-:Y:S01]  /*31a0*/  FADD R9, R14, R9 ;  /* 0x000000090e097221 */ /* 0x000fe20000000000 */
[----:B------:R-:W-:-:S04]  /*31b0*/  FADD R12, R13, R12 ;  /* 0x0000000c0d0c7221 */ /* 0x000fc80000000000 */
[----:B------:R-:W-:Y:S01]  /*31c0*/  FADD R12, R9, R12 ;  /* 0x0000000c090c7221 */ /* 0x000fe20000000000 */
[----:B------:R-:W-:-:S03]  /*31d0*/  FADD R0, R0, R25 ;  /* 0x0000001900007221 */ /* 0x000fc60000000000 */
[----:B------:R-:W-:-:S04]  /*31e0*/  FADD R15, R15, R12 ;  /* 0x0000000c0f0f7221 */ /* 0x000fc80000000000 */
[----:B------:R-:W-:-:S04]  /*31f0*/  FADD R15, R0, R15 ;  /* 0x0000000f000f7221 */ /* 0x000fc80000000000 */
[----:B------:R-:W-:Y:S01]  /*3200*/  FADD R0, R18, R15 ;  /* 0x0000000f12007221 */ /* 0x000fe20000000000 */
[----:B------:R-:W-:Y:S06]  /*3210*/  @!P0 BRA `(.L_x_515) ;  /* 0x0000000800308947 */ /* 0x000fec0003800000 */
[----:B------:R-:W-:-:S04]  /*3220*/  IADD3 R11, PT, PT, R11, 0x1000, RZ ;  /* 0x000010000b0b7810 */ /* 0x000fc80007ffe0ff */
[----:B------:R-:W-:-:S13]  /*3230*/  ISETP.GT.AND P0, PT, R11, R6, PT ;  /* 0x000000060b00720c */ /* 0x000fda0003f04270 */
[----:B------:R-:W-:Y:S05]  /*3240*/  @!P0 BRA `(.L_x_516) ;  /* 0xfffffffc00608947 */ /* 0x000fea000383ffff */
.L_x_514:
        /* <DEDUP_REMOVED lines=20> */
.L_x_520:
        /* <DEDUP_REMOVED lines=8> */
.L_x_519:
[----:B------:R-:W-:Y:S05]  /*3410*/  BSYNC.RECONVERGENT B2 ;  /* 0x0000000000027941 */ /* 0x000fea0003800200 */
.L_x_518:
        /* <DEDUP_REMOVED lines=16> */
.L_x_523:
        /* <DEDUP_REMOVED lines=46> */
.L_x_522:
[----:B------:R-:W-:Y:S05]  /*3800*/  BSYNC.RECONVERGENT B2 ;  /* 0x0000000000027941 */ /* 0x000fea0003800200 */
.L_x_521:
        /* <DEDUP_REMOVED lines=21> */
[----:B--2---:R-:W-:-:S04]  /*3960*/  FADD R0, R0, R5 ;  /* 0x0000000500007221 */ /* 0x004fc80000000000 */
[----:B------:R-:W-:-:S04]  /*3970*/  FADD R0, R0, R13 ;  /* 0x0000000d00007221 */ /* 0x000fc80000000000 */
[----:B---3--:R-:W-:-:S04]  /*3980*/  FADD R0, R0, R15 ;  /* 0x0000000f00007221 */ /* 0x008fc80000000000 */
[----:B----4-:R-:W-:-:S04]  /*3990*/  FADD R0, R0, R17 ;  /* 0x0000001100007221 */ /* 0x010fc80000000000 */
[----:B-----5:R-:W-:-:S04]  /*39a0*/  FADD R0, R0, R7 ;  /* 0x0000000700007221 */ /* 0x020fc80000000000 */
[----:B------:R-:W-:Y:S01]  /*39b0*/  FADD R0, R0, R19 ;  /* 0x0000001300007221 */ /* 0x000fe20000000000 */
[----:B------:R-:W-:-:S03]  /*39c0*/  IADD3.X R5, PT, PT, RZ, R3, RZ, P1, !PT ;  /* 0x00000003ff057210 */ /* 0x000fc60000ffe4ff */
[----:B------:R-:W-:Y:S01]  /*39d0*/  FADD R0, R0, R21 ;  /* 0x0000001500007221 */ /* 0x000fe20000000000 */
[----:B------:R-:W-:-:S03]  /*39e0*/  MOV R3, R5 ;  /* 0x0000000500037202 */ /* 0x000fc60000000f00 */
[----:B------:R-:W-:-:S07]  /*39f0*/  FADD R0, R0, R23 ;  /* 0x0000001700007221 */ /* 0x000fce0000000000 */
.L_x_525:
[----:B------:R-:W-:Y:S05]  /*3a00*/  BSYNC.RECONVERGENT B2 ;  /* 0x0000000000027941 */ /* 0x000fea0003800200 */
.L_x_524:
        /* <DEDUP_REMOVED lines=8> */
[----:B-----5:R-:W-:-:S04]  /*3a90*/  FADD R0, R0, R5 ;  /* 0x0000000500007221 */ /* 0x020fc80000000000 */
[----:B--2---:R-:W-:-:S04]  /*3aa0*/  FADD R0, R0, R7 ;  /* 0x0000000700007221 */ /* 0x004fc80000000000 */
[----:B---3--:R-:W-:-:S04]  /*3ab0*/  FADD R0, R0, R9 ;  /* 0x0000000900007221 */ /* 0x008fc80000000000 */
[----:B----4-:R-:W-:-:S07]  /*3ac0*/  FADD R0, R0, R11 ;  /* 0x0000000b00007221 */ /* 0x010fce0000000000 */
.L_x_517:
[----:B------:R-:W-:Y:S05]  /*3ad0*/  BSYNC.RECONVERGENT B1 ;  /* 0x0000000000017941 */ /* 0x000fea0003800200 */
.L_x_515:
[----:B------:R-:W0:Y:S01]  /*3ae0*/  S2R R6, SR_LANEID ;  /* 0x0000000000067919 */ /* 0x000e220000000000 */
[----:B------:R-:W-:-:S05]  /*3af0*/  MOV R3, R0 ;  /* 0x0000000000037202 */ /* 0x000fca0000000f00 */
        /* <DEDUP_REMOVED lines=33> */
[----:B-1----:R-:W-:-:S04]  /*3d10*/  FADD R3, R0, R3 ;  /* 0x0000000300037221 */ /* 0x002fc80000000000 */
[----:B0-----:R-:W-:-:S04]  /*3d20*/  FADD R4, R3, R4 ;  /* 0x0000000403047221 */ /* 0x001fc80000000000 */
[----:B------:R-:W-:-:S04]  /*3d30*/  FADD R5, R4, R5 ;  /* 0x0000000504057221 */ /* 0x000fc80000000000 */
[----:B------:R-:W-:-:S04]  /*3d40*/  FADD R6, R5, R6 ;  /* 0x0000000605067221 */ /* 0x000fc80000000000 */
[----:B------:R-:W-:-:S04]  /*3d50*/  FADD R7, R6, R7 ;  /* 0x0000000706077221 */ /* 0x000fc80000000000 */
[----:B--2---:R-:W-:-:S04]  /*3d60*/  FADD R8, R7, R8 ;  /* 0x0000000807087221 */ /* 0x004fc80000000000 */
[----:B------:R-:W-:-:S07]  /*3d70*/  FADD R0, R8, R9 ;  /* 0x0000000908007221 */ /* 0x000fce0000000000 */
.L_x_487:
[----:B------:R-:W-:Y:S05]  /*3d80*/  BSYNC.RECONVERGENT B0 ;  /* 0x0000000000007941 */ /* 0x000fea0003800200 */
.L_x_471:
[----:B------:R-:W-:Y:S05]  /*3d90*/  @P0 EXIT ;  /* 0x000000000000094d */ /* 0x000fea0003800000 */
[----:B01234-:R-:W0:Y:S01]  /*3da0*/  LDC.64 R2, c[0x0][0x388] ;  /* 0x0000e200ff027b82 */ /* 0x01fe220000000a00 */
[----:B------:R-:W1:Y:S02]  /*3db0*/  LDCU UR4, c[0x0][0x398] ;  /* 0x00007300ff0477ac */ /* 0x000e640008000800 */
[----:B-1----:R-:W-:-:S05]  /*3dc0*/  FADD R5, R0, UR4 ;  /* 0x0000000400057e21 */ /* 0x002fca0008000000 */
[----:B0-----:R-:W-:Y:S01]  /*3dd0*/  STG.E desc[UR6][R2.64], R5 ;  /* 0x0000000502007986 */ /* 0x001fe2000c101906 */
[----:B------:R-:W-:Y:S05]  /*3de0*/  EXIT ;  /* 0x000000000000794d */ /* 0x000fea0003800000 */
.L_x_526:
        /* <DEDUP_REMOVED lines=9> */
.L_x_718:


//--------------------- .text._ZN3cub18CUB_300001_SM_10006detail6reduce18DeviceReduceKernelINS2_10policy_hubIfyN4cuda3std3__44plusIfEEE10Policy1000EN6thrust24THRUST_300001_SM_1000_NS6detail15normal_iteratorINSD_10device_ptrIfEEEEyS9_fNS7_10__identityEEEvT0_PT3_T1_NS0_13GridEvenShareISN_EET2_T4_ --------------------------
	.section	.text._ZN3cub18CUB_300001_SM_10006detail6reduce18DeviceReduceKernelINS2_10policy_hubIfyN4cuda3std3__44plusIfEEE10Policy1000EN6thrust24THRUST_300001_SM_1000_NS6detail15normal_iteratorINSD_10device_ptrIfEEEEyS9_fNS7_10__identityEEEvT0_PT3_T1_NS0_13GridEvenShareISN_EET2_T4_,"ax",@progbits
	.align	128
        .global         _ZN3cub18CUB_300001_SM_10006detail6reduce18DeviceReduceKernelINS2_10policy_hubIfyN4cuda3std3__44plusIfEEE10Policy1000EN6thrust24THRUST_300001_SM_1000_NS6detail15normal_iteratorINSD_10device_ptrIfEEEEyS9_fNS7_10__identityEEEvT0_PT3_T1_NS0_13GridEvenShareISN_EET2_T4_
        .type           _ZN3cub18CUB_300001_SM_10006detail6reduce18DeviceReduceKernelINS2_10policy_hubIfyN4cuda3std3__44plusIfEEE10Policy1000EN6thrust24THRUST_300001_SM_1000_NS6detail15normal_iteratorINSD_10device_ptrIfEEEEyS9_fNS7_10__identityEEEvT0_PT3_T1_NS0_13GridEvenShareISN_EET2_T4_,@function
        .size           _ZN3cub18CUB_300001_SM_10006detail6reduce18DeviceReduceKernelINS2_10policy_hubIfyN4cuda3std3__44plusIfEEE10Policy1000EN6thrust24THRUST_300001_SM_1000_NS6detail15normal_iteratorINSD_10device_ptrIfEEEEyS9_fNS7_10__identityEEEvT0_PT3_T1_NS0_13GridEvenShareISN_EET2_T4_,(.L_x_719 - _ZN3cub18CUB_300001_SM_10006detail6reduce18DeviceReduceKernelINS2_10policy_hubIfyN4cuda3std3__44plusIfEEE10Policy1000EN6thrust24THRUST_300001_SM_1000_NS6detail15normal_iteratorINSD_10device_ptrIfEEEEyS9_fNS7_10__identityEEEvT0_PT3_T1_NS0_13GridEvenShareISN_EET2_T4_)
        .other          _ZN3cub18CUB_300001_SM_10006detail6reduce18DeviceReduceKernelINS2_10policy_hubIfyN4cuda3std3__44plusIfEEE10Policy1000EN6thrust24THRUST_300001_SM_1000_NS6detail15normal_iteratorINSD_10device_ptrIfEEEEyS9_fNS7_10__identityEEEvT0_PT3_T1_NS0_13GridEvenShareISN_EET2_T4_,@"STO_CUDA_ENTRY STV_DEFAULT"
_ZN3cub18CUB_300001_SM_10006detail6reduce18DeviceReduceKernelINS2_10policy_hubIfyN4cuda3std3__44plusIfEEE10Policy1000EN6thrust24THRUST_300001_SM_1000_NS6detail15normal_iteratorINSD_10device_ptrIfEEEEyS9_fNS7_10__identityEEEvT0_PT3_T1_NS0_13GridEvenShareISN_EET2_T4_:
.text._ZN3cub18CUB_300001_SM_10006detail6reduce18DeviceReduceKernelINS2_10policy_hubIfyN4cuda3std3__44plusIfEEE10Policy1000EN6thrust24THRUST_300001_SM_1000_NS6detail15normal_iteratorINSD_10device_ptrIfEEEEyS9_fNS7_10__identityEEEvT0_PT3_T1_NS0_13GridEvenShareISN_EET2_T4_:
        /* <DEDUP_REMOVED lines=28> */
.L_x_530:
[----:B------:R-:W-:Y:S05]  /*01c0*/  BSYNC.RECONVERGENT B1 ;  /* 0x0000000000017941 */ /* 0x000fea0003800200 */
.L_x_529:
        /* <DEDUP_REMOVED lines=21> */
.L_x_535:
        /* <DEDUP_REMOVED lines=37> */
[----:B------:R-:W-:Y:S06]  /*0570*/  @P1 BRA `(.L_x_535) ;  /* 0xfffffffc00681947 */ /* 0x000fec000383ffff */
.L_x_534:
[----:B------:R-:W-:Y:S05]  /*0580*/  BSYNC.RECONVERGENT B2 ;  /* 0x0000000000027941 */ /* 0x000fea0003800200 */
.L_x_533:
        /* <DEDUP_REMOVED lines=28> */
.L_x_537:
[----:B------:R-:W-:Y:S05]  /*0750*/  BSYNC.RECONVERGENT B2 ;  /* 0x0000000000027941 */ /* 0x000fea0003800200 */
.L_x_536:
        /* <DEDUP_REMOVED lines=16> */
[----:B--2--5:R-:W-:-:S04]  /*0860*/  FADD R9, R4, R9 ;  /* 0x0000000904097221 */ /* 0x024fc80000000000 */
[----:B---3--:R-:W-:-:S04]  /*0870*/  FADD R8, R9, R8 ;  /* 0x0000000809087221 */ /* 0x008fc80000000000 */
[----:B----4-:R-:W-:-:S04]  /*0880*/  FADD R8, R8, R11 ;  /* 0x0000000b08087221 */ /* 0x010fc80000000000 */
[----:B------:R-:W-:-:S07]  /*0890*/  FADD R4, R8, R13 ;  /* 0x0000000d08047221 */ /* 0x000fce0000000000 */
.L_x_539:
[----:B------:R-:W-:Y:S05]  /*08a0*/  BSYNC.RECONVERGENT B2 ;  /* 0x0000000000027941 */ /* 0x000fea0003800200 */
.L_x_538:
[----:B------:R-:W-:Y:S05]  /*08b0*/  @!P1 BRA `(.L_x_532) ;  /* 0x00000000002c9947 */ /* 0x000fea0003800000 */
[----:B------:R-:W1:Y:S01]  /*08c0*/  LDC.64 R2, c[0x0][0x380] ;  /* 0x0000e000ff027b82 */ /* 0x000e620000000a00 */
[----:B0-----:R-:W-:Y:S01]  /*08d0*/  IMAD.U32 R9, RZ, RZ, UR16 ;  /* 0x00000010ff097e24 */ /* 0x001fe2000f8e00ff */
[----:B------:R-:W-:-:S03]  /*08e0*/  IADD3 R7, PT, PT, -R7, RZ, RZ ;  /* 0x000000ff07077210 */ /* 0x000fc60007ffe1ff */
[----:B-1----:R-:W-:-:S07]  /*08f0*/  IMAD.WIDE.U32 R2, R9, 0x4000, R2 ;  /* 0x0000400009027825 */ /* 0x002fce00078e0002 */
.L_x_540:
[----:B------:R-:W-:-:S06]  /*0900*/  IMAD.WIDE R8, R6, 0x4, R2 ;  /* 0x0000000406087825 */ /* 0x000fcc00078e0202 */
[----:B------:R-:W2:Y:S01]  /*0910*/  LDG.E R9, desc[UR14][R8.64] ;  /* 0x0000000e08097981 */ /* 0x000ea2000c1e1900 */
[----:B------:R-:W-:Y:S01]  /*0920*/  VIADD R7, R7, 0x1 ;  /* 0x0000000107077836 */ /* 0x000fe20000000000 */
[----:B------:R-:W-:-:S04]  /*0930*/  IADD3 R6, PT, PT, R6, 0x100, RZ ;  /* 0x0000010006067810 */ /* 0x000fc80007ffe0ff */
[----:B------:R-:W-:Y:S01]  /*0940*/  ISETP.NE.AND P0, PT, R7, RZ, PT ;  /* 0x000000ff0700720c */ /* 0x000fe20003f05270 */
[----:B--2--5:R-:W-:-:S12]  /*0950*/  FADD R4, R9, R4 ;  /* 0x0000000409047221 */ /* 0x024fd80000000000 */
[----:B------:R-:W-:Y:S05]  /*0960*/  @P0 BRA `(.L_x_540) ;  /* 0xfffffffc00e40947 */ /* 0x000fea000383ffff */
.L_x_532:
[----:B------:R-:W-:Y:S05]  /*0970*/  BSYNC.RECONVERGENT B1 ;  /* 0x0000000000017941 */ /* 0x000fea0003800200 */
.L_x_531:
[----:B------:R-:W-:Y:S01]  /*0980*/  ISETP.GE.AND P0, PT, R5, 0x100, PT ;  /* 0x000001000500780c */ /* 0x000fe20003f06270 */
[----:B-----5:R-:W-:-:S12]  /*0990*/  IMAD.MOV.U32 R11, RZ, RZ, R4 ;  /* 0x000000ffff0b7224 */ /* 0x020fd800078e0004 */
[----:B------:R-:W-:Y:S05]  /*09a0*/  @!P0 BRA `(.L_x_541) ;  /* 0x0000000000ac8947 */ /* 0x000fea0003800000 */
[----:B------:R-:W1:Y:S01]  /*09b0*/  S2R R7, SR_LANEID ;  /* 0x0000000000077919 */ /* 0x000e620000000000 */
[----:B------:R-:W2:Y:S02]  /*09c0*/  SHFL.DOWN PT, R2, R11, 0x1, 0x1f ;  /* 0x08201f000b027f89 */ /* 0x000ea400000e0000 */
[----:B--2---:R-:W-:Y:S01]  /*09d0*/  FADD R2, R2, R11 ;  /* 0x0000000b02027221 */ /* 0x004fe20000000000 */
        /* <DEDUP_REMOVED lines=9> */
[----:B-1----:R-:W-:Y:S01]  /*0a70*/  @!P0 FADD R2, R2, R3 ;  /* 0x0000000302028221 */ /* 0x002fe20000000000 */
[----:B------:R-:W-:-:S04]  /*0a80*/  ISETP.GT.AND P0, PT, R7, 0x1b, PT ;  /* 0x0000001b0700780c */ /* 0x000fc80003f04270 */
[----:B------:R-:W1:Y:S01]  /*0a90*/  SHFL.DOWN PT, R3, R2, 0x4, 0x1f ;  /* 0x08801f0002037f89 */ /* 0x000e6200000e0000 */
[----:B--2---:R-:W-:-:S04]  /*0aa0*/  @!P1 LEA R5, R6, R5, 0x18 ;  /* 0x0000000506059211 */ /* 0x004fc800078ec0ff */
[----:B------:R-:W-:-:S04]  /*0ab0*/  @!P1 IADD3 R4, PT, PT, R4, R5, RZ ;  /* 0x0000000504049210 */ /* 0x000fc80007ffe0ff */
[----:B-1----:R-:W-:Y:S01]  /*0ac0*/  @!P0 FADD R2, R2, R3 ;  /* 0x0000000302028221 */ /* 0x002fe20000000000 */
[----:B------:R-:W-:-:S04]  /*0ad0*/  ISETP.GT.AND P0, PT, R7, 0x17, PT ;  /* 0x000000170700780c */ /* 0x000fc80003f04270 */
[----:B------:R-:W1:Y:S09]  /*0ae0*/  SHFL.DOWN PT, R3, R2, 0x8, 0x1f ;  /* 0x09001f0002037f89 */ /* 0x000e7200000e0000 */
[----:B-1----:R-:W-:Y:S01]  /*0af0*/  @!P0 FADD R2, R2, R3 ;  /* 0x0000000302028221 */ /* 0x002fe20000000000 */
[----:B------:R-:W-:-:S04]  /*0b00*/  ISETP.NE.AND P0, PT, R0, RZ, PT ;  /* 0x000000ff0000720c */ /* 0x000fc80003f05270 */
[----:B------:R-:W1:Y:S02]  /*0b10*/  SHFL.DOWN PT, R3, R2, 0x10, 0x1f ;  /* 0x0a001f0002037f89 */ /* 0x000e6400000e0000 */
[----:B-1----:R-:W-:-:S05]  /*0b20*/  FADD R3, R2, R3 ;  /* 0x0000000302037221 */ /* 0x002fca0000000000 */
        /* <DEDUP_REMOVED lines=19> */
.L_x_541:
        /* <DEDUP_REMOVED lines=11> */
[----:B-1----:R-:W-:Y:S01]  /*0d10*/  @!P0 FADD R11, R3, R11 ;  /* 0x0000000b030b8221 */ /* 0x002fe20000000000 */
[----:B------:R-:W-:Y:S01]  /*0d20*/  ISETP.GT.AND P0, PT, R7, R2, PT ;  /* 0x000000020700720c */ /* 0x000fe20003f04270 */
[----:B------:R-:W0:Y:S01]  /*0d30*/  @!P1 S2R R13, SR_CgaCtaId ;  /* 0x00000000000d9919 */ /* 0x000e220000008800 */
[----:B------:R-:W-:Y:S02]  /*0d40*/  IADD3 R7, PT, PT, R9, 0x4, RZ ;  /* 0x0000000409077810 */ /* 0x000fe40007ffe0ff */
[----:B------:R-:W-:Y:S01]  /*0d50*/  @!P1 MOV R6, 0x400 ;  /* 0x0000040000069802 */ /* 0x000fe20000000f00 */
[----:B------:R-:W1:Y:S01]  /*0d60*/  SHFL.DOWN PT, R3, R11, 0x2, R2 ;  /* 0x084000000b037989 */ /* 0x000e6200000e0002 */
[----:B------:R-:W-:-:S04]  /*0d70*/  @!P1 SHF.R.U32.HI R4, RZ, 0x3, R0 ;  /* 0x00000003ff049819 */ /* 0x000fc80000011600 */
[----:B------:R-:W-:-:S03]  /*0d80*/  @!P1 LOP3.LUT R4, R4, 0x7c, RZ, 0xc0, !PT ;  /* 0x0000007c04049812 */ /* 0x000fc600078ec0ff */
[----:B-1----:R-:W-:Y:S01]  /*0d90*/  @!P0 FADD R11, R11, R3 ;  /* 0x000000030b0b8221 */ /* 0x002fe20000000000 */
[----:B------:R-:W-:Y:S01]  /*0da0*/  ISETP.GT.AND P0, PT, R7, R2, PT ;  /* 0x000000020700720c */ /* 0x000fe20003f04270 */
[----:B------:R-:W-:Y:S01]  /*0db0*/  VIADD R7, R9, 0x8 ;  /* 0x0000000809077836 */ /* 0x000fe20000000000 */
[----:B0-----:R-:W-:Y:S02]  /*0dc0*/  @!P1 LEA R13, R13, R6, 0x18 ;  /* 0x000000060d0d9211 */ /* 0x001fe400078ec0ff */
[----:B------:R-:W0:Y:S03]  /*0dd0*/  SHFL.DOWN PT, R3, R11, 0x4, R2 ;  /* 0x088000000b037989 */ /* 0x000e2600000e0002 */
[----:B------:R-:W-:-:S06]  /*0de0*/  @!P1 IMAD.IADD R4, R4, 0x1, R13 ;  /* 0x0000000104049824 */ /* 0x000fcc00078e020d */
[----:B0-----:R-:W-:Y:S01]  /*0df0*/  @!P0 FADD R11, R11, R3 ;  /* 0x000000030b0b8221 */ /* 0x001fe20000000000 */
[-C--:B------:R-:W-:Y:S02]  /*0e00*/  ISETP.GT.AND P0, PT, R7, R2.reuse, PT ;  /* 0x000000020700720c */ /* 0x080fe40003f04270 */
[----:B------:R-:W-:Y:S02]  /*0e10*/  IADD3 R7, PT, PT, R9, 0x10, RZ ;  /* 0x0000001009077810 */ /* 0x000fe40007ffe0ff */
[----:B------:R-:W0:Y:S09]  /*0e20*/  SHFL.DOWN PT, R3, R11, 0x8, R2 ;  /* 0x090000000b037989 */ /* 0x000e3200000e0002 */
[----:B0-----:R-:W-:Y:S01]  /*0e30*/  @!P0 FADD R11, R11, R3 ;  /* 0x000000030b0b8221 */ /* 0x001fe20000000000 */
[----:B------:R-:W-:-:S04]  /*0e40*/  ISETP.GT.AND P0, PT, R7, R2, PT ;  /* 0x000000020700720c */ /* 0x000fc80003f04270 */
[----:B------:R-:W0:Y:S09]  /*0e50*/  SHFL.DOWN PT, R3, R11, 0x10, R2 ;  /* 0x0a0000000b037989 */ /* 0x000e3200000e0002 */
        /* <DEDUP_REMOVED lines=16> */
[----:B-1----:R-:W-:Y:S01]  /*0f60*/  @P2 FADD R9, R9, R0 ;  /* 0x0000000009092221 */ /* 0x002fe20000000000 */
[----:B------:R-:W-:-:S03]  /*0f70*/  ISETP.GT.AND P2, PT, R5, 0xa0, PT ;  /* 0x000000a00500780c */ /* 0x000fc60003f44270 */
[----:B0-----:R-:W-:Y:S01]  /*0f80*/  @P4 FADD R9, R9, R12 ;  /* 0x0000000c09094221 */ /* 0x001fe20000000000 */
        /* <DEDUP_REMOVED lines=8> */
.L_x_528:
        /* <DEDUP_REMOVED lines=35> */
[----:B------:R-:W-:-:S04]  /*1240*/  FADD R6, R15, R6 ;  /* 0x000000060f067221 */ /* 0x000fc80000000000 */
[----:B------:R-:W-:Y:S01]  /*1250*/  FADD R7, R7, R6 ;  /* 0x0000000607077221 */ /* 0x000fe20000000000 */
        /* <DEDUP_REMOVED lines=26> */
.L_x_545:
        /* <DEDUP_REMOVED lines=24> */
[----:B--2---:R-:W-:Y:S01]  /*1580*/  FADD R7, R24, R7 ;  /* 0x0000000718077221 */ /* 0x004fe20000000000 */
[----:B0-----:R-:W-:-:S04]  /*1590*/  IADD3 R24, P1, PT, R2, -UR8, RZ ;  /* 0x8000000802187c10 */ /* 0x001fc8000ff3e0ff */
[----:B------:R-:W-:Y:S02]  /*15a0*/  ISETP.GE.U32.AND P0, PT, R24, UR5, PT ;  /* 0x0000000518007c0c */ /* 0x000fe4000bf06070 */
[----:B-1----:R-:W-:Y:S01]  /*15b0*/  IADD3.X R4, PT, PT, R3, ~UR9, RZ, P1, !PT ;  /* 0x8000000903047c10 */ /* 0x002fe20008ffe4ff */
[----:B---3--:R-:W-:-:S03]  /*15c0*/  FADD R26, R25, R26 ;  /* 0x0000001a191a7221 */ /* 0x008fc60000000000 */
[----:B------:R-:W-:Y:S01]  /*15d0*/  ISETP.GE.U32.AND.EX P0, PT, R4, UR11, PT, P0 ;  /* 0x0000000b04007c0c */ /* 0x000fe2000bf06100 */
        /* <DEDUP_REMOVED lines=12> */
[----:B------:R-:W-:-:S04]  /*16a0*/  FADD R7, R7, R10 ;  /* 0x0000000a07077221 */ /* 0x000fc80000000000 */
[----:B------:R-:W-:Y:S01]  /*16b0*/  FADD R7, R22, R7 ;  /* 0x0000000716077221 */ /* 0x000fe20000000000 */
        /* <DEDUP_REMOVED lines=17> */
.L_x_544:
        /* <DEDUP_REMOVED lines=26> */
.L_x_549:
        /* <DEDUP_REMOVED lines=21> */
[----:B--2---:R-:W-:-:S04]  /*1ac0*/  FADD R18, R18, R7 ;  /* 0x0000000712127221 */ /* 0x004fc80000000000 */
        /* <DEDUP_REMOVED lines=13> */
[----:B------:R-:W-:-:S03]  /*1ba0*/  IADD3 R6, P2, PT, R2, 0x4000, RZ ;  /* 0x0000400002067810 */ /* 0x000fc60007f5e0ff */
[----:B------:R-:W-:Y:S01]  /*1bb0*/  FADD R10, R10, R9 ;  /* 0x000000090a0a7221 */ /* 0x000fe20000000000 */
[----:B------:R-:W-:-:S03]  /*1bc0*/  IADD3.X R9, PT, PT, RZ, R3, RZ, P2, !PT ;  /* 0x00000003ff097210 */ /* 0x000fc600017fe4ff */
[----:B------:R-:W-:Y:S01]  /*1bd0*/  FADD R7, R10, R5 ;  /* 0x000000050a077221 */ /* 0x000fe20000000000 */
[----:B------:R-:W-:Y:S06]  /*1be0*/  @P0 BRA `(.L_x_549) ;  /* 0xfffffffc00600947 */ /* 0x000fec000383ffff */
.L_x_548:
[----:B------:R-:W-:Y:S05]  /*1bf0*/  BSYNC.RECONVERGENT B2 ;  /* 0x0000000000027941 */ /* 0x000fea0003800200 */
.L_x_547:
        /* <DEDUP_REMOVED lines=19> */
[----:B--2---:R-:W-:-:S04]  /*1d30*/  FADD R6, R7, R6 ;  /* 0x0000000607067221 */ /* 0x004fc80000000000 */
[----:B---3--:R-:W-:-:S04]  /*1d40*/  FADD R5, R6, R5 ;  /* 0x0000000506057221 */ /* 0x008fc80000000000 */
[----:B----4-:R-:W-:-:S04]  /*1d50*/  FADD R5, R5, R8 ;  /* 0x0000000805057221 */ /* 0x010fc80000000000 */
[----:B-----5:R-:W-:-:S04]  /*1d60*/  FADD R5, R5, R10 ;  /* 0x0000000a05057221 */ /* 0x020fc80000000000 */
[----:B------:R-:W-:-:S04]  /*1d70*/  FADD R5, R5, R12 ;  /* 0x0000000c05057221 */ /* 0x000fc80000000000 */
[----:B------:R-:W-:-:S04]  /*1d80*/  FADD R5, R5, R14 ;  /* 0x0000000e05057221 */ /* 0x000fc80000000000 */
[----:B------:R-:W-:-:S04]  /*1d90*/  FADD R5, R5, R16 ;  /* 0x0000001005057221 */ /* 0x000fc80000000000 */
[----:B------:R-:W-:-:S07]  /*1da0*/  FADD R7, R5, R18 ;  /* 0x0000001205077221 */ /* 0x000fce0000000000 */
.L_x_551:
[----:B------:R-:W-:Y:S05]  /*1db0*/  BSYNC.RECONVERGENT B2 ;  /* 0x0000000000027941 */ /* 0x000fea0003800200 */
.L_x_550:
        /* <DEDUP_REMOVED lines=14> */
[----:B--2---:R-:W-:-:S04]  /*1ea0*/  FADD R6, R7, R6 ;  /* 0x0000000607067221 */ /* 0x004fc80000000000 */
[----:B---3--:R-:W-:-:S04]  /*1eb0*/  FADD R5, R6, R5 ;  /* 0x0000000506057221 */ /* 0x008fc80000000000 */
[----:B----4-:R-:W-:-:S04]  /*1ec0*/  FADD R5, R5, R8 ;  /* 0x0000000805057221 */ /* 0x010fc80000000000 */
[----:B-----5:R-:W-:-:S07]  /*1ed0*/  FADD R7, R5, R10 ;  /* 0x0000000a05077221 */ /* 0x020fce0000000000 */
.L_x_553:
[----:B------:R-:W-:Y:S05]  /*1ee0*/  BSYNC.RECONVERGENT B2 ;  /* 0x0000000000027941 */ /* 0x000fea0003800200 */
.L_x_552:
        /* <DEDUP_REMOVED lines=9> */
.L_x_554:
[----:B------:R-:W-:Y:S01]  /*1f80*/  MOV R2, R4 ;  /* 0x0000000400027202 */ /* 0x000fe20000000f00 */
[----:B------:R-:W-:-:S05]  /*1f90*/  IMAD.MOV.U32 R3, RZ, RZ, R5 ;  /* 0x000000ffff037224 */ /* 0x000fca00078e0005 */
[----:B------:R-:W2:Y:S01]  /*1fa0*/  LDG.E R2, desc[UR14][R2.64] ;  /* 0x0000000e02027981 */ /* 0x000ea2000c1e1900 */
[----:B------:R-:W-:Y:S02]  /*1fb0*/  IADD3 R0, PT, PT, R0, 0x1, RZ ;  /* 0x0000000100007810 */ /* 0x000fe40007ffe0ff */
[----:B------:R-:W-:Y:S02]  /*1fc0*/  IADD3 R4, P1, PT, R4, 0x400, RZ ;  /* 0x0000040004047810 */ /* 0x000fe40007f3e0ff */
[----:B------:R-:W-:-:S03]  /*1fd0*/  ISETP.NE.AND P0, PT, R0, RZ, PT ;  /* 0x000000ff0000720c */ /* 0x000fc60003f05270 */
[----:B------:R-:W-:Y:S02]  /*1fe0*/  IMAD.X R5, RZ, RZ, R5, P1 ;  /* 0x000000ffff057224 */ /* 0x000fe400008e0605 */
[----:B--2---:R-:W-:-:S08]  /*1ff0*/  FADD R7, R2, R7 ;  /* 0x0000000702077221 */ /* 0x004fd00000000000 */
[----:B------:R-:W-:Y:S05]  /*2000*/  @P0 BRA `(.L_x_554) ;  /* 0xfffffffc00dc0947 */ /* 0x000fea000383ffff */
.L_x_546:
[----:B------:R-:W-:Y:S05]  /*2010*/  BSYNC.RECONVERGENT B1 ;  /* 0x0000000000017941 */ /* 0x000fea0003800200 */
.L_x_543:
[----:B------:R-:W0:Y:S01]  /*2020*/  S2R R6, SR_LANEID ;  /* 0x0000000000067919 */ /* 0x000e220000000000 */
[----:B------:R-:W1:Y:S01]  /*2030*/  SHFL.DOWN PT, R0, R7, 0x1, 0x1f ;  /* 0x08201f0007007f89 */ /* 0x000e6200000e0000 */
[----:B------:R-:W2:Y:S01]  /*2040*/  S2R R5, SR_TID.X ;  /* 0x0000000000057919 */ /* 0x000ea20000002100 */
[C---:B0-----:R-:W-:Y:S02]  /*2050*/  ISETP.GT.AND P0, PT, R6.reuse, 0x1e, PT ;  /* 0x0000001e0600780c */ /* 0x041fe40003f04270 */
[----:B------:R-:W-:-:S11]  /*2060*/  ISETP.NE.AND P1, PT, R6, RZ, PT ;  /* 0x000000ff0600720c */ /* 0x000fd60003f25270 */
[----:B-1----:R-:W-:Y:S01]  /*2070*/  @!P0 FADD R7, R0, R7 ;  /* 0x0000000700078221 */ /* 0x002fe20000000000 */
[----:B------:R-:W-:Y:S01]  /*2080*/  ISETP.GT.AND P0, PT, R6, 0x1d, PT ;  /* 0x0000001d0600780c */ /* 0x000fe20003f04270 */
[----:B------:R-:W0:Y:S01]  /*2090*/  @!P1 S2R R4, SR_CgaCtaId ;  /* 0x0000000000049919 */ /* 0x000e220000008800 */
[----:B------:R-:W-:Y:S02]  /*20a0*/  @!P1 MOV R3, 0x400 ;  /* 0x0000040000039802 */ /* 0x000fe40000000f00 */
[----:B--2---:R-:W-:Y:S01]  /*20b0*/  @!P1 SHF.R.U32.HI R2, RZ, 0x3, R5 ;  /* 0x00000003ff029819 */ /* 0x004fe20000011605 */
        /* <DEDUP_REMOVED lines=31> */
[----:B------:R-:W-:-:S07]  /*22b0*/  FADD R9, R2, R3 ;  /* 0x0000000302097221 */ /* 0x000fce0000000000 */
.L_x_542:
[----:B------:R-:W-:Y:S05]  /*22c0*/  BSYNC.RECONVERGENT B0 ;  /* 0x0000000000007941 */ /* 0x000fea0003800200 */
.L_x_527:
[----:B------:R-:W-:Y:S05]  /*22d0*/  @P0 EXIT ;  /* 0x000000000000094d */ /* 0x000fea0003800000 */
[----:B------:R-:W3:Y:S02]  /*22e0*/  LDCU.64 UR4, c[0x0][0x388] ;  /* 0x00007100ff0477ac */ /* 0x000ee40008000a00 */
[----:B---3--:R-:W-:-:S06]  /*22f0*/  UIMAD.WIDE.U32 UR4, UR16, 0x4, UR4 ;  /* 0x00000004100478a5 */ /* 0x008fcc000f8e0004 */
[----:B------:R-:W-:Y:S01]  /*2300*/  IMAD.U32 R2, RZ, RZ, UR4 ;  /* 0x00000004ff027e24 */ /* 0x000fe2000f8e00ff */
[----:B0-2---:R-:W-:-:S05]  /*2310*/  MOV R3, UR5 ;  /* 0x0000000500037c02 */ /* 0x005fca0008000f00 */
[----:B------:R-:W-:Y:S01]  /*2320*/  STG.E desc[UR14][R2.64], R9 ;  /* 0x0000000902007986 */ /* 0x000fe2000c10190e */
[----:B------:R-:W-:Y:S05]  /*2330*/  EXIT ;  /* 0x000000000000794d */ /* 0x000fea0003800000 */
.L_x_555:
        /* <DEDUP_REMOVED lines=12> */
.L_x_719:


//--------------------- .text._ZN3cub18CUB_300001_SM_10006detail6reduce28DeviceReduceSingleTileKernelINS2_10policy_hubIfyN4cuda3std3__44plusIfEEE10Policy1000EN6thrust24THRUST_300001_SM_1000_NS6detail15normal_iteratorINSD_10device_ptrIfEEEEPfyS9_ffNS7_10__identityEEEvT0_T1_T2_T3_T4_T6_ --------------------------
	.section	.text._ZN3cub18CUB_300001_SM_10006detail6reduce28DeviceReduceSingleTileKernelINS2_10policy_hubIfyN4cuda3std3__44plusIfEEE10Policy1000EN6thrust24THRUST_300001_SM_1000_NS6detail15normal_iteratorINSD_10device_ptrIfEEEEPfyS9_ffNS7_10__identityEEEvT0_T1_T2_T3_T4_T6_,"ax",@progbits
	.align	128
        .global         _ZN3cub18CUB_300001_SM_10006detail6reduce28DeviceReduceSingleTileKernelINS2_10policy_hubIfyN4cuda3std3__44plusIfEEE10Policy1000EN6thrust24THRUST_300001_SM_1000_NS6detail15normal_iteratorINSD_10device_ptrIfEEEEPfyS9_ffNS7_10__identityEEEvT0_T1_T2_T3_T4_T6_
        .type           _ZN3cub18CUB_300001_SM_10006detail6reduce28DeviceReduceSingleTileKernelINS2_10policy_hubIfyN4cuda3std3__44plusIfEEE10Policy1000EN6thrust24THRUST_300001_SM_1000_NS6detail15normal_iteratorINSD_10device_ptrIfEEEEPfyS9_ffNS7_10__identityEEEvT0_T1_T2_T3_T4_T6_,@function
        .size           _ZN3cub18CUB_300001_SM_10006detail6reduce28DeviceReduceSingleTileKernelINS2_10policy_hubIfyN4cuda3std3__44plusIfEEE10Policy1000EN6thrust24THRUST_300001_SM_1000_NS6detail15normal_iteratorINSD_10device_ptrIfEEEEPfyS9_ffNS7_10__identityEEEvT0_T1_T2_T3_T4_T6_,(.L_x_720 - _ZN3cub18CUB_300001_SM_10006detail6reduce28DeviceReduceSingleTileKernelINS2_10policy_hubIfyN4cuda3std3__44plusIfEEE10Policy1000EN6thrust24THRUST_300001_SM_1000_NS6detail15normal_iteratorINSD_10device_ptrIfEEEEPfyS9_ffNS7_10__identityEEEvT0_T1_T2_T3_T4_T6_)
        .other          _ZN3cub18CUB_300001_SM_10006detail6reduce28DeviceReduceSingleTileKernelINS2_10policy_hubIfyN4cuda3std3__44plusIfEEE10Policy1000EN6thrust24THRUST_300001_SM_1000_NS6detail15normal_iteratorINSD_10device_ptrIfEEEEPfyS9_ffNS7_10__identityEEEvT0_T1_T2_T3_T4_T6_,@"STO_CUDA_ENTRY STV_DEFAULT"
_ZN3cub18CUB_300001_SM_10006detail6reduce28DeviceReduceSingleTileKernelINS2_10policy_hubIfyN4cuda3std3__44plusIfEEE10Policy1000EN6thrust24THRUST_300001_SM_1000_NS6detail15normal_iteratorINSD_10device_ptrIfEEEEPfyS9_ffNS7_10__identityEEEvT0_T1_T2_T3_T4_T6_:
.text._ZN3cub18CUB_300001_SM_10006detail6reduce28DeviceReduceSingleTileKernelINS2_10policy_hubIfyN4cuda3std3__44plusIfEEE10Policy1000EN6thrust24THRUST_300001_SM_1000_NS6detail15normal_iteratorINSD_10device_ptrIfEEEEPfyS9_ffNS7_10__identityEEEvT0_T1_T2_T3_T4_T6_:
        /* <DEDUP_REMOVED lines=15> */
.L_x_556:
        /* <DEDUP_REMOVED lines=14> */
.L_x_560:
[----:B------:R-:W-:Y:S05]  /*01d0*/  BSYNC.RECONVERGENT B1 ;  /* 0x0000000000017941 */ /* 0x000fea0003800200 */
.L_x_559:
        /* <DEDUP_REMOVED lines=17> */
.L_x_565:
        /* <DEDUP_REMOVED lines=38> */
.L_x_564:
[----:B------:R-:W-:Y:S05]  /*0550*/  BSYNC.RECONVERGENT B2 ;  /* 0x0000000000027941 */ /* 0x000fea0003800200 */
.L_x_563:
        /* <DEDUP_REMOVED lines=25> */
.L_x_567:
[----:B------:R-:W-:Y:S05]  /*06f0*/  BSYNC.RECONVERGENT B2 ;  /* 0x0000000000027941 */ /* 0x000fea0003800200 */
.L_x_566:
        /* <DEDUP_REMOVED lines=17> */
.L_x_569:
[----:B------:R-:W-:Y:S05]  /*0810*/  BSYNC.RECONVERGENT B2 ;  /* 0x0000000000027941 */ /* 0x000fea0003800200 */
.L_x_568:
[----:B------:R-:W-:Y:S05]  /*0820*/  @!P1 BRA `(.L_x_562) ;  /* 0x0000000000249947 */ /* 0x000fea0003800000 */
[----:B------:R-:W0:Y:S01]  /*0830*/  LDC.64 R8, c[0x0][0x380] ;  /* 0x0000e000ff087b82 */ /* 0x000e220000000a00 */
[----:B------:R-:W-:-:S07]  /*0840*/  IMAD.MOV R10, RZ, RZ, -R10 ;  /* 0x000000ffff0a7224 */ /* 0x000fce00078e0a0a */
.L_x_570:
[----:B0-----:R-:W-:-:S06]  /*0850*/  IMAD.WIDE R2, R7, 0x4, R8 ;  /* 0x0000000407027825 */ /* 0x001fcc00078e0208 */
[----:B------:R-:W2:Y:S01]  /*0860*/  LDG.E R3, desc[UR6][R2.64] ;  /* 0x0000000602037981 */ /* 0x000ea2000c1e1900 */
[----:B------:R-:W-:Y:S01]  /*0870*/  IADD3 R10, PT, PT, R10, 0x1, RZ ;  /* 0x000000010a0a7810 */ /* 0x000fe20007ffe0ff */
[----:B------:R-:W-:-:S03]  /*0880*/  VIADD R7, R7, 0x100 ;  /* 0x0000010007077836 */ /* 0x000fc60000000000 */
[----:B------:R-:W-:Y:S01]  /*0890*/  ISETP.NE.AND P0, PT, R10, RZ, PT ;  /* 0x000000ff0a00720c */ /* 0x000fe20003f05270 */
[----:B--2--5:R-:W-:-:S12]  /*08a0*/  FADD R6, R3, R6 ;  /* 0x0000000603067221 */ /* 0x024fd80000000000 */
[----:B------:R-:W-:Y:S05]  /*08b0*/  @P0 BRA `(.L_x_570) ;  /* 0xfffffffc00e40947 */ /* 0x000fea000383ffff */
.L_x_562:
[----:B------:R-:W-:Y:S05]  /*08c0*/  BSYNC.RECONVERGENT B1 ;  /* 0x0000000000017941 */ /* 0x000fea0003800200 */
.L_x_561:
[----:B------:R-:W-:Y:S02]  /*08d0*/  ISETP.GE.U32.AND P0, PT, R4, 0x100, PT ;  /* 0x000001000400780c */ /* 0x000fe40003f06070 */
[----:B-----5:R-:W-:Y:S02]  /*08e0*/  MOV R9, R6 ;  /* 0x0000000600097202 */ /* 0x020fe40000000f00 */
[----:B------:R-:W-:-:S13]  /*08f0*/  ISETP.GE.U32.AND.EX P0, PT, R0, RZ, PT, P0 ;  /* 0x000000ff0000720c */ /* 0x000fda0003f06100 */
[----:B------:R-:W-:Y:S05]  /*0900*/  @!P0 BRA `(.L_x_571) ;  /* 0x0000000000ac8947 */ /* 0x000fea0003800000 */
[----:B------:R-:W1:Y:S01]  /*0910*/  S2R R6, SR_LANEID ;  /* 0x0000000000067919 */ /* 0x000e620000000000 */
[----:B------:R-:W-:Y:S01]  /*0920*/  ISETP.NE.AND P5, PT, R5, RZ, PT ;  /* 0x000000ff0500720c */ /* 0x000fe20003fa5270 */
        /* <DEDUP_REMOVED lines=14> */
[----:B-1----:R-:W-:-:S05]  /*0a10*/  @!P1 LEA R7, R7, R4, 0x18 ;  /* 0x0000000407079211 */ /* 0x002fca00078ec0ff */
[----:B------:R-:W-:-:S03]  /*0a20*/  @!P1 IMAD.IADD R2, R2, 0x1, R7 ;  /* 0x0000000102029824 */ /* 0x000fc600078e0207 */
[----:B0-----:R-:W-:Y:S01]  /*0a30*/  @!P0 FADD R0, R0, R3 ;  /* 0x0000000300008221 */ /* 0x001fe20000000000 */
[----:B------:R-:W-:-:S04]  /*0a40*/  ISETP.GT.AND P0, PT, R6, 0x17, PT ;  /* 0x000000170600780c */ /* 0x000fc80003f04270 */
[----:B------:R-:W0:Y:S09]  /*0a50*/  SHFL.DOWN PT, R3, R0, 0x8, 0x1f ;  /* 0x09001f0000037f89 */ /* 0x000e3200000e0000 */
[----:B0-----:R-:W-:Y:S01]  /*0a60*/  @!P0 FADD R0, R0, R3 ;  /* 0x0000000300008221 */ /* 0x001fe20000000000 */
[----:B------:R-:W-:-:S04]  /*0a70*/  ISETP.GT.AND P0, PT, R6, 0xf, PT ;  /* 0x0000000f0600780c */ /* 0x000fc80003f04270 */
[----:B------:R-:W0:Y:S02]  /*0a80*/  SHFL.DOWN PT, R3, R0, 0x10, 0x1f ;  /* 0x0a001f0000037f89 */ /* 0x000e2400000e0000 */
[----:B0-----:R-:W-:-:S05]  /*0a90*/  FADD R3, R0, R3 ;  /* 0x0000000300037221 */ /* 0x001fca0000000000 */
        /* <DEDUP_REMOVED lines=18> */
.L_x_571:
        /* <DEDUP_REMOVED lines=12> */
[----:B0-----:R-:W-:Y:S01]  /*0c80*/  @!P0 FADD R9, R2, R9 ;  /* 0x0000000902098221 */ /* 0x001fe20000000000 */
[----:B------:R-:W-:Y:S01]  /*0c90*/  ISETP.GT.AND P0, PT, R6, R7, PT ;  /* 0x000000070600720c */ /* 0x000fe20003f04270 */
[----:B------:R-:W-:Y:S02]  /*0ca0*/  VIADD R6, R8, 0x4 ;  /* 0x0000000408067836 */ /* 0x000fe40000000000 */
[----:B------:R-:W0:Y:S01]  /*0cb0*/  @!P1 S2R R11, SR_CgaCtaId ;  /* 0x00000000000b9919 */ /* 0x000e220000008800 */
[----:B------:R-:W-:Y:S01]  /*0cc0*/  @!P1 SHF.R.U32.HI R3, RZ, 0x3, R5 ;  /* 0x00000003ff039819 */ /* 0x000fe20000011605 */
[----:B------:R-:W1:Y:S03]  /*0cd0*/  SHFL.DOWN PT, R2, R9, 0x2, R7 ;  /* 0x0840000009027989 */ /* 0x000e6600000e0007 */
[----:B------:R-:W-:-:S05]  /*0ce0*/  @!P1 LOP3.LUT R3, R3, 0x7c, RZ, 0xc0, !PT ;  /* 0x0000007c03039812 */ /* 0x000fca00078ec0ff */
[----:B-1----:R-:W-:Y:S01]  /*0cf0*/  @!P0 FADD R9, R9, R2 ;  /* 0x0000000209098221 */ /* 0x002fe20000000000 */
[-C--:B------:R-:W-:Y:S02]  /*0d00*/  ISETP.GT.AND P0, PT, R6, R7.reuse, PT ;  /* 0x000000070600720c */ /* 0x080fe40003f04270 */
[----:B------:R-:W-:Y:S02]  /*0d10*/  IADD3 R6, PT, PT, R8, 0x8, RZ ;  /* 0x0000000808067810 */ /* 0x000fe40007ffe0ff */
[----:B------:R-:W1:Y:S09]  /*0d20*/  SHFL.DOWN PT, R2, R9, 0x4, R7 ;  /* 0x0880000009027989 */ /* 0x000e7200000e0007 */
[----:B-1----:R-:W-:Y:S01]  /*0d30*/  @!P0 FADD R9, R9, R2 ;  /* 0x0000000209098221 */ /* 0x002fe20000000000 */
[----:B------:R-:W-:Y:S01]  /*0d40*/  ISETP.GT.AND P0, PT, R6, R7, PT ;  /* 0x000000070600720c */ /* 0x000fe20003f04270 */
[----:B------:R-:W-:-:S03]  /*0d50*/  VIADD R6, R8, 0x10 ;  /* 0x0000001008067836 */ /* 0x000fc60000000000 */
[----:B------:R-:W1:Y:S09]  /*0d60*/  SHFL.DOWN PT, R2, R9, 0x8, R7 ;  /* 0x0900000009027989 */ /* 0x000e7200000e0007 */
[----:B-1----:R-:W-:Y:S01]  /*0d70*/  @!P0 FADD R9, R9, R2 ;  /* 0x0000000209098221 */ /* 0x002fe20000000000 */
[----:B------:R-:W-:-:S02]  /*0d80*/  ISETP.GT.AND P0, PT, R6, R7, PT ;  /* 0x000000070600720c */ /* 0x000fc40003f04270 */
[----:B------:R-:W-:Y:S02]  /*0d90*/  @!P1 MOV R6, 0x400 ;  /* 0x0000040000069802 */ /* 0x000fe40000000f00 */
[----:B------:R-:W1:Y:S02]  /*0da0*/  SHFL.DOWN PT, R2, R9, 0x10, R7 ;  /* 0x0a00000009027989 */ /* 0x000e6400000e0007 */
[----:B0-----:R-:W-:-:S04]  /*0db0*/  @!P1 LEA R6, R11, R6, 0x18 ;  /* 0x000000060b069211 */ /* 0x001fc800078ec0ff */
[----:B------:R-:W-:-:S03]  /*0dc0*/  @!P1 IADD3 R3, PT, PT, R3, R6, RZ ;  /* 0x0000000603039210 */ /* 0x000fc60007ffe0ff */
[----:B-1----:R-:W-:-:S04]  /*0dd0*/  @!P0 FADD R9, R9, R2 ;  /* 0x0000000209098221 */ /* 0x002fc80000000000 */
        /* <DEDUP_REMOVED lines=20> */
[----:B0-----:R-:W-:Y:S01]  /*0f20*/  @P3 FADD R8, R8, R3 ;  /* 0x0000000308083221 */ /* 0x001fe20000000000 */
[----:B------:R-:W-:-:S03]  /*0f30*/  ISETP.GT.U32.AND P3, PT, R4, 0xc0, PT ;  /* 0x000000c00400780c */ /* 0x000fc60003f64070 */
[----:B-1----:R-:W-:Y:S01]  /*0f40*/  @P1 FADD R8, R8, R12 ;  /* 0x0000000c08081221 */ /* 0x002fe20000000000 */
[----:B------:R-:W-:Y:S02]  /*0f50*/  ISETP.GT.U32.AND P1, PT, R4, 0xe0, PT ;  /* 0x000000e00400780c */ /* 0x000fe40003f24070 */
[----:B------:R-:W-:Y:S01]  /*0f60*/  ISETP.GT.U32.AND.EX P3, PT, R0, RZ, PT, P3 ;  /* 0x000000ff0000720c */ /* 0x000fe20003f64130 */
[----:B------:R-:W-:Y:S01]  /*0f70*/  @P0 FADD R8, R8, R13 ;  /* 0x0000000d08080221 */ /* 0x000fe20000000000 */
[----:B------:R-:W-:-:S03]  /*0f80*/  ISETP.GT.U32.AND.EX P1, PT, R0, RZ, PT, P1 ;  /* 0x000000ff0000720c */ /* 0x000fc60003f24110 */
[----:B------:R-:W-:-:S04]  /*0f90*/  @P2 FADD R8, R8, R14 ;  /* 0x0000000e08082221 */ /* 0x000fc80000000000 */
[----:B------:R-:W-:-:S04]  /*0fa0*/  @P4 FADD R8, R8, R15 ;  /* 0x0000000f08084221 */ /* 0x000fc80000000000 */
[----:B--2---:R-:W-:-:S04]  /*0fb0*/  @P3 FADD R8, R8, R6 ;  /* 0x0000000608083221 */ /* 0x004fc80000000000 */
[----:B------:R-:W-:Y:S01]  /*0fc0*/  @P1 FADD R8, R8, R7 ;  /* 0x0000000708081221 */ /* 0x000fe20000000000 */
[----:B------:R-:W-:Y:S06]  /*0fd0*/  BRA `(.L_x_572) ;  /* 0x0000001000147947 */ /* 0x000fec0003800000 */
.L_x_558:
        /* <DEDUP_REMOVED lines=19> */
[----:B--2---:R-:W-:Y:S01]  /*1110*/  FADD R9, R9, R12 ;  /* 0x0000000c09097221 */ /* 0x004fe20000000000 */
[----:B---3--:R-:W-:Y:S01]  /*1120*/  FADD R14, R11, R14 ;  /* 0x0000000e0b0e7221 */ /* 0x008fe20000000000 */
[----:B------:R-:W-:-:S03]  /*1130*/  HFMA2 R11, -RZ, RZ, 0, 0.00048828125 ;  /* 0x00001000ff0b7431 */ /* 0x000fc600000001ff */
[----:B------:R-:W-:Y:S01]  /*1140*/  FADD R14, R9, R14 ;  /* 0x0000000e090e7221 */ /* 0x000fe20000000000 */
[----:B------:R-:W-:Y:S01]  /*1150*/  IADD3 R9, P1, PT, R4, -0x1000, RZ ;  /* 0xfffff00004097810 */ /* 0x000fe20007f3e0ff */
[----:B----4-:R-:W-:-:S03]  /*1160*/  FADD R13, R13, R16 ;  /* 0x000000100d0d7221 */ /* 0x010fc60000000000 */
[----:B------:R-:W-:Y:S02]  /*1170*/  ISETP.GE.U32.AND P0, PT, R9, 0x1000, PT ;  /* 0x000010000900780c */ /* 0x000fe40003f06070 */
[----:B------:R-:W-:-:S04]  /*1180*/  IADD3.X R12, PT, PT, R0, -0x1, RZ, P1, !PT ;  /* 0xffffffff000c7810 */ /* 0x000fc80000ffe4ff */
[----:B------:R-:W-:Y:S01]  /*1190*/  ISETP.GE.U32.AND.EX P0, PT, R12, RZ, PT, P0 ;  /* 0x000000ff0c00720c */ /* 0x000fe20003f06100 */
        /* <DEDUP_REMOVED lines=11> */
[----:B------:R-:W-:Y:S01]  /*1250*/  IMAD.MOV.U32 R13, RZ, RZ, RZ ;  /* 0x000000ffff0d7224 */ /* 0x000fe200078e00ff */
[----:B------:R-:W-:Y:S06]  /*1260*/  @!P0 BRA `(.L_x_573) ;  /* 0x0000000000c08947 */ /* 0x000fec0003800000 */
[----:B------:R-:W0:Y:S01]  /*1270*/  LDC.64 R4, c[0x0][0x390] ;  /* 0x0000e400ff047b82 */ /* 0x000e220000000a00 */
[----:B------:R-:W-:Y:S01]  /*1280*/  MOV R11, 0x1000 ;  /* 0x00001000000b7802 */ /* 0x000fe20000000f00 */
[----:B------:R-:W-:-:S07]  /*1290*/  IMAD.MOV.U32 R13, RZ, RZ, RZ ;  /* 0x000000ffff0d7224 */ /* 0x000fce00078e00ff */
.L_x_575:
        /* <DEDUP_REMOVED lines=20> */
[----:B--2---:R-:W-:Y:S01]  /*13e0*/  FADD R15, R0, R15 ;  /* 0x0000000f000f7221 */ /* 0x004fe20000000000 */
[----:B------:R-:W-:-:S04]  /*13f0*/  MOV R0, R5 ;  /* 0x0000000500007202 */ /* 0x000fc80000000f00 */
[----:B------:R-:W-:Y:S01]  /*1400*/  IADD3.X R6, PT, PT, ~R13, R0, RZ, P1, !PT ;  /* 0x000000000d067210 */ /* 0x000fe20000ffe5ff */
[----:B---3--:R-:W-:-:S03]  /*1410*/  FADD R10, R27, R10 ;  /* 0x0000000a1b0a7221 */ /* 0x008fc60000000000 */
[----:B------:R-:W-:Y:S01]  /*1420*/  ISETP.GE.U32.AND.EX P0, PT, R6, RZ, PT, P0 ;  /* 0x000000ff0600720c */ /* 0x000fe20003f06100 */
[----:B----4-:R-:W-:-:S04]  /*1430*/  FADD R29, R26, R29 ;  /* 0x0000001d1a1d7221 */ /* 0x010fc80000000000 */
[----:B------:R-:W-:Y:S01]  /*1440*/  FADD R10, R10, R29 ;  /* 0x0000001d0a0a7221 */ /* 0x000fe20000000000 */
[----:B-----5:R-:W-:Y:S01]  /*1450*/  FADD R24, R24, R25 ;  /* 0x0000001918187221 */ /* 0x020fe20000000000 */
[----:B------:R-:W-:-:S04]  /*1460*/  FADD R23, R23, R22 ;  /* 0x0000001617177221 */ /* 0x000fc80000000000 */
        /* <DEDUP_REMOVED lines=11> */
[----:B------:R-:W-:-:S05]  /*1520*/  IADD3 R11, P0, PT, R11, 0x1000, RZ ;  /* 0x000010000b0b7810 */ /* 0x000fca0007f1e0ff */
[----:B------:R-:W-:Y:S01]  /*1530*/  IMAD.X R13, RZ, RZ, R13, P0 ;  /* 0x000000ffff0d7224 */ /* 0x000fe200000e060d */
[----:B------:R-:W-:-:S04]  /*1540*/  ISETP.GT.U32.AND P0, PT, R11, R9, PT ;  /* 0x000000090b00720c */ /* 0x000fc80003f04070 */
[----:B------:R-:W-:-:S13]  /*1550*/  ISETP.GT.U32.AND.EX P0, PT, R13, R12, PT, P0 ;  /* 0x0000000c0d00720c */ /* 0x000fda0003f04100 */
[----:B------:R-:W-:Y:S05]  /*1560*/  @!P0 BRA `(.L_x_575) ;  /* 0xfffffffc004c8947 */ /* 0x000fea000383ffff */
.L_x_573:
        /* <DEDUP_REMOVED lines=25> */
.L_x_579:
        /* <DEDUP_REMOVED lines=38> */
.L_x_578:
[----:B------:R-:W-:Y:S05]  /*1960*/  BSYNC.RECONVERGENT B2 ;  /* 0x0000000000027941 */ /* 0x000fea0003800200 */
.L_x_577:
        /* <DEDUP_REMOVED lines=28> */
.L_x_581:
[----:B------:R-:W-:Y:S05]  /*1b30*/  BSYNC.RECONVERGENT B2 ;  /* 0x0000000000027941 */ /* 0x000fea0003800200 */
.L_x_580:
        /* <DEDUP_REMOVED lines=16> */
[----:B--2---:R-:W-:-:S04]  /*1c40*/  FADD R5, R10, R5 ;  /* 0x000000050a057221 */ /* 0x004fc80000000000 */
[----:B---3--:R-:W-:-:S04]  /*1c50*/  FADD R4, R5, R4 ;  /* 0x0000000405047221 */ /* 0x008fc80000000000 */
[----:B----4-:R-:W-:-:S04]  /*1c60*/  FADD R4, R4, R7 ;  /* 0x0000000704047221 */ /* 0x010fc80000000000 */
[----:B-----5:R-:W-:-:S07]  /*1c70*/  FADD R10, R4, R9 ;  /* 0x00000009040a7221 */ /* 0x020fce0000000000 */
.L_x_583:
[----:B------:R-:W-:Y:S05]  /*1c80*/  BSYNC.RECONVERGENT B2 ;  /* 0x0000000000027941 */ /* 0x000fea0003800200 */
.L_x_582:
[----:B------:R-:W-:Y:S05]  /*1c90*/  @!P1 BRA `(.L_x_576) ;  /* 0x0000000000389947 */ /* 0x000fea0003800000 */
[----:B------:R-:W0:Y:S01]  /*1ca0*/  LDCU.64 UR4, c[0x0][0x380] ;  /* 0x00007000ff0477ac */ /* 0x000e220008000a00 */
[----:B------:R-:W-:Y:S01]  /*1cb0*/  IADD3 R5, P0, PT, R0, R11, RZ ;  /* 0x0000000b00057210 */ /* 0x000fe20007f1e0ff */
[----:B------:R-:W-:-:S03]  /*1cc0*/  IMAD.MOV R0, RZ, RZ, -R6 ;  /* 0x000000ffff007224 */ /* 0x000fc600078e0a06 */
[----:B------:R-:W-:Y:S02]  /*1cd0*/  IADD3.X R4, PT, PT, RZ, R13, RZ, P0, !PT ;  /* 0x0000000dff047210 */ /* 0x000fe400007fe4ff */
[----:B0-----:R-:W-:-:S04]  /*1ce0*/  LEA R2, P1, R5, UR4, 0x2 ;  /* 0x0000000405027c11 */ /* 0x001fc8000f8210ff */
[----:B------:R-:W-:-:S09]  /*1cf0*/  LEA.HI.X R5, R5, UR5, R4, 0x2, P1 ;  /* 0x0000000505057c11 */ /* 0x000fd200088f1404 */
.L_x_584:
[----:B------:R-:W-:-:S06]  /*1d00*/  MOV R3, R5 ;  /* 0x0000000500037202 */ /* 0x000fcc0000000f00 */
[----:B------:R0:W2:Y:S01]  /*1d10*/  LDG.E R3, desc[UR6][R2.64] ;  /* 0x0000000602037981 */ /* 0x0000a2000c1e1900 */
[----:B------:R-:W-:-:S04]  /*1d20*/  IADD3 R0, PT, PT, R0, 0x1, RZ ;  /* 0x0000000100007810 */ /* 0x000fc80007ffe0ff */
[----:B------:R-:W-:Y:S02]  /*1d30*/  ISETP.NE.AND P0, PT, R0, RZ, PT ;  /* 0x000000ff0000720c */ /* 0x000fe40003f05270 */
[----:B0-----:R-:W-:-:S05]  /*1d40*/  IADD3 R2, P1, PT, R2, 0x400, RZ ;  /* 0x0000040002027810 */ /* 0x001fca0007f3e0ff */
[----:B------:R-:W-:Y:S02]  /*1d50*/  IMAD.X R5, RZ, RZ, R5, P1 ;  /* 0x000000ffff057224 */ /* 0x000fe400008e0605 */
[----:B--2---:R-:W-:-:S04]  /*1d60*/  FADD R10, R3, R10 ;  /* 0x0000000a030a7221 */ /* 0x004fc80000000000 */
[----:B------:R-:W-:Y:S05]  /*1d70*/  @P0 BRA `(.L_x_584) ;  /* 0xfffffffc00e00947 */ /* 0x000fea000383ffff */
.L_x_576:
[----:B------:R-:W-:Y:S05]  /*1d80*/  BSYNC.RECONVERGENT B1 ;  /* 0x0000000000017941 */ /* 0x000fea0003800200 */
.L_x_574:
[----:B------:R-:W0:Y:S01]  /*1d90*/  S2R R6, SR_LANEID ;  /* 0x0000000000067919 */ /* 0x000e220000000000 */
[----:B------:R-:W-:Y:S02]  /*1da0*/  MOV R3, R10 ;  /* 0x0000000a00037202 */ /* 0x000fe40000000f00 */
[----:B------:R-:W-:-:S03]  /*1db0*/  ISETP.NE.AND P5, PT, R8, RZ, PT ;  /* 0x000000ff0800720c */ /* 0x000fc60003fa5270 */
        /* <DEDUP_REMOVED lines=39> */
.L_x_572:
[----:B------:R-:W-:Y:S05]  /*2030*/  BSYNC.RECONVERGENT B0 ;  /* 0x0000000000007941 */ /* 0x000fea0003800200 */
.L_x_557:
[----:B------:R-:W-:Y:S05]  /*2040*/  @P5 EXIT ;  /* 0x000000000000594d */ /* 0x000fea0003800000 */
[----:B01----:R-:W0:Y:S01]  /*2050*/  LDC.64 R2, c[0x0][0x388] ;  /* 0x0000e200ff027b82 */ /* 0x003e220000000a00 */
[----:B------:R-:W2:Y:S02]  /*2060*/  LDCU UR4, c[0x0][0x39c] ;  /* 0x00007380ff0477ac */ /* 0x000ea40008000800 */
[----:B--2---:R-:W-:-:S05]  /*2070*/  FADD R5, R8, UR4 ;  /* 0x0000000408057e21 */ /* 0x004fca0008000000 */
[----:B0-----:R-:W-:Y:S01]  /*2080*/  STG.E desc[UR6][R2.64], R5 ;  /* 0x0000000502007986 */ /* 0x001fe2000c101906 */
[----:B------:R-:W-:Y:S05]  /*2090*/  EXIT ;  /* 0x000000000000794d */ /* 0x000fea0003800000 */
.L_x_585:
        /* <DEDUP_REMOVED lines=14> */
.L_x_720:


//--------------------- .text._ZN3cub18CUB_300001_SM_10006detail6reduce28DeviceReduceSingleTileKernelINS2_10policy_hubIfjN4cuda3std3__44plusIfEEE10Policy1000EPfSC_iS9_ffNS7_10__identityEEEvT0_T1_T2_T3_T4_T6_ --------------------------
	.section	.text._ZN3cub18CUB_300001_SM_10006detail6reduce28DeviceReduceSingleTileKernelINS2_10policy_hubIfjN4cuda3std3__44plusIfEEE10Policy1000EPfSC_iS9_ffNS7_10__identityEEEvT0_T1_T2_T3_T4_T6_,"ax",@progbits
	.align	128
        .global         _ZN3cub18CUB_300001_SM_10006detail6reduce28DeviceReduceSingleTileKernelINS2_10policy_hubIfjN4cuda3std3__44plusIfEEE10Policy1000EPfSC_iS9_ffNS7_10__identityEEEvT0_T1_T2_T3_T4_T6_
        .type           _ZN3cub18CUB_300001_SM_10006detail6reduce28DeviceReduceSingleTileKernelINS2_10policy_hubIfjN4cuda3std3__44plusIfEEE10Policy1000EPfSC_iS9_ffNS7_10__identityEEEvT0_T1_T2_T3_T4_T6_,@function
        .size           _ZN3cub18CUB_300001_SM_10006detail6reduce28DeviceReduceSingleTileKernelINS2_10policy_hubIfjN4cuda3std3__44plusIfEEE10Policy1000EPfSC_iS9_ffNS7_10__identityEEEvT0_T1_T2_T3_T4_T6_,(.L_x_721 - _ZN3cub18CUB_300001_SM_10006detail6reduce28DeviceReduceSingleTileKernelINS2_10policy_hubIfjN4cuda3std3__44plusIfEEE10Policy1000EPfSC_iS9_ffNS7_10__identityEEEvT0_T1_T2_T3_T4_T6_)
        .other          _ZN3cub18CUB_300001_SM_10006detail6reduce28DeviceReduceSingleTileKernelINS2_10policy_hubIfjN4cuda3std3__44plusIfEEE10Policy1000EPfSC_iS9_ffNS7_10__identityEEEvT0_T1_T2_T3_T4_T6_,@"STO_CUDA_ENTRY STV_DEFAULT"
_ZN3cub18CUB_300001_SM_10006detail6reduce28DeviceReduceSingleTileKernelINS2_10policy_hubIfjN4cuda3std3__44plusIfEEE10Policy1000EPfSC_iS9_ffNS7_10__identityEEEvT0_T1_T2_T3_T4_T6_:
.text._ZN3cub18CUB_300001_SM_10006detail6reduce28DeviceReduceSingleTileKernelINS2_10policy_hubIfjN4cuda3std3__44plusIfEEE10Policy1000EPfSC_iS9_ffNS7_10__identityEEEvT0_T1_T2_T3_T4_T6_:
        /* <DEDUP_REMOVED lines=13> */
.L_x_586:
        /* <DEDUP_REMOVED lines=16> */
.L_x_591:
[----:B------:R-:W-:Y:S05]  /*01d0*/  BSYNC.RECONVERGENT B1 ;  /* 0x0000000000017941 */ /* 0x000fea0003800200 */
.L_x_590:
        /* <DEDUP_REMOVED lines=16> */
.L_x_596:
        /* <DEDUP_REMOVED lines=9> */
.L_x_595:
[----:B------:R-:W-:Y:S05]  /*0370*/  BSYNC.RECONVERGENT B2 ;  /* 0x0000000000027941 */ /* 0x000fea0003800200 */
.L_x_594:
        /* <DEDUP_REMOVED lines=8> */
.L_x_599:
        /* <DEDUP_REMOVED lines=43> */
.L_x_598:
[----:B------:R-:W-:Y:S05]  /*06b0*/  BSYNC.RECONVERGENT B2 ;  /* 0x0000000000027941 */ /* 0x000fea0003800200 */
.L_x_597:
        /* <DEDUP_REMOVED lines=26> */
.L_x_601:
[----:B------:R-:W-:Y:S05]  /*0860*/  BSYNC.RECONVERGENT B2 ;  /* 0x0000000000027941 */ /* 0x000fea0003800200 */
.L_x_600:
        /* <DEDUP_REMOVED lines=12> */
.L_x_593:
[----:B------:R-:W-:Y:S05]  /*0930*/  BSYNC.RECONVERGENT B1 ;  /* 0x0000000000017941 */ /* 0x000fea0003800200 */
.L_x_592:
        /* <DEDUP_REMOVED lines=10> */
[----:B------:R-:W1:Y:S06]  /*09e0*/  SHFL.DOWN PT, R3, R0, 0x2, 0x1f ;  /* 0x08401f0000037f89 */ /* 0x000e6c00000e0000 */
[----:B------:R-:W2:Y:S01]  /*09f0*/  @!P1 S2R R6, SR_CgaCtaId ;  /* 0x0000000000069919 */ /* 0x000ea20000008800 */
[----:B0-----:R-:W-:Y:S02]  /*0a00*/  @!P1 MOV R5, 0x400 ;  /* 0x0000040000059802 */ /* 0x001fe40000000f00 */
[----:B------:R-:W-:-:S04]  /*0a10*/  @!P1 SHF.R.U32.HI R4, RZ, 0x3, R2 ;  /* 0x00000003ff049819 */ /* 0x000fc80000011602 */
[----:B------:R-:W-:Y:S01]  /*0a20*/  @!P1 LOP3.LUT R4, R4, 0x7c, RZ, 0xc0, !PT ;  /* 0x0000007c04049812 */ /* 0x000fe200078ec0ff */
[----:B-1----:R-:W-:Y:S01]  /*0a30*/  @!P0 FADD R0, R0, R3 ;  /* 0x0000000300008221 */ /* 0x002fe20000000000 */
[----:B------:R-:W-:-:S04]  /*0a40*/  ISETP.GT.AND P0, PT, R8, 0x1b, PT ;  /* 0x0000001b0800780c */ /* 0x000fc80003f04270 */
[----:B------:R-:W0:Y:S01]  /*0a50*/  SHFL.DOWN PT, R3, R0, 0x4, 0x1f ;  /* 0x08801f0000037f89 */ /* 0x000e2200000e0000 */
[----:B--2---:R-:W-:-:S04]  /*0a60*/  @!P1 LEA R5, R6, R5, 0x18 ;  /* 0x0000000506059211 */ /* 0x004fc800078ec0ff */
        /* <DEDUP_REMOVED lines=16> */
[----:B0-----:R-:W0:Y:S04]  /*0b70*/  LDS.128 R4, [UR4+0x10] ;  /* 0x00001004ff047984 */ /* 0x001e280008000c00 */
[----:B------:R-:W1:Y:S04]  /*0b80*/  LDS.128 R12, [UR4+0x20] ;  /* 0x00002004ff0c7984 */ /* 0x000e680008000c00 */
[----:B------:R-:W2:Y:S04]  /*0b90*/  LDS.128 R8, [UR4+0x30] ;  /* 0x00003004ff087984 */ /* 0x000ea80008000c00 */
[----:B------:R-:W3:Y:S01]  /*0ba0*/  LDS.128 R16, [UR4+0x40] ;  /* 0x00004004ff107984 */ /* 0x000ee20008000c00 */
[----:B0-----:R-:W-:-:S04]  /*0bb0*/  FADD R5, R0, R5 ;  /* 0x0000000500057221 */ /* 0x001fc80000000000 */
[----:B------:R-:W-:-:S04]  /*0bc0*/  FADD R6, R5, R6 ;  /* 0x0000000605067221 */ /* 0x000fc80000000000 */
[----:B------:R-:W-:-:S04]  /*0bd0*/  FADD R7, R6, R7 ;  /* 0x0000000706077221 */ /* 0x000fc80000000000 */
[----:B-1----:R-:W-:-:S04]  /*0be0*/  FADD R12, R7, R12 ;  /* 0x0000000c070c7221 */ /* 0x002fc80000000000 */
[----:B------:R-:W-:-:S04]  /*0bf0*/  FADD R13, R12, R13 ;  /* 0x0000000d0c0d7221 */ /* 0x000fc80000000000 */
[----:B------:R-:W-:-:S04]  /*0c00*/  FADD R14, R13, R14 ;  /* 0x0000000e0d0e7221 */ /* 0x000fc80000000000 */
[----:B------:R-:W-:-:S04]  /*0c10*/  FADD R15, R14, R15 ;  /* 0x0000000f0e0f7221 */ /* 0x000fc80000000000 */
[----:B--2---:R-:W-:-:S04]  /*0c20*/  FADD R8, R15, R8 ;  /* 0x000000080f087221 */ /* 0x004fc80000000000 */
[----:B------:R-:W-:-:S04]  /*0c30*/  FADD R9, R8, R9 ;  /* 0x0000000908097221 */ /* 0x000fc80000000000 */
[----:B------:R-:W-:-:S04]  /*0c40*/  FADD R10, R9, R10 ;  /* 0x0000000a090a7221 */ /* 0x000fc80000000000 */
[----:B------:R-:W-:-:S04]  /*0c50*/  FADD R11, R10, R11 ;  /* 0x0000000b0a0b7221 */ /* 0x000fc80000000000 */
[----:B---3--:R-:W-:-:S04]  /*0c60*/  FADD R16, R11, R16 ;  /* 0x000000100b107221 */ /* 0x008fc80000000000 */
[----:B------:R-:W-:-:S04]  /*0c70*/  FADD R17, R16, R17 ;  /* 0x0000001110117221 */ /* 0x000fc80000000000 */
[----:B------:R-:W-:-:S04]  /*0c80*/  FADD R18, R17, R18 ;  /* 0x0000001211127221 */ /* 0x000fc80000000000 */
[----:B------:R-:W-:Y:S01]  /*0c90*/  FADD R0, R18, R19 ;  /* 0x0000001312007221 */ /* 0x000fe20000000000 */
[----:B------:R-:W-:Y:S06]  /*0ca0*/  BRA `(.L_x_603) ;  /* 0x0000003400707947 */ /* 0x000fec0003800000 */
.L_x_602:
        /* <DEDUP_REMOVED lines=23> */
[-C--:B------:R-:W-:Y:S02]  /*0e20*/  ISETP.GT.AND P0, PT, R5, R4.reuse, PT ;  /* 0x000000040500720c */ /* 0x080fe40003f04270 */
[----:B------:R-:W-:Y:S02]  /*0e30*/  IADD3 R5, PT, PT, R9, 0x10, RZ ;  /* 0x0000001009057810 */ /* 0x000fe40007ffe0ff */
        /* <DEDUP_REMOVED lines=20> */
[----:B------:R-:W0:Y:S04]  /*0f80*/  LDS.128 R16, [UR4+0x10] ;  /* 0x00001004ff107984 */ /* 0x000e280008000c00 */
[----:B----4-:R-:W1:Y:S04]  /*0f90*/  LDS.128 R4, [UR4+0x20] ;  /* 0x00002004ff047984 */ /* 0x010e680008000c00 */
[----:B------:R-:W2:Y:S04]  /*0fa0*/  LDS.128 R8, [UR4+0x30] ;  /* 0x00003004ff087984 */ /* 0x000ea80008000c00 */
[----:B------:R-:W3:Y:S01]  /*0fb0*/  LDS.128 R12, [UR4+0x40] ;  /* 0x00004004ff0c7984 */ /* 0x000ee20008000c00 */
[----:B0-----:R-:W-:Y:S01]  /*0fc0*/  @P2 FADD R0, R0, R17 ;  /* 0x0000001100002221 */ /* 0x001fe20000000000 */
[----:B------:R-:W-:-:S03]  /*0fd0*/  ISETP.GT.AND P2, PT, R3, 0x80, PT ;  /* 0x000000800300780c */ /* 0x000fc60003f44270 */
[----:B------:R-:W-:Y:S01]  /*0fe0*/  @P3 FADD R0, R0, R18 ;  /* 0x0000001200003221 */ /* 0x000fe20000000000 */
[----:B------:R-:W-:-:S03]  /*0ff0*/  ISETP.GT.AND P3, PT, R3, 0xa0, PT ;  /* 0x000000a00300780c */ /* 0x000fc60003f64270 */
[----:B------:R-:W-:Y:S01]  /*1000*/  @P1 FADD R0, R0, R19 ;  /* 0x0000001300001221 */ /* 0x000fe20000000000 */
[----:B------:R-:W-:-:S05]  /*1010*/  ISETP.GT.AND P1, PT, R3, 0xe0, PT ;  /* 0x000000e00300780c */ /* 0x000fca0003f24270 */
[----:B-1----:R-:W-:Y:S01]  /*1020*/  @P2 FADD R0, R0, R4 ;  /* 0x0000000400002221 */ /* 0x002fe20000000000 */
[----:B------:R-:W-:-:S03]  /*1030*/  ISETP.GT.AND P2, PT, R3, 0x100, PT ;  /* 0x000001000300780c */ /* 0x000fc60003f44270 */
[----:B------:R-:W-:Y:S01]  /*1040*/  @P3 FADD R0, R0, R5 ;  /* 0x0000000500003221 */ /* 0x000fe20000000000 */
[----:B------:R-:W-:-:S03]  /*1050*/  ISETP.GT.AND P3, PT, R3, 0x120, PT ;  /* 0x000001200300780c */ /* 0x000fc60003f64270 */
[----:B------:R-:W-:Y:S01]  /*1060*/  @P4 FADD R0, R0, R6 ;  /* 0x0000000600004221 */ /* 0x000fe20000000000 */
[----:B------:R-:W-:-:S03]  /*1070*/  ISETP.GT.AND P4, PT, R3, 0x140, PT ;  /* 0x000001400300780c */ /* 0x000fc60003f84270 */
[----:B------:R-:W-:Y:S01]  /*1080*/  @P1 FADD R0, R0, R7 ;  /* 0x0000000700001221 */ /* 0x000fe20000000000 */
[----:B------:R-:W-:-:S03]  /*1090*/  ISETP.GT.AND P1, PT, R3, 0x160, PT ;  /* 0x000001600300780c */ /* 0x000fc60003f24270 */
[----:B--2---:R-:W-:Y:S01]  /*10a0*/  @P2 FADD R0, R0, R8 ;  /* 0x0000000800002221 */ /* 0x004fe20000000000 */
[----:B------:R-:W-:-:S03]  /*10b0*/  ISETP.GT.AND P2, PT, R3, 0x180, PT ;  /* 0x000001800300780c */ /* 0x000fc60003f44270 */
[----:B------:R-:W-:Y:S01]  /*10c0*/  @P3 FADD R0, R0, R9 ;  /* 0x0000000900003221 */ /* 0x000fe20000000000 */
[----:B------:R-:W-:-:S03]  /*10d0*/  ISETP.GT.AND P3, PT, R3, 0x1a0, PT ;  /* 0x000001a00300780c */ /* 0x000fc60003f64270 */
[----:B------:R-:W-:Y:S01]  /*10e0*/  @P4 FADD R0, R0, R10 ;  /* 0x0000000a00004221 */ /* 0x000fe20000000000 */
[----:B------:R-:W-:-:S03]  /*10f0*/  ISETP.GT.AND P4, PT, R3, 0x1c0, PT ;  /* 0x000001c00300780c */ /* 0x000fc60003f84270 */
[----:B------:R-:W-:Y:S01]  /*1100*/  @P1 FADD R0, R0, R11 ;  /* 0x0000000b00001221 */ /* 0x000fe20000000000 */
[----:B------:R-:W-:-:S03]  /*1110*/  ISETP.GT.AND P1, PT, R3, 0x1e0, PT ;  /* 0x000001e00300780c */ /* 0x000fc60003f24270 */
[----:B---3--:R-:W-:-:S04]  /*1120*/  @P2 FADD R0, R0, R12 ;  /* 0x0000000c00002221 */ /* 0x008fc80000000000 */
[----:B------:R-:W-:-:S04]  /*1130*/  @P3 FADD R0, R0, R13 ;  /* 0x0000000d00003221 */ /* 0x000fc80000000000 */
[----:B------:R-:W-:-:S04]  /*1140*/  @P4 FADD R0, R0, R14 ;  /* 0x0000000e00004221 */ /* 0x000fc80000000000 */
[----:B------:R-:W-:Y:S01]  /*1150*/  @P1 FADD R0, R0, R15 ;  /* 0x0000000f00001221 */ /* 0x000fe20000000000 */
[----:B------:R-:W-:Y:S06]  /*1160*/  BRA `(.L_x_603) ;  /* 0x0000003000407947 */ /* 0x000fec0003800000 */
.L_x_589:
[----:B------:R-:W0:Y:S01]  /*1170*/  S2R R2, SR_TID.X ;  /* 0x0000000000027919 */ /* 0x000e220000002100 */
[----:B------:R-:W1:Y:S01]  /*1180*/  LDC.64 R4, c[0x0][0x380] ;  /* 0x0000e000ff047b82 */ /* 0x000e620000000a00 */
[----:B0-----:R-:W-:-:S05]  /*1190*/  SHF.L.U32 R7, R2, 0x1, RZ ;  /* 0x0000000102077819 */ /* 0x001fca00000006ff */
[----:B-1----:R-:W-:-:S05]  /*11a0*/  IMAD.WIDE.U32 R4, R7, 0x4, R4 ;  /* 0x0000000407047825 */ /* 0x002fca00078e0004 */
[----:B------:R-:W2:Y:S04]  /*11b0*/  LDG.E.64.CONSTANT R14, desc[UR6][R4.64] ;  /* 0x00000006040e7981 */ /* 0x000ea8000c1e9b00 */
[----:B------:R-:W3:Y:S04]  /*11c0*/  LDG.E.64.CONSTANT R16, desc[UR6][R4.64+0x1000] ;  /* 0x0010000604107981 */ /* 0x000ee8000c1e9b00 */
[----:B------:R-:W4:Y:S04]  /*11d0*/  LDG.E.64.CONSTANT R18, desc[UR6][R4.64+0x2000] ;  /* 0x0020000604127981 */ /* 0x000f28000c1e9b00 */
[----:B------:R-:W5:Y:S04]  /*11e0*/  LDG.E.64.CONSTANT R20, desc[UR6][R4.64+0x3000] ;  /* 0x0030000604147981 */ /* 0x000f68000c1e9b00 */
[----:B------:R-:W5:Y:S04]  /*11f0*/  LDG.E.64.CONSTANT R12, desc[UR6][R4.64+0x4000] ;  /* 0x00400006040c7981 */ /* 0x000f68000c1e9b00 */
[----:B------:R-:W5:Y:S04]  /*1200*/  LDG.E.64.CONSTANT R10, desc[UR6][R4.64+0x5000] ;  /* 0x00500006040a7981 */ /* 0x000f68000c1e9b00 */
[----:B------:R-:W5:Y:S04]  /*1210*/  LDG.E.64.CONSTANT R6, desc[UR6][R4.64+0x6000] ;  /* 0x0060000604067981 */ /* 0x000f68000c1e9b00 */
[----:B------:R-:W5:Y:S01]  /*1220*/  LDG.E.64.CONSTANT R8, desc[UR6][R4.64+0x7000] ;  /* 0x0070000604087981 */ /* 0x000f62000c1e9b00 */
[----:B------:R-:W-:Y:S01]  /*1230*/  ISETP.GE.U32.AND P0, PT, R3, 0x4000, PT ;  /* 0x000040000300780c */ /* 0x000fe20003f06070 */
[----:B--2---:R-:W-:Y:S01]  /*1240*/  FADD R14, R14, R15 ;  /* 0x0000000f0e0e7221 */ /* 0x004fe20000000000 */
[----:B---3--:R-:W-:Y:S01]  /*1250*/  FADD R17, R16, R17 ;  /* 0x0000001110117221 */ /* 0x008fe20000000000 */
[----:B----4-:R-:W-:-:S03]  /*1260*/  FADD R18, R18, R19 ;  /* 0x0000001312127221 */ /* 0x010fc60000000000 */
[----:B------:R-:W-:Y:S01]  /*1270*/  FADD R14, R14, R17 ;  /* 0x000000110e0e7221 */ /* 0x000fe20000000000 */
[----:B-----5:R-:W-:Y:S01]  /*1280*/  FADD R21, R20, R21 ;  /* 0x0000001514157221 */ /* 0x020fe20000000000 */
[----:B------:R-:W-:Y:S02]  /*1290*/  HFMA2 R20, -RZ, RZ, 0, 0.0078125 ;  /* 0x00002000ff147431 */ /* 0x000fe400000001ff */
[----:B------:R-:W-:Y:S01]  /*12a0*/  FADD R12, R12, R13 ;  /* 0x0000000d0c0c7221 */ /* 0x000fe20000000000 */
[----:B------:R-:W-:Y:S01]  /*12b0*/  FADD R21, R18, R21 ;  /* 0x0000001512157221 */ /* 0x000fe20000000000 */
[----:B------:R-:W-:-:S03]  /*12c0*/  FADD R11, R10, R11 ;  /* 0x0000000b0a0b7221 */ /* 0x000fc60000000000 */
[----:B------:R-:W-:Y:S01]  /*12d0*/  FADD R14, R14, R21 ;  /* 0x000000150e0e7221 */ /* 0x000fe20000000000 */
[----:B------:R-:W-:Y:S01]  /*12e0*/  FADD R6, R6, R7 ;  /* 0x0000000706067221 */ /* 0x000fe20000000000 */
[----:B------:R-:W-:Y:S01]  /*12f0*/  FADD R11, R12, R11 ;  /* 0x0000000b0c0b7221 */ /* 0x000fe20000000000 */
[----:B------:R-:W-:-:S04]  /*1300*/  FADD R9, R8, R9 ;  /* 0x0000000908097221 */ /* 0x000fc80000000000 */
[----:B------:R-:W-:-:S04]  /*1310*/  FADD R6, R6, R9 ;  /* 0x0000000906067221 */ /* 0x000fc80000000000 */
[----:B------:R-:W-:-:S04]  /*1320*/  FADD R11, R11, R6 ;  /* 0x000000060b0b7221 */ /* 0x000fc80000000000 */
[----:B------:R-:W-:Y:S01]  /*1330*/  FADD R0, R14, R11 ;  /* 0x0000000b0e007221 */ /* 0x000fe20000000000 */
[----:B------:R-:W-:Y:S06]  /*1340*/  @!P0 BRA `(.L_x_604) ;  /* 0x00000000008c8947 */ /* 0x000fec0003800000 */
[----:B------:R-:W0:Y:S01]  /*1350*/  LDC R24, c[0x0][0x390] ;  /* 0x0000e400ff187b82 */ /* 0x000e220000000800 */
[----:B------:R-:W-:Y:S02]  /*1360*/  IADD3 R21, PT, PT, R3, -0x2000, RZ ;  /* 0xffffe00003157810 */ /* 0x000fe40007ffe0ff */
[----:B------:R-:W-:-:S07]  /*1370*/  MOV R20, 0x2000 ;  /* 0x0000200000147802 */ /* 0x000fce0000000f00 */
.L_x_606:
[----:B------:R-:W-:-:S05]  /*1380*/  IMAD.WIDE R26, R20, 0x4, R4 ;  /* 0x00000004141a7825 */ /* 0x000fca00078e0204 */
[----:B------:R-:W2:Y:S04]  /*1390*/  LDG.E.64.CONSTANT R14, desc[UR6][R26.64+0x6000] ;  /* 0x006000061a0e7981 */ /* 0x000ea8000c1e9b00 */
[----:B------:R-:W2:Y:S04]  /*13a0*/  LDG.E.64.CONSTANT R6, desc[UR6][R26.64+0x7000] ;  /* 0x007000061a067981 */ /* 0x000ea8000c1e9b00 */
[----:B------:R-:W3:Y:S04]  /*13b0*/  LDG.E.64.CONSTANT R22, desc[UR6][R26.64] ;  /* 0x000000061a167981 */ /* 0x000ee8000c1e9b00 */
[----:B------:R-:W4:Y:S04]  /*13c0*/  LDG.E.64.CONSTANT R18, desc[UR6][R26.64+0x1000] ;  /* 0x001000061a127981 */ /* 0x000f28000c1e9b00 */
[----:B------:R-:W5:Y:S04]  /*13d0*/  LDG.E.64.CONSTANT R16, desc[UR6][R26.64+0x2000] ;  /* 0x002000061a107981 */ /* 0x000f68000c1e9b00 */
[----:B------:R-:W5:Y:S04]  /*13e0*/  LDG.E.64.CONSTANT R12, desc[UR6][R26.64+0x3000] ;  /* 0x003000061a0c7981 */ /* 0x000f68000c1e9b00 */
[----:B------:R-:W5:Y:S04]  /*13f0*/  LDG.E.64.CONSTANT R10, desc[UR6][R26.64+0x4000] ;  /* 0x004000061a0a7981 */ /* 0x000f68000c1e9b00 */
[----:B------:R-:W5:Y:S01]  /*1400*/  LDG.E.64.CONSTANT R8, desc[UR6][R26.64+0x5000] ;  /* 0x005000061a087981 */ /* 0x000f62000c1e9b00 */
[----:B0-----:R-:W-:Y:S01]  /*1410*/  MOV R3, R24 ;  /* 0x0000001800037202 */ /* 0x001fe20000000f00 */
[----:B--2---:R-:W-:-:S03]  /*1420*/  FADD R15, R15, R6 ;  /* 0x000000060f0f7221 */ /* 0x004fc60000000000 */
[----:B------:R-:W-:Y:S01]  /*1430*/  IADD3 R6, PT, PT, -R20, R3, RZ ;  /* 0x0000000314067210 */ /* 0x000fe20007ffe1ff */
[----:B---3--:R-:W-:-:S03]  /*1440*/  FADD R0, R22, R0 ;  /* 0x0000000016007221 */ /* 0x008fc60000000000 */
[----:B------:R-:W-:Y:S01]  /*1450*/  ISETP.GE.AND P0, PT, R6, 0x2000, PT ;  /* 0x000020000600780c */ /* 0x000fe20003f06270 */
[----:B----4-:R-:W-:Y:S01]  /*1460*/  FADD R23, R23, R18 ;  /* 0x0000001217177221 */ /* 0x010fe20000000000 */
[----:B-----5:R-:W-:Y:S01]  /*1470*/  FADD R18, R19, R16 ;  /* 0x0000001013127221 */ /* 0x020fe20000000000 */
[----:B------:R-:W-:Y:S01]  /*1480*/  FADD R17, R17, R12 ;  /* 0x0000000c11117221 */ /* 0x000fe20000000000 */
[----:B------:R-:W-:Y:S01]  /*1490*/  FADD R12, R13, R10 ;  /* 0x0000000a0d0c7221 */ /* 0x000fe20000000000 */
[----:B------:R-:W-:Y:S01]  /*14a0*/  FADD R11, R11, R8 ;  /* 0x000000080b0b7221 */ /* 0x000fe20000000000 */
[----:B------:R-:W-:Y:S01]  /*14b0*/  FADD R8, R9, R14 ;  /* 0x0000000e09087221 */ /* 0x000fe20000000000 */
[----:B------:R-:W-:Y:S01]  /*14c0*/  FADD R0, R0, R23 ;  /* 0x0000001700007221 */ /* 0x000fe20000000000 */
[----:B------:R-:W-:Y:S01]  /*14d0*/  FADD R17, R18, R17 ;  /* 0x0000001112117221 */ /* 0x000fe20000000000 */
[----:B------:R-:W-:Y:S01]  /*14e0*/  FADD R11, R12, R11 ;  /* 0x0000000b0c0b7221 */ /* 0x000fe20000000000 */
[----:B------:R-:W-:-:S02]  /*14f0*/  FADD R8, R8, R15 ;  /* 0x0000000f08087221 */ /* 0x000fc40000000000 */
[----:B------:R-:W-:Y:S02]  /*1500*/  FADD R0, R0, R17 ;  /* 0x0000001100007221 */ /* 0x000fe40000000000 */
[----:B------:R-:W-:-:S04]  /*1510*/  FADD R11, R11, R8 ;  /* 0x000000080b0b7221 */ /* 0x000fc80000000000 */
[----:B------:R-:W-:-:S04]  /*1520*/  FADD R11, R0, R11 ;  /* 0x0000000b000b7221 */ /* 0x000fc80000000000 */
[----:B------:R-:W-:Y:S01]  /*1530*/  FADD R0, R7, R11 ;  /* 0x0000000b07007221 */ /* 0x000fe20000000000 */
[----:B------:R-:W-:Y:S06]  /*1540*/  @!P0 BRA `(.L_x_605) ;  /* 0x0000000800308947 */ /* 0x000fec0003800000 */
[----:B------:R-:W-:-:S04]  /*1550*/  IADD3 R20, PT, PT, R20, 0x2000, RZ ;  /* 0x0000200014147810 */ /* 0x000fc80007ffe0ff */
[----:B------:R-:W-:-:S13]  /*1560*/  ISETP.GT.AND P0, PT, R20, R21, PT ;  /* 0x000000151400720c */ /* 0x000fda0003f04270 */
[----:B------:R-:W-:Y:S05]  /*1570*/  @!P0 BRA `(.L_x_606) ;  /* 0xfffffffc00808947 */ /* 0x000fea000383ffff */
.L_x_604:
        /* <DEDUP_REMOVED lines=20> */
.L_x_610:
        /* <DEDUP_REMOVED lines=8> */
.L_x_609:
[----:B------:R-:W-:Y:S05]  /*1740*/  BSYNC.RECONVERGENT B2 ;  /* 0x0000000000027941 */ /* 0x000fea0003800200 */
.L_x_608:
[----:B------:R-:W-:Y:S05]  /*1750*/  @!P1 BRA `(.L_x_607) ;  /* 0x0000000400a89947 */ /* 0x000fea0003800000 */
[----:B------:R-:W0:Y:S01]  /*1760*/  LDCU.64 UR4, c[0x0][0x380] ;  /* 0x00007000ff0477ac */ /* 0x000e220008000a00 */
[----:B------:R-:W-:Y:S01]  /*1770*/  IADD3 R5, PT, PT, R11, -R10, RZ ;  /* 0x8000000a0b057210 */ /* 0x000fe20007ffe0ff */
[----:B------:R-:W-:Y:S01]  /*1780*/  BSSY.RECONVERGENT B2, `(.L_x_611) ;  /* 0x000003b000027945 */ /* 0x000fe20003800200 */
[----:B------:R-:W-:Y:S02]  /*1790*/  IADD3 R3, P0, PT, R10, R20, RZ ;  /* 0x000000140a037210 */ /* 0x000fe40007f1e0ff */
[----:B------:R-:W-:Y:S02]  /*17a0*/  ISETP.GT.AND P1, PT, R5, 0x1800, PT ;  /* 0x000018000500780c */ /* 0x000fe40003f24270 */
[----:B------:R-:W-:Y:S02]  /*17b0*/  IADD3.X R6, PT, PT, RZ, RZ, RZ, P0, !PT ;  /* 0x000000ffff067210 */ /* 0x000fe400007fe4ff */
[----:B0-----:R-:W-:-:S04]  /*17c0*/  LEA R4, P0, R3, UR4, 0x2 ;  /* 0x0000000403047c11 */ /* 0x001fc8000f8010ff */
[----:B------:R-:W-:Y:S02]  /*17d0*/  LEA.HI.X R3, R3, UR5, R6, 0x2, P0 ;  /* 0x0000000503037c11 */ /* 0x000fe400080f1406 */
[----:B------:R-:W-:-:S04]  /*17e0*/  IADD3 R4, P0, PT, R4, 0x1000, RZ ;  /* 0x0000100004047810 */ /* 0x000fc80007f1e0ff */
[----:B------:R-:W-:Y:S02]  /*17f0*/  IADD3.X R5, PT, PT, RZ, R3, RZ, P0, !PT ;  /* 0x00000003ff057210 */ /* 0x000fe400007fe4ff */
[----:B------:R-:W-:Y:S02]  /*1800*/  PLOP3.LUT P0, PT, PT, PT, PT, 0x80, 0x8 ;  /* 0x000000000008781c */ /* 0x000fe40003f0f070 */
[----:B------:R-:W-:Y:S01]  /*1810*/  IADD3 R3, PT, PT, R10, R20, RZ ;  /* 0x000000140a037210 */ /* 0x000fe20007ffe0ff */
[----:B------:R-:W-:Y:S10]  /*1820*/  @!P1 BRA `(.L_x_612) ;  /* 0x0000000000c09947 */ /* 0x000ff40003800000 */
[----:B------:R-:W-:Y:S02]  /*1830*/  PLOP3.LUT P0, PT, PT, PT, PT, 0x8, 0x80 ;  /* 0x000000000080781c */ /* 0x000fe40003f0e170 */
[----:B------:R-:W-:-:S11]  /*1840*/  IADD3 R13, PT, PT, R11, -0x1800, RZ ;  /* 0xffffe8000b0d7810 */ /* 0x000fd60007ffe0ff */
.L_x_613:
        /* <DEDUP_REMOVED lines=46> */
.L_x_612:
[----:B------:R-:W-:Y:S05]  /*1b30*/  BSYNC.RECONVERGENT B2 ;  /* 0x0000000000027941 */ /* 0x000fea0003800200 */
.L_x_611:
        /* <DEDUP_REMOVED lines=31> */
.L_x_615:
[----:B------:R-:W-:Y:S05]  /*1d30*/  BSYNC.RECONVERGENT B2 ;  /* 0x0000000000027941 */ /* 0x000fea0003800200 */
.L_x_614:
        /* <DEDUP_REMOVED lines=9> */
[----:B----4-:R-:W-:-:S04]  /*1dd0*/  FADD R0, R0, R3 ;  /* 0x0000000300007221 */ /* 0x010fc80000000000 */
[----:B--2---:R-:W-:-:S04]  /*1de0*/  FADD R0, R0, R9 ;  /* 0x0000000900007221 */ /* 0x004fc80000000000 */
[----:B---3--:R-:W-:-:S07]  /*1df0*/  FADD R0, R0, R11 ;  /* 0x0000000b00007221 */ /* 0x008fce0000000000 */
.L_x_607:
[----:B------:R-:W-:Y:S05]  /*1e00*/  BSYNC.RECONVERGENT B1 ;  /* 0x0000000000017941 */ /* 0x000fea0003800200 */
.L_x_605:
        /* <DEDUP_REMOVED lines=32> */
[----:B---3--:R-:W0:Y:S04]  /*2010*/  LDS.128 R4, [UR4+0x10] ;  /* 0x00001004ff047984 */ /* 0x008e280008000c00 */
        /* <DEDUP_REMOVED lines=19> */
.L_x_588:
        /* <DEDUP_REMOVED lines=12> */
.L_x_618:
[----:B------:R-:W-:Y:S05]  /*2210*/  BSYNC.RECONVERGENT B1 ;  /* 0x0000000000017941 */ /* 0x000fea0003800200 */
.L_x_617:
        /* <DEDUP_REMOVED lines=16> */
.L_x_623:
        /* <DEDUP_REMOVED lines=9> */
.L_x_622:
[----:B------:R-:W-:Y:S05]  /*23b0*/  BSYNC.RECONVERGENT B2 ;  /* 0x0000000000027941 */ /* 0x000fea0003800200 */
.L_x_621:
        /* <DEDUP_REMOVED lines=8> */
.L_x_626:
        /* <DEDUP_REMOVED lines=43> */
.L_x_625:
[----:B------:R-:W-:Y:S05]  /*26f0*/  BSYNC.RECONVERGENT B2 ;  /* 0x0000000000027941 */ /* 0x000fea0003800200 */
.L_x_624:
        /* <DEDUP_REMOVED lines=26> */
.L_x_628:
[----:B------:R-:W-:Y:S05]  /*28a0*/  BSYNC.RECONVERGENT B2 ;  /* 0x0000000000027941 */ /* 0x000fea0003800200 */
.L_x_627:
        /* <DEDUP_REMOVED lines=12> */
.L_x_620:
[----:B------:R-:W-:Y:S05]  /*2970*/  BSYNC.RECONVERGENT B1 ;  /* 0x0000000000017941 */ /* 0x000fea0003800200 */
.L_x_619:
[----:B------:R-:W-:Y:S02]  /*2980*/  ISETP.GE.AND P0, PT, R3, 0x200, PT ;  /* 0x000002000300780c */ /* 0x000fe40003f06270 */
[----:B0----5:R-:W-:-:S11]  /*2990*/  MOV R5, R0 ;  /* 0x0000000000057202 */ /* 0x021fd60000000f00 */
[----:B------:R-:W-:Y:S05]  /*29a0*/  @!P0 BRA `(.L_x_629) ;  /* 0x0000000000d08947 */ /* 0x000fea0003800000 */
[----:B------:R-:W0:Y:S01]  /*29b0*/  S2R R7, SR_LANEID ;  /* 0x0000000000077919 */ /* 0x000e220000000000 */
[----:B------:R-:W1:Y:S02]  /*29c0*/  SHFL.DOWN PT, R0, R5, 0x1, 0x1f ;  /* 0x08201f0005007f89 */ /* 0x000e6400000e0000 */
[----:B-1----:R-:W-:Y:S01]  /*29d0*/  FADD R0, R0, R5 ;  /* 0x0000000500007221 */ /* 0x002fe20000000000 */
[C---:B0-----:R-:W-:Y:S02]  /*29e0*/  ISETP.GT.AND P0, PT, R7.reuse, 0x1e, PT ;  /* 0x0000001e0700780c */ /* 0x041fe40003f04270 */
[----:B------:R-:W-:Y:S02]  /*29f0*/  ISETP.NE.AND P1, PT, R7, RZ, PT ;  /* 0x000000ff0700720c */ /* 0x000fe40003f25270 */
[----:B------:R-:W-:Y:S02]  /*2a00*/  FSEL R0, R5, R0, P0 ;  /* 0x0000000005007208 */ /* 0x000fe40000000000 */
[----:B------:R-:W-:-:S03]  /*2a10*/  ISETP.GT.AND P0, PT, R7, 0x1d, PT ;  /* 0x0000001d0700780c */ /* 0x000fc60003f04270 */
[----:B------:R-:W0:Y:S06]  /*2a20*/  SHFL.DOWN PT, R3, R0, 0x2, 0x1f ;  /* 0x08401f0000037f89 */ /* 0x000e2c00000e0000 */
        /* <DEDUP_REMOVED lines=24> */
[----:B--2---:R-:W0:Y:S04]  /*2bb0*/  LDS.128 R4, [UR4+0x10] ;  /* 0x00001004ff047984 */ /* 0x004e280008000c00 */
        /* <DEDUP_REMOVED lines=19> */
.L_x_629:
[----:B------:R-:W0:Y:S01]  /*2cf0*/  S2R R4, SR_LANEID ;  /* 0x0000000000047919 */ /* 0x000e220000000000 */
[----:B------:R-:W-:-:S04]  /*2d00*/  LOP3.LUT R0, R2, 0x3e0, RZ, 0xc0, !PT ;  /* 0x000003e002007812 */ /* 0x000fc800078ec0ff */
[----:B------:R-:W-:Y:S02]  /*2d10*/  IADD3 R6, PT, PT, R0, 0x20, RZ ;  /* 0x0000002000067810 */ /* 0x000fe40007ffe0ff */
[----:B------:R-:W-:Y:S02]  /*2d20*/  LOP3.LUT R0, RZ, R0, RZ, 0x33, !PT ;  /* 0x00000000ff007212 */ /* 0x000fe400078e33ff */
[-C--:B------:R-:W-:Y:S02]  /*2d30*/  ISETP.GT.AND P0, PT, R6, R3.reuse, PT ;  /* 0x000000030600720c */ /* 0x080fe40003f04270 */
[----:B------:R-:W-:-:S04]  /*2d40*/  IADD3 R0, PT, PT, R0, R3, RZ ;  /* 0x0000000300007210 */ /* 0x000fc80007ffe0ff */
[----:B------:R-:W-:-:S05]  /*2d50*/  SEL R6, R0, 0x1f, P0 ;  /* 0x0000001f00067807 */ /* 0x000fca0000000000 */
[----:B------:R-:W1:Y:S01]  /*2d60*/  SHFL.DOWN PT, R0, R5, 0x1, R6 ;  /* 0x0820000005007989 */ /* 0x000e6200000e0006 */
[C---:B0-----:R-:W-:Y:S02]  /*2d70*/  ISETP.GE.AND P0, PT, R4.reuse, R6, PT ;  /* 0x000000060400720c */ /* 0x041fe40003f06270 */
[C---:B------:R-:W-:Y:S02]  /*2d80*/  IADD3 R7, PT, PT, R4.reuse, 0x2, RZ ;  /* 0x0000000204077810 */ /* 0x040fe40007ffe0ff */
[----:B------:R-:W-:-:S09]  /*2d90*/  ISETP.NE.AND P1, PT, R4, RZ, PT ;  /* 0x000000ff0400720c */ /* 0x000fd20003f25270 */
[----:B-1----:R-:W-:Y:S01]  /*2da0*/  @!P0 FADD R5, R0, R5 ;  /* 0x0000000500058221 */ /* 0x002fe20000000000 */
[-C--:B------:R-:W-:Y:S02]  /*2db0*/  ISETP.GT.AND P0, PT, R7, R6.reuse, PT ;  /* 0x000000060700720c */ /* 0x080fe40003f04270 */
[----:B------:R-:W-:Y:S01]  /*2dc0*/  IADD3 R7, PT, PT, R4, 0x4, RZ ;  /* 0x0000000404077810 */ /* 0x000fe20007ffe0ff */
[----:B------:R-:W0:Y:S01]  /*2dd0*/  @!P1 S2R R8, SR_CgaCtaId ;  /* 0x0000000000089919 */ /* 0x000e220000008800 */
        /* <DEDUP_REMOVED lines=31> */
[----:B-1----:R-:W1:Y:S04]  /*2fd0*/  LDS.128 R4, [UR4+0x20] ;  /* 0x00002004ff047984 */ /* 0x002e680008000c00 */
        /* <DEDUP_REMOVED lines=29> */
.L_x_616:
        /* <DEDUP_REMOVED lines=28> */
[----:B------:R-:W-:Y:S02]  /*3370*/  HFMA2 R11, -RZ, RZ, 0, 0.0078125 ;  /* 0x00002000ff0b7431 */ /* 0x000fe400000001ff */
        /* <DEDUP_REMOVED lines=11> */
.L_x_632:
[----:B------:R-:W-:-:S05]  /*3430*/  IMAD.WIDE R2, R11, 0x4, R4 ;  /* 0x000000040b027825 */ /* 0x000fca00078e0204 */
        /* <DEDUP_REMOVED lines=15> */
[----:B------:R0:W5:Y:S02]  /*3530*/  LDG.E.CONSTANT R18, desc[UR6][R2.64+0x7800] ;  /* 0x0078000602127981 */ /* 0x000164000c1e9900 */
[----:B0-----:R-:W-:-:S04]  /*3540*/  MOV R3, R7 ;  /* 0x0000000700037202 */ /* 0x001fc80000000f00 */
[----:B------:R-:W-:-:S04]  /*3550*/  IADD3 R2, PT, PT, -R11, R3, RZ ;  /* 0x000000030b027210 */ /* 0x000fc80007ffe1ff */
[----:B------:R-:W-:Y:S01]  /*3560*/  ISETP.GE.AND P0, PT, R2, 0x2000, PT ;  /* 0x000020000200780c */ /* 0x000fe20003f06270 */
        /* <DEDUP_REMOVED lines=17> */
[----:B------:R-:W-:-:S04]  /*3680*/  IADD3 R11, PT, PT, R11, 0x2000, RZ ;  /* 0x000020000b0b7810 */ /* 0x000fc80007ffe0ff */
[----:B------:R-:W-:-:S13]  /*3690*/  ISETP.GT.AND P0, PT, R11, R6, PT ;  /* 0x000000060b00720c */ /* 0x000fda0003f04270 */
[----:B------:R-:W-:Y:S05]  /*36a0*/  @!P0 BRA `(.L_x_632) ;  /* 0xfffffffc00608947 */ /* 0x000fea000383ffff */
.L_x_630:
        /* <DEDUP_REMOVED lines=20> */
.L_x_636:
        /* <DEDUP_REMOVED lines=8> */
.L_x_635:
[----:B------:R-:W-:Y:S05]  /*3870*/  BSYNC.RECONVERGENT B2 ;  /* 0x0000000000027941 */ /* 0x000fea0003800200 */
.L_x_634:
        /* <DEDUP_REMOVED lines=16> */
.L_x_639:
        /* <DEDUP_REMOVED lines=46> */
.L_x_638:
[----:B------:R-:W-:Y:S05]  /*3c60*/  BSYNC.RECONVERGENT B2 ;  /* 0x0000000000027941 */ /* 0x000fea0003800200 */
.L_x_637:
        /* <DEDUP_REMOVED lines=31> */
.L_x_641:
[----:B------:R-:W-:Y:S05]  /*3e60*/  BSYNC.RECONVERGENT B2 ;  /* 0x0000000000027941 */ /* 0x000fea0003800200 */
.L_x_640:
        /* <DEDUP_REMOVED lines=12> */
.L_x_633:
[----:B------:R-:W-:Y:S05]  /*3f30*/  BSYNC.RECONVERGENT B1 ;  /* 0x0000000000017941 */ /* 0x000fea0003800200 */
.L_x_631:
        /* <DEDUP_REMOVED lines=50> */
[----:B------:R-:W-:-:S07]  /*4260*/  FADD R0, R18, R19 ;  /* 0x0000001312007221 */ /* 0x000fce0000000000 */
.L_x_603:
[----:B------:R-:W-:Y:S05]  /*4270*/  BSYNC.RECONVERGENT B0 ;  /* 0x0000000000007941 */ /* 0x000fea0003800200 */
.L_x_587:
[----:B------:R-:W-:Y:S05]  /*4280*/  @P0 EXIT ;  /* 0x000000000000094d */ /* 0x000fea0003800000 */
[----:B0-23--:R-:W0:Y:S01]  /*4290*/  LDC.64 R2, c[0x0][0x388] ;  /* 0x0000e200ff027b82 */ /* 0x00de220000000a00 */
[----:B------:R-:W4:Y:S02]  /*42a0*/  LDCU UR4, c[0x0][0x398] ;  /* 0x00007300ff0477ac */ /* 0x000f240008000800 */
[----:B----4-:R-:W-:-:S05]  /*42b0*/  FADD R5, R0, UR4 ;  /* 0x0000000400057e21 */ /* 0x010fca0008000000 */
[----:B0-----:R-:W-:Y:S01]  /*42c0*/  STG.E desc[UR6][R2.64], R5 ;  /* 0x0000000502007986 */ /* 0x001fe2000c101906 */
[----:B------:R-:W-:Y:S05]  /*42d0*/  EXIT ;  /* 0x000000000000794d */ /* 0x000fea0003800000 */
.L_x_642:
        /* <DEDUP_REMOVED lines=10> */
.L_x_721:


//--------------------- .text._ZN3cub18CUB_300001_SM_10006detail6reduce18DeviceReduceKernelINS2_10policy_hubIfjN4cuda3std3__44plusIfEEE10Policy1000EN6thrust24THRUST_300001_SM_1000_NS6detail15normal_iteratorINSD_10device_ptrIfEEEEjS9_fNS7_10__identityEEEvT0_PT3_T1_NS0_13GridEvenShareISN_EET2_T4_ --------------------------
	.section	.text._ZN3cub18CUB_300001_SM_10006detail6reduce18DeviceReduceKernelINS2_10policy_hubIfjN4cuda3std3__44plusIfEEE10Policy1000EN6thrust24THRUST_300001_SM_1000_NS6detail15normal_iteratorINSD_10device_ptrIfEEEEjS9_fNS7_10__identityEEEvT0_PT3_T1_NS0_13GridEvenShareISN_EET2_T4_,"ax",@progbits
	.align	128
        .global         _ZN3cub18CUB_300001_SM_10006detail6reduce18DeviceReduceKernelINS2_10policy_hubIfjN4cuda3std3__44plusIfEEE10Policy1000EN6thrust24THRUST_300001_SM_1000_NS6detail15normal_iteratorINSD_10device_ptrIfEEEEjS9_fNS7_10__identityEEEvT0_PT3_T1_NS0_13GridEvenShareISN_EET2_T4_
        .type           _ZN3cub18CUB_300001_SM_10006detail6reduce18DeviceReduceKernelINS2_10policy_hubIfjN4cuda3std3__44plusIfEEE10Policy1000EN6thrust24THRUST_300001_SM_1000_NS6detail15normal_iteratorINSD_10device_ptrIfEEEEjS9_fNS7_10__identityEEEvT0_PT3_T1_NS0_13GridEvenShareISN_EET2_T4_,@function
        .size           _ZN3cub18CUB_300001_SM_10006detail6reduce18DeviceReduceKernelINS2_10policy_hubIfjN4cuda3std3__44plusIfEEE10Policy1000EN6thrust24THRUST_300001_SM_1000_NS6detail15normal_iteratorINSD_10device_ptrIfEEEEjS9_fNS7_10__identityEEEvT0_PT3_T1_NS0_13GridEvenShareISN_EET2_T4_,(.L_x_722 - _ZN3cub18CUB_300001_SM_10006detail6reduce18DeviceReduceKernelINS2_10policy_hubIfjN4cuda3std3__44plusIfEEE10Policy1000EN6thrust24THRUST_300001_SM_1000_NS6detail15normal_iteratorINSD_10device_ptrIfEEEEjS9_fNS7_10__identityEEEvT0_PT3_T1_NS0_13GridEvenShareISN_EET2_T4_)
        .other          _ZN3cub18CUB_300001_SM_10006detail6reduce18DeviceReduceKernelINS2_10policy_hubIfjN4cuda3std3__44plusIfEEE10Policy1000EN6thrust24THRUST_300001_SM_1000_NS6detail15normal_iteratorINSD_10device_ptrIfEEEEjS9_fNS7_10__identityEEEvT0_PT3_T1_NS0_13GridEvenShareISN_EET2_T4_,@"STO_CUDA_ENTRY STV_DEFAULT"
_ZN3cub18CUB_300001_SM_10006detail6reduce18DeviceReduceKernelINS2_10policy_hubIfjN4cuda3std3__44plusIfEEE10Policy1000EN6thrust24THRUST_300001_SM_1000_NS6detail15normal_iteratorINSD_10device_ptrIfEEEEjS9_fNS7_10__identityEEEvT0_PT3_T1_NS0_13GridEvenShareISN_EET2_T4_:
.text._ZN3cub18CUB_300001_SM_10006detail6reduce18DeviceReduceKernelINS2_10policy_hubIfjN4cuda3std3__44plusIfEEE10Policy1000EN6thrust24THRUST_300001_SM_1000_NS6detail15normal_iteratorINSD_10device_ptrIfEEEEjS9_fNS7_10__identityEEEvT0_PT3_T1_NS0_13GridEvenShareISN_EET2_T4_:
        /* <DEDUP_REMOVED lines=20> */
.L_x_646:
[----:B------:R-:W-:Y:S05]  /*0140*/  BSYNC.RECONVERGENT B1 ;  /* 0x0000000000017941 */ /* 0x000fea0003800200 */
.L_x_645:
        /* <DEDUP_REMOVED lines=16> */
.L_x_652:
        /* <DEDUP_REMOVED lines=35> */
[C---:B------:R-:W-:Y:S01]  /*0480*/  IADD3 R21, PT, PT, R4.reuse, 0x1a00, RZ ;  /* 0x00001a0004157810 */ /* 0x040fe20007ffe0ff */
[----:B0-----:R-:W-:Y:S01]  /*0490*/  IMAD.WIDE.U32 R16, R23, 0x4, R12 ;  /* 0x0000000417107825 */ /* 0x001fe200078e000c */
[----:B------:R-:W-:-:S03]  /*04a0*/  IADD3 R23, PT, PT, R4, 0x1c00, RZ ;  /* 0x00001c0004177810 */ /* 0x000fc60007ffe0ff */
[--C-:B------:R-:W-:Y:S02]  /*04b0*/  IMAD.WIDE.U32 R20, R21, 0x4, R12.reuse ;  /* 0x0000000415147825 */ /* 0x100fe400078e000c */
[----:B------:R-:W4:Y:S02]  /*04c0*/  LDG.E R16, desc[UR6][R16.64] ;  /* 0x0000000610107981 */ /* 0x000f24000c1e1900 */
[----:B------:R-:W-:Y:S02]  /*04d0*/  IMAD.WIDE.U32 R22, R23, 0x4, R12 ;  /* 0x0000000417167825 */ /* 0x000fe400078e000c */
[----:B------:R-:W4:Y:S04]  /*04e0*/  LDG.E R20, desc[UR6][R20.64] ;  /* 0x0000000614147981 */ /* 0x000f28000c1e1900 */
[----:B------:R-:W4:Y:S01]  /*04f0*/  LDG.E R22, desc[UR6][R22.64] ;  /* 0x0000000616167981 */ /* 0x000f22000c1e1900 */
[----:B--2--5:R-:W-:Y:S01]  /*0500*/  FADD R8, R8, R15 ;  /* 0x0000000f08087221 */ /* 0x024fe20000000000 */
[----:B------:R-:W-:-:S06]  /*0510*/  IMAD.WIDE.U32 R14, R14, 0x4, R12 ;  /* 0x000000040e0e7825 */ /* 0x000fcc00078e000c */
[----:B------:R0:W2:Y:S02]  /*0520*/  LDG.E R14, desc[UR6][R14.64] ;  /* 0x000000060e0e7981 */ /* 0x0000a4000c1e1900 */
[----:B0-----:R-:W-:-:S05]  /*0530*/  IADD3 R15, PT, PT, R4, 0x1e00, RZ ;  /* 0x00001e00040f7810 */ /* 0x001fca0007ffe0ff */
[----:B------:R-:W-:-:S06]  /*0540*/  IMAD.WIDE.U32 R12, R15, 0x4, R12 ;  /* 0x000000040f0c7825 */ /* 0x000fcc00078e000c */
[----:B------:R-:W2:Y:S01]  /*0550*/  LDG.E R12, desc[UR6][R12.64] ;  /* 0x000000060c0c7981 */ /* 0x000ea2000c1e1900 */
        /* <DEDUP_REMOVED lines=8> */
[----:B------:R-:W-:Y:S01]  /*05e0*/  FADD R18, R19, R18 ;  /* 0x0000001213127221 */ /* 0x000fe20000000000 */
[----:B------:R-:W-:-:S03]  /*05f0*/  IADD3 R10, PT, PT, R10, 0x10, RZ ;  /* 0x000000100a0a7810 */ /* 0x000fc60007ffe0ff */
[----:B------:R-:W-:Y:S01]  /*0600*/  FADD R11, R18, R11 ;  /* 0x0000000b120b7221 */ /* 0x000fe20000000000 */
[----:B------:R-:W-:Y:S02]  /*0610*/  ISETP.NE.AND P0, PT, R10, RZ, PT ;  /* 0x000000ff0a00720c */ /* 0x000fe40003f05270 */
[----:B------:R-:W-:Y:S02]  /*0620*/  IADD3 R9, PT, PT, R9, 0x2000, RZ ;  /* 0x0000200009097810 */ /* 0x000fe40007ffe0ff */
[----:B------:R-:W-:Y:S01]  /*0630*/  IADD3 R4, PT, PT, R4, 0x2000, RZ ;  /* 0x0000200004047810 */ /* 0x000fe20007ffe0ff */
[----:B--2---:R-:W-:-:S04]  /*0640*/  FADD R11, R11, R14 ;  /* 0x0000000e0b0b7221 */ /* 0x004fc80000000000 */
[----:B------:R-:W-:-:S04]  /*0650*/  FADD R11, R11, R16 ;  /* 0x000000100b0b7221 */ /* 0x000fc80000000000 */
[----:B------:R-:W-:-:S04]  /*0660*/  FADD R11, R11, R20 ;  /* 0x000000140b0b7221 */ /* 0x000fc80000000000 */
[----:B------:R-:W-:-:S04]  /*0670*/  FADD R11, R11, R22 ;  /* 0x000000160b0b7221 */ /* 0x000fc80000000000 */
[----:B------:R-:W-:Y:S01]  /*0680*/  FADD R15, R11, R12 ;  /* 0x0000000c0b0f7221 */ /* 0x000fe20000000000 */
[----:B------:R-:W-:Y:S06]  /*0690*/  @P0 BRA `(.L_x_652) ;  /* 0xfffffff800ec0947 */ /* 0x000fec000383ffff */
[----:B------:R-:W-:Y:S05]  /*06a0*/  BSYNC.RECONVERGENT B3 ;  /* 0x0000000000037941 */ /* 0x000fea0003800200 */
.L_x_651:
[----:B------:R-:W-:-:S07]  /*06b0*/  IADD3 R4, PT, PT, R9, -0x1000, RZ ;  /* 0xfffff00009047810 */ /* 0x000fce0007ffe0ff */
.L_x_650:
[----:B------:R-:W-:Y:S05]  /*06c0*/  BSYNC.RECONVERGENT B2 ;  /* 0x0000000000027941 */ /* 0x000fea0003800200 */
.L_x_649:
        /* <DEDUP_REMOVED lines=41> */
.L_x_654:
[----:B------:R-:W-:Y:S05]  /*0960*/  BSYNC.RECONVERGENT B2 ;  /* 0x0000000000027941 */ /* 0x000fea0003800200 */
.L_x_653:
        /* <DEDUP_REMOVED lines=8> */
[C---:B------:R-:W-:Y:S02]  /*09f0*/  IADD3 R11, PT, PT, R13.reuse, 0x200, RZ ;  /* 0x000002000d0b7810 */ /* 0x040fe40007ffe0ff */
[C---:B------:R-:W-:Y:S02]  /*0a00*/  IADD3 R17, PT, PT, R13.reuse, 0x400, RZ ;  /* 0x000004000d117810 */ /* 0x040fe40007ffe0ff */
        /* <DEDUP_REMOVED lines=10> */
[----:B--2--5:R-:W-:-:S04]  /*0ab0*/  FADD R15, R15, R8 ;  /* 0x000000080f0f7221 */ /* 0x024fc80000000000 */
[----:B---3--:R-:W-:-:S04]  /*0ac0*/  FADD R15, R15, R10 ;  /* 0x0000000a0f0f7221 */ /* 0x008fc80000000000 */
[----:B----4-:R-:W-:-:S04]  /*0ad0*/  FADD R15, R15, R12 ;  /* 0x0000000c0f0f7221 */ /* 0x010fc80000000000 */
[----:B------:R-:W-:-:S07]  /*0ae0*/  FADD R15, R15, R6 ;  /* 0x000000060f0f7221 */ /* 0x000fce0000000000 */
.L_x_656:
[----:B------:R-:W-:Y:S05]  /*0af0*/  BSYNC.RECONVERGENT B2 ;  /* 0x0000000000027941 */ /* 0x000fea0003800200 */
.L_x_655:
[----:B------:R-:W-:Y:S05]  /*0b00*/  @!P1 BRA `(.L_x_648) ;  /* 0x0000000000289947 */ /* 0x000fea0003800000 */
[----:B------:R-:W1:Y:S01]  /*0b10*/  LDC.64 R6, c[0x0][0x380] ;  /* 0x0000e000ff067b82 */ /* 0x000e620000000a00 */
[----:B0-----:R-:W-:Y:S02]  /*0b20*/  LEA R9, R3, R4, 0xd ;  /* 0x0000000403097211 */ /* 0x001fe400078e68ff */
[----:B------:R-:W-:-:S07]  /*0b30*/  IADD3 R8, PT, PT, -R5, RZ, RZ ;  /* 0x000000ff05087210 */ /* 0x000fce0007ffe1ff */
.L_x_657:
[----:B-1----:R-:W-:-:S06]  /*0b40*/  IMAD.WIDE.U32 R4, R9, 0x4, R6 ;  /* 0x0000000409047825 */ /* 0x002fcc00078e0006 */
[----:B------:R-:W2:Y:S01]  /*0b50*/  LDG.E R4, desc[UR6][R4.64] ;  /* 0x0000000604047981 */ /* 0x000ea2000c1e1900 */
[----:B------:R-:W-:Y:S02]  /*0b60*/  IADD3 R8, PT, PT, R8, 0x1, RZ ;  /* 0x0000000108087810 */ /* 0x000fe40007ffe0ff */
[----:B------:R-:W-:Y:S02]  /*0b70*/  IADD3 R9, PT, PT, R9, 0x200, RZ ;  /* 0x0000020009097810 */ /* 0x000fe40007ffe0ff */
[----:B------:R-:W-:Y:S01]  /*0b80*/  ISETP.NE.AND P0, PT, R8, RZ, PT ;  /* 0x000000ff0800720c */ /* 0x000fe20003f05270 */
[----:B--2--5:R-:W-:-:S12]  /*0b90*/  FADD R15, R4, R15 ;  /* 0x0000000f040f7221 */ /* 0x024fd80000000000 */
[----:B------:R-:W-:Y:S05]  /*0ba0*/  @P0 BRA `(.L_x_657) ;  /* 0xfffffffc00e40947 */ /* 0x000fea000383ffff */
.L_x_648:
[----:B------:R-:W-:Y:S05]  /*0bb0*/  BSYNC.RECONVERGENT B1 ;  /* 0x0000000000017941 */ /* 0x000fea0003800200 */
.L_x_647:
[----:B------:R-:W-:-:S13]  /*0bc0*/  ISETP.GE.U32.AND P0, PT, R0, 0x200, PT ;  /* 0x000002000000780c */ /* 0x000fda0003f06070 */
[----:B------:R-:W-:Y:S05]  /*0bd0*/  @!P0 BRA `(.L_x_658) ;  /* 0x0000000000d08947 */ /* 0x000fea0003800000 */
[----:B0-----:R-:W0:Y:S01]  /*0be0*/  S2R R8, SR_LANEID ;  /* 0x0000000000087919 */ /* 0x001e220000000000 */
[----:B-----5:R-:W1:Y:S02]  /*0bf0*/  SHFL.DOWN PT, R0, R15, 0x1, 0x1f ;  /* 0x08201f000f007f89 */ /* 0x020e6400000e0000 */
[----:B-1----:R-:W-:Y:S01]  /*0c00*/  FADD R0, R0, R15 ;  /* 0x0000000f00007221 */ /* 0x002fe20000000000 */
        /* <DEDUP_REMOVED lines=29> */
[----:B------:R-:W0:Y:S04]  /*0de0*/  LDS.128 R12, [UR4+0x10] ;  /* 0x00001004ff0c7984 */ /* 0x000e280008000c00 */
[----:B------:R-:W2:Y:S04]  /*0df0*/  LDS.128 R8, [UR4+0x20] ;  /* 0x00002004ff087984 */ /* 0x000ea80008000c00 */
[----:B-1----:R-:W1:Y:S04]  /*0e00*/  LDS.128 R4, [UR4+0x30] ;  /* 0x00003004ff047984 */ /* 0x002e680008000c00 */
[----:B------:R-:W3:Y:S01]  /*0e10*/  LDS.128 R16, [UR4+0x40] ;  /* 0x00004004ff107984 */ /* 0x000ee20008000c00 */
[----:B0-----:R-:W-:-:S04]  /*0e20*/  FADD R13, R20, R13 ;  /* 0x0000000d140d7221 */ /* 0x001fc80000000000 */
[----:B------:R-:W-:-:S04]  /*0e30*/  FADD R14, R13, R14 ;  /* 0x0000000e0d0e7221 */ /* 0x000fc80000000000 */
[----:B------:R-:W-:-:S04]  /*0e40*/  FADD R15, R14, R15 ;  /* 0x0000000f0e0f7221 */ /* 0x000fc80000000000 */
[----:B--2---:R-:W-:-:S04]  /*0e50*/  FADD R8, R15, R8 ;  /* 0x000000080f087221 */ /* 0x004fc80000000000 */
[----:B------:R-:W-:-:S04]  /*0e60*/  FADD R9, R8, R9 ;  /* 0x0000000908097221 */ /* 0x000fc80000000000 */
[----:B------:R-:W-:-:S04]  /*0e70*/  FADD R10, R9, R10 ;  /* 0x0000000a090a7221 */ /* 0x000fc80000000000 */
[----:B------:R-:W-:-:S04]  /*0e80*/  FADD R11, R10, R11 ;  /* 0x0000000b0a0b7221 */ /* 0x000fc80000000000 */
[----:B-1----:R-:W-:-:S04]  /*0e90*/  FADD R4, R11, R4 ;  /* 0x000000040b047221 */ /* 0x002fc80000000000 */
        /* <DEDUP_REMOVED lines=8> */
.L_x_658:
        /* <DEDUP_REMOVED lines=11> */
[----:B-1----:R-:W-:Y:S01]  /*0fd0*/  @!P0 FADD R15, R4, R15 ;  /* 0x0000000f040f8221 */ /* 0x002fe20000000000 */
[----:B------:R-:W-:Y:S02]  /*0fe0*/  ISETP.GT.AND P0, PT, R6, R7, PT ;  /* 0x000000070600720c */ /* 0x000fe40003f04270 */
[----:B------:R-:W-:Y:S01]  /*0ff0*/  IADD3 R6, PT, PT, R8, 0x4, RZ ;  /* 0x0000000408067810 */ /* 0x000fe20007ffe0ff */
        /* <DEDUP_REMOVED lines=31> */
[----:B0-----:R-:W0:Y:S04]  /*11f0*/  LDS.128 R4, [UR4+0x10] ;  /* 0x00001004ff047984 */ /* 0x001e280008000c00 */
[----:B------:R-:W1:Y:S04]  /*1200*/  LDS.128 R8, [UR4+0x20] ;  /* 0x00002004ff087984 */ /* 0x000e680008000c00 */
[----:B------:R-:W2:Y:S04]  /*1210*/  LDS.128 R12, [UR4+0x30] ;  /* 0x00003004ff0c7984 */ /* 0x000ea80008000c00 */
[----:B------:R-:W3:Y:S01]  /*1220*/  LDS.128 R16, [UR4+0x40] ;  /* 0x00004004ff107984 */ /* 0x000ee20008000c00 */
[----:B0-----:R-:W-:Y:S01]  /*1230*/  @P2 FADD R20, R20, R5 ;  /* 0x0000000514142221 */ /* 0x001fe20000000000 */
[----:B------:R-:W-:-:S03]  /*1240*/  ISETP.GT.U32.AND P2, PT, R0, 0x80, PT ;  /* 0x000000800000780c */ /* 0x000fc60003f44070 */
[----:B------:R-:W-:Y:S01]  /*1250*/  @P3 FADD R20, R20, R6 ;  /* 0x0000000614143221 */ /* 0x000fe20000000000 */
[----:B------:R-:W-:-:S03]  /*1260*/  ISETP.GT.U32.AND P3, PT, R0, 0xa0, PT ;  /* 0x000000a00000780c */ /* 0x000fc60003f64070 */
[----:B------:R-:W-:Y:S01]  /*1270*/  @P1 FADD R20, R20, R7 ;  /* 0x0000000714141221 */ /* 0x000fe20000000000 */
[----:B------:R-:W-:-:S05]  /*1280*/  ISETP.GT.U32.AND P1, PT, R0, 0xe0, PT ;  /* 0x000000e00000780c */ /* 0x000fca0003f24070 */
[----:B-1----:R-:W-:Y:S01]  /*1290*/  @P2 FADD R20, R20, R8 ;  /* 0x0000000814142221 */ /* 0x002fe20000000000 */
[----:B------:R-:W-:-:S03]  /*12a0*/  ISETP.GT.U32.AND P2, PT, R0, 0x100, PT ;  /* 0x000001000000780c */ /* 0x000fc60003f44070 */
[----:B------:R-:W-:Y:S01]  /*12b0*/  @P3 FADD R20, R20, R9 ;  /* 0x0000000914143221 */ /* 0x000fe20000000000 */
[----:B------:R-:W-:-:S03]  /*12c0*/  ISETP.GT.U32.AND P3, PT, R0, 0x120, PT ;  /* 0x000001200000780c */ /* 0x000fc60003f64070 */
[----:B------:R-:W-:Y:S01]  /*12d0*/  @P4 FADD R20, R20, R10 ;  /* 0x0000000a14144221 */ /* 0x000fe20000000000 */
[----:B------:R-:W-:-:S03]  /*12e0*/  ISETP.GT.U32.AND P4, PT, R0, 0x140, PT ;  /* 0x000001400000780c */ /* 0x000fc60003f84070 */
[----:B------:R-:W-:Y:S01]  /*12f0*/  @P1 FADD R20, R20, R11 ;  /* 0x0000000b14141221 */ /* 0x000fe20000000000 */
[----:B------:R-:W-:-:S03]  /*1300*/  ISETP.GT.U32.AND P1, PT, R0, 0x160, PT ;  /* 0x000001600000780c */ /* 0x000fc60003f24070 */
[----:B--2---:R-:W-:Y:S01]  /*1310*/  @P2 FADD R20, R20, R12 ;  /* 0x0000000c14142221 */ /* 0x004fe20000000000 */
[----:B------:R-:W-:-:S03]  /*1320*/  ISETP.GT.U32.AND P2, PT, R0, 0x180, PT ;  /* 0x000001800000780c */ /* 0x000fc60003f44070 */
[----:B------:R-:W-:Y:S01]  /*1330*/  @P3 FADD R20, R20, R13 ;  /* 0x0000000d14143221 */ /* 0x000fe20000000000 */
[----:B------:R-:W-:-:S03]  /*1340*/  ISETP.GT.U32.AND P3, PT, R0, 0x1a0, PT ;  /* 0x000001a00000780c */ /* 0x000fc60003f64070 */
[----:B------:R-:W-:Y:S01]  /*1350*/  @P4 FADD R20, R20, R14 ;  /* 0x0000000e14144221 */ /* 0x000fe20000000000 */
[----:B------:R-:W-:-:S03]  /*1360*/  ISETP.GT.U32.AND P4, PT, R0, 0x1c0, PT ;  /* 0x000001c00000780c */ /* 0x000fc60003f84070 */
[----:B------:R-:W-:Y:S01]  /*1370*/  @P1 FADD R20, R20, R15 ;  /* 0x0000000f14141221 */ /* 0x000fe20000000000 */
[----:B------:R-:W-:-:S03]  /*1380*/  ISETP.GT.U32.AND P1, PT, R0, 0x1e0, PT ;  /* 0x000001e00000780c */ /* 0x000fc60003f24070 */
[----:B---3--:R-:W-:-:S04]  /*1390*/  @P2 FADD R20, R20, R16 ;  /* 0x0000001014142221 */ /* 0x008fc80000000000 */
[----:B------:R-:W-:-:S04]  /*13a0*/  @P3 FADD R20, R20, R17 ;  /* 0x0000001114143221 */ /* 0x000fc80000000000 */
[----:B------:R-:W-:-:S04]  /*13b0*/  @P4 FADD R20, R20, R18 ;  /* 0x0000001214144221 */ /* 0x000fc80000000000 */
[----:B------:R-:W-:Y:S01]  /*13c0*/  @P1 FADD R20, R20, R19 ;  /* 0x0000001314141221 */ /* 0x000fe20000000000 */
[----:B------:R-:W-:Y:S06]  /*13d0*/  BRA `(.L_x_659) ;  /* 0x0000001400007947 */ /* 0x000fec0003800000 */
.L_x_644:
[----:B------:R-:W0:Y:S01]  /*13e0*/  S2R R2, SR_TID.X ;  /* 0x0000000000027919 */ /* 0x000e220000002100 */
[----:B------:R-:W1:Y:S02]  /*13f0*/  LDCU.64 UR4, c[0x0][0x380] ;  /* 0x00007000ff0477ac */ /* 0x000e640008000a00 */
[----:B-1----:R-:W-:Y:S02]  /*1400*/  MOV R4, UR4 ;  /* 0x0000000400047c02 */ /* 0x002fe40008000f00 */
[----:B------:R-:W-:Y:S02]  /*1410*/  MOV R5, UR5 ;  /* 0x0000000500057c02 */ /* 0x000fe40008000f00 */
[----:B0-----:R-:W-:-:S05]  /*1420*/  LEA R9, R3, R2, 0xd ;  /* 0x0000000203097211 */ /* 0x001fca00078e68ff */
        /* <DEDUP_REMOVED lines=46> */
.L_x_662:
        /* <DEDUP_REMOVED lines=16> */
[----:B---3--:R-:W-:-:S02]  /*1810*/  FADD R14, R14, R15 ;  /* 0x0000000f0e0e7221 */ /* 0x008fc40000000000 */
[----:B------:R-:W2:Y:S01]  /*1820*/  LDG.E R15, desc[UR6][R10.64+0x7000] ;  /* 0x007000060a0f7981 */ /* 0x000ea2000c1e1900 */
[----:B----4-:R-:W-:-:S03]  /*1830*/  FADD R12, R16, R17 ;  /* 0x00000011100c7221 */ /* 0x010fc60000000000 */
[----:B------:R-:W3:Y:S04]  /*1840*/  LDG.E R17, desc[UR6][R10.64+0x5800] ;  /* 0x005800060a117981 */ /* 0x000ee8000c1e1900 */
[----:B------:R-:W2:Y:S01]  /*1850*/  LDG.E R16, desc[UR6][R10.64+0x6800] ;  /* 0x006800060a107981 */ /* 0x000ea2000c1e1900 */
[----:B------:R-:W-:-:S03]  /*1860*/  FADD R14, R23, R14 ;  /* 0x0000000e170e7221 */ /* 0x000fc60000000000 */
[----:B------:R-:W4:Y:S01]  /*1870*/  LDG.E R23, desc[UR6][R10.64+0x7800] ;  /* 0x007800060a177981 */ /* 0x000f22000c1e1900 */
[----:B-----5:R-:W-:-:S04]  /*1880*/  FADD R19, R19, R20 ;  /* 0x0000001413137221 */ /* 0x020fc80000000000 */
[----:B------:R-:W-:Y:S01]  /*1890*/  FADD R19, R12, R19 ;  /* 0x000000130c137221 */ /* 0x000fe20000000000 */
[----:B0-----:R-:W-:Y:S01]  /*18a0*/  IADD3 R12, PT, PT, -R9, R6, RZ ;  /* 0x00000006090c7210 */ /* 0x001fe20007ffe1ff */
[----:B------:R-:W-:-:S03]  /*18b0*/  FADD R21, R21, R22 ;  /* 0x0000001615157221 */ /* 0x000fc60000000000 */
[----:B------:R-:W-:Y:S01]  /*18c0*/  ISETP.GE.U32.AND P0, PT, R12, R13, PT ;  /* 0x0000000d0c00720c */ /* 0x000fe20003f06070 */
[----:B------:R-:W-:-:S04]  /*18d0*/  FADD R24, R24, R25 ;  /* 0x0000001918187221 */ /* 0x000fc80000000000 */
[----:B------:R-:W-:Y:S01]  /*18e0*/  FADD R21, R21, R24 ;  /* 0x0000001815157221 */ /* 0x000fe20000000000 */
[----:B------:R-:W-:Y:S01]  /*18f0*/  FADD R14, R14, R19 ;  /* 0x000000130e0e7221 */ /* 0x000fe20000000000 */
[----:B---3--:R-:W-:Y:S01]  /*1900*/  FADD R17, R17, R18 ;  /* 0x0000001211117221 */ /* 0x008fe20000000000 */
[----:B--2---:R-:W-:-:S04]  /*1910*/  FADD R16, R16, R15 ;  /* 0x0000000f10107221 */ /* 0x004fc80000000000 */
[----:B------:R-:W-:-:S04]  /*1920*/  FADD R16, R17, R16 ;  /* 0x0000001011107221 */ /* 0x000fc80000000000 */
[----:B------:R-:W-:-:S04]  /*1930*/  FADD R21, R21, R16 ;  /* 0x0000001015157221 */ /* 0x000fc80000000000 */
[----:B------:R-:W-:-:S04]  /*1940*/  FADD R14, R14, R21 ;  /* 0x000000150e0e7221 */ /* 0x000fc80000000000 */
[----:B----4-:R-:W-:Y:S01]  /*1950*/  FADD R23, R23, R14 ;  /* 0x0000000e17177221 */ /* 0x010fe20000000000 */
        /* <DEDUP_REMOVED lines=8> */
.L_x_661:
        /* <DEDUP_REMOVED lines=24> */
.L_x_667:
[C---:B------:R-:W-:Y:S02]  /*1b60*/  IADD3 R15, PT, PT, R7.reuse, -0x1000, RZ ;  /* 0xfffff000070f7810 */ /* 0x040fe40007ffe0ff */
[----:B------:R-:W-:-:S03]  /*1b70*/  IADD3 R25, PT, PT, R7, -0xe00, RZ ;  /* 0xfffff20007197810 */ /* 0x000fc60007ffe0ff */
[----:B------:R-:W-:Y:S01]  /*1b80*/  IMAD.WIDE.U32 R14, R15, 0x4, R4 ;  /* 0x000000040f0e7825 */ /* 0x000fe200078e0004 */
[----:B------:R-:W-:-:S04]  /*1b90*/  IADD3 R21, PT, PT, R7, -0xc00, RZ ;  /* 0xfffff40007157810 */ /* 0x000fc80007ffe0ff */
[----:B------:R0:W2:Y:S01]  /*1ba0*/  LDG.E R22, desc[UR6][R14.64] ;  /* 0x000000060e167981 */ /* 0x0000a2000c1e1900 */
[----:B------:R-:W-:-:S04]  /*1bb0*/  IMAD.WIDE.U32 R24, R25, 0x4, R4 ;  /* 0x0000000419187825 */ /* 0x000fc800078e0004 */
[--C-:B------:R-:W-:Y:S01]  /*1bc0*/  IMAD.WIDE.U32 R20, R21, 0x4, R4.reuse ;  /* 0x0000000415147825 */ /* 0x100fe200078e0004 */
[----:B------:R-:W3:Y:S04]  /*1bd0*/  LDG.E R16, desc[UR6][R24.64] ;  /* 0x0000000618107981 */ /* 0x000ee8000c1e1900 */
[----:B------:R1:W4:Y:S01]  /*1be0*/  LDG.E R17, desc[UR6][R20.64] ;  /* 0x0000000614117981 */ /* 0x000322000c1e1900 */
[C---:B------:R-:W-:Y:S02]  /*1bf0*/  IADD3 R19, PT, PT, R7.reuse, -0xa00, RZ ;  /* 0xfffff60007137810 */ /* 0x040fe40007ffe0ff */
[C---:B------:R-:W-:Y:S02]  /*1c00*/  IADD3 R29, PT, PT, R7.reuse, -0x800, RZ ;  /* 0xfffff800071d7810 */ /* 0x040fe40007ffe0ff */
[----:B------:R-:W-:Y:S01]  /*1c10*/  IADD3 R27, PT, PT, R7, -0x600, RZ ;  /* 0xfffffa00071b7810 */ /* 0x000fe20007ffe0ff */
[----:B------:R-:W-:Y:S01]  /*1c20*/  IMAD.WIDE.U32 R18, R19, 0x4, R4 ;  /* 0x0000000413127825 */ /* 0x000fe200078e0004 */
[----:B------:R-:W-:-:S03]  /*1c30*/  IADD3 R12, PT, PT, R7, -0x400, RZ ;  /* 0xfffffc00070c7810 */ /* 0x000fc60007ffe0ff */
        /* <DEDUP_REMOVED lines=19> */
[----:B--2---:R-:W-:Y:S01]  /*1d70*/  FADD R25, R22, R23 ;  /* 0x0000001716197221 */ /* 0x004fe20000000000 */
[----:B------:R-:W-:Y:S01]  /*1d80*/  IMAD.WIDE.U32 R22, R21, 0x4, R4 ;  /* 0x0000000415167825 */ /* 0x000fe200078e0004 */
[----:B------:R-:W-:-:S03]  /*1d90*/  IADD3 R21, PT, PT, R7, 0x600, RZ ;  /* 0x0000060007157810 */ /* 0x000fc60007ffe0ff */
[----:B---3--:R-:W-:Y:S02]  /*1da0*/  FADD R16, R25, R16 ;  /* 0x0000001019107221 */ /* 0x008fe40000000000 */
[----:B------:R-:W-:Y:S01]  /*1db0*/  IMAD.WIDE.U32 R20, R21, 0x4, R4 ;  /* 0x0000000415147825 */ /* 0x000fe200078e0004 */
[----:B------:R-:W-:Y:S01]  /*1dc0*/  IADD3 R25, PT, PT, R7, 0xa00, RZ ;  /* 0x00000a0007197810 */ /* 0x000fe20007ffe0ff */
[----:B------:R-:W2:Y:S04]  /*1dd0*/  LDG.E R29, desc[UR6][R22.64] ;  /* 0x00000006161d7981 */ /* 0x000ea8000c1e1900 */
[----:B------:R4:W3:Y:S02]  /*1de0*/  LDG.E R20, desc[UR6][R20.64] ;  /* 0x0000000614147981 */ /* 0x0008e4000c1e1900 */
[----:B----4-:R-:W-:Y:S01]  /*1df0*/  FADD R21, R16, R17 ;  /* 0x0000001110157221 */ /* 0x010fe20000000000 */
        /* <DEDUP_REMOVED lines=8> */
[----:B-----5:R-:W-:-:S04]  /*1e80*/  FADD R21, R21, R10 ;  /* 0x0000000a15157221 */ /* 0x020fc80000000000 */
[----:B------:R-:W-:-:S04]  /*1e90*/  FADD R21, R21, R18 ;  /* 0x0000001215157221 */ /* 0x000fc80000000000 */
[----:B------:R-:W-:-:S04]  /*1ea0*/  FADD R12, R21, R12 ;  /* 0x0000000c150c7221 */ /* 0x000fc80000000000 */
[----:B------:R-:W-:-:S04]  /*1eb0*/  FADD R27, R12, R27 ;  /* 0x0000001b0c1b7221 */ /* 0x000fc80000000000 */
[----:B------:R-:W-:-:S04]  /*1ec0*/  FADD R26, R27, R26 ;  /* 0x0000001a1b1a7221 */ /* 0x000fc80000000000 */
[----:B------:R-:W-:-:S04]  /*1ed0*/  FADD R19, R26, R19 ;  /* 0x000000131a137221 */ /* 0x000fc80000000000 */
[----:B------:R-:W-:Y:S01]  /*1ee0*/  FADD R28, R19, R28 ;  /* 0x0000001c131c7221 */ /* 0x000fe20000000000 */
[----:B------:R-:W-:-:S04]  /*1ef0*/  IADD3 R13, PT, PT, R13, 0x10, RZ ;  /* 0x000000100d0d7810 */ /* 0x000fc80007ffe0ff */
[----:B------:R-:W-:Y:S02]  /*1f00*/  ISETP.NE.AND P0, PT, R13, RZ, PT ;  /* 0x000000ff0d00720c */ /* 0x000fe40003f05270 */
[----:B------:R-:W-:Y:S02]  /*1f10*/  IADD3 R11, PT, PT, R11, 0x2000, RZ ;  /* 0x000020000b0b7810 */ /* 0x000fe40007ffe0ff */
[----:B------:R-:W-:Y:S01]  /*1f20*/  IADD3 R7, PT, PT, R7, 0x2000, RZ ;  /* 0x0000200007077810 */ /* 0x000fe20007ffe0ff */
[----:B--2---:R-:W-:-:S04]  /*1f30*/  FADD R29, R28, R29 ;  /* 0x0000001d1c1d7221 */ /* 0x004fc80000000000 */
[----:B---3--:R-:W-:-:S04]  /*1f40*/  FADD R29, R29, R20 ;  /* 0x000000141d1d7221 */ /* 0x008fc80000000000 */
[----:B------:R-:W-:-:S04]  /*1f50*/  FADD R29, R29, R14 ;  /* 0x0000000e1d1d7221 */ /* 0x000fc80000000000 */
[----:B----4-:R-:W-:-:S04]  /*1f60*/  FADD R29, R29, R16 ;  /* 0x000000101d1d7221 */ /* 0x010fc80000000000 */
[----:B------:R-:W-:-:S04]  /*1f70*/  FADD R29, R29, R22 ;  /* 0x000000161d1d7221 */ /* 0x000fc80000000000 */
[----:B------:R-:W-:Y:S01]  /*1f80*/  FADD R23, R29, R24 ;  /* 0x000000181d177221 */ /* 0x000fe20000000000 */
[----:B------:R-:W-:Y:S06]  /*1f90*/  @P0 BRA `(.L_x_667) ;  /* 0xfffffff800f00947 */ /* 0x000fec000383ffff */
[----:B------:R-:W-:Y:S05]  /*1fa0*/  BSYNC.RECONVERGENT B3 ;  /* 0x0000000000037941 */ /* 0x000fea0003800200 */
.L_x_666:
[----:B------:R-:W-:-:S07]  /*1fb0*/  IADD3 R16, PT, PT, R11, -0x1000, RZ ;  /* 0xfffff0000b107810 */ /* 0x000fce0007ffe0ff */
.L_x_665:
[----:B------:R-:W-:Y:S05]  /*1fc0*/  BSYNC.RECONVERGENT B2 ;  /* 0x0000000000027941 */ /* 0x000fea0003800200 */
.L_x_664:
        /* <DEDUP_REMOVED lines=40> */
.L_x_669:
[----:B------:R-:W-:Y:S05]  /*2250*/  BSYNC.RECONVERGENT B2 ;  /* 0x0000000000027941 */ /* 0x000fea0003800200 */
.L_x_668:
        /* <DEDUP_REMOVED lines=18> */
[----:B--2---:R-:W-:-:S04]  /*2380*/  FADD R23, R23, R6 ;  /* 0x0000000617177221 */ /* 0x004fc80000000000 */
[----:B---3--:R-:W-:-:S04]  /*2390*/  FADD R23, R23, R8 ;  /* 0x0000000817177221 */ /* 0x008fc80000000000 */
[----:B----4-:R-:W-:-:S04]  /*23a0*/  FADD R23, R23, R10 ;  /* 0x0000000a17177221 */ /* 0x010fc80000000000 */
[----:B-----5:R-:W-:-:S07]  /*23b0*/  FADD R23, R23, R12 ;  /* 0x0000000c17177221 */ /* 0x020fce0000000000 */
.L_x_671:
[----:B------:R-:W-:Y:S05]  /*23c0*/  BSYNC.RECONVERGENT B2 ;  /* 0x0000000000027941 */ /* 0x000fea0003800200 */
.L_x_670:
[----:B------:R-:W-:Y:S05]  /*23d0*/  @!P1 BRA `(.L_x_663) ;  /* 0x0000000000309947 */ /* 0x000fea0003800000 */
[----:B------:R-:W-:Y:S02]  /*23e0*/  LOP3.LUT R2, R2, 0xffff, RZ, 0xc0, !PT ;  /* 0x0000ffff02027812 */ /* 0x000fe400078ec0ff */
[----:B------:R-:W-:Y:S02]  /*23f0*/  IADD3 R9, PT, PT, R16, R0, RZ ;  /* 0x0000000010097210 */ /* 0x000fe40007ffe0ff */
[----:B------:R-:W-:-:S04]  /*2400*/  LEA.HI R2, R2, 0x1, RZ, 0x17 ;  /* 0x0000000102027811 */ /* 0x000fc800078fb8ff */
[----:B------:R-:W-:-:S04]  /*2410*/  LOP3.LUT R2, R2, 0x3, RZ, 0xc0, !PT ;  /* 0x0000000302027812 */ /* 0x000fc800078ec0ff */
[----:B------:R-:W-:-:S07]  /*2420*/  IADD3 R2, PT, PT, -R2, RZ, RZ ;  /* 0x000000ff02027210 */ /* 0x000fce0007ffe1ff */
.L_x_672:
[----:B------:R-:W-:-:S06]  /*2430*/  IMAD.WIDE.U32 R6, R9, 0x4, R4 ;  /* 0x0000000409067825 */ /* 0x000fcc00078e0004 */
[----:B------:R-:W2:Y:S01]  /*2440*/  LDG.E R6, desc[UR6][R6.64] ;  /* 0x0000000606067981 */ /* 0x000ea2000c1e1900 */
[----:B------:R-:W-:Y:S02]  /*2450*/  IADD3 R2, PT, PT, R2, 0x1, RZ ;  /* 0x0000000102027810 */ /* 0x000fe40007ffe0ff */
[----:B------:R-:W-:Y:S02]  /*2460*/  IADD3 R9, PT, PT, R9, 0x200, RZ ;  /* 0x0000020009097810 */ /* 0x000fe40007ffe0ff */
[----:B------:R-:W-:Y:S01]  /*2470*/  ISETP.NE.AND P0, PT, R2, RZ, PT ;  /* 0x000000ff0200720c */ /* 0x000fe20003f05270 */
[----:B--2---:R-:W-:-:S12]  /*2480*/  FADD R23, R6, R23 ;  /* 0x0000001706177221 */ /* 0x004fd80000000000 */
[----:B------:R-:W-:Y:S05]  /*2490*/  @P0 BRA `(.L_x_672) ;  /* 0xfffffffc00e40947 */ /* 0x000fea000383ffff */
.L_x_663:
[----:B------:R-:W-:Y:S05]  /*24a0*/  BSYNC.RECONVERGENT B1 ;  /* 0x0000000000017941 */ /* 0x000fea0003800200 */
.L_x_660:
        /* <DEDUP_REMOVED lines=33> */
[----:B------:R-:W1:Y:S04]  /*26c0*/  LDS.128 R8, [UR4+0x20] ;  /* 0x00002004ff087984 */ /* 0x000e680008000c00 */
[----:B--2---:R-:W2:Y:S04]  /*26d0*/  LDS.128 R4, [UR4+0x30] ;  /* 0x00003004ff047984 */ /* 0x004ea80008000c00 */
        /* <DEDUP_REMOVED lines=16> */
.L_x_659:
[----:B------:R-:W-:Y:S05]  /*27e0*/  BSYNC.RECONVERGENT B0 ;  /* 0x0000000000007941 */ /* 0x000fea0003800200 */
.L_x_643:
[----:B------:R-:W-:Y:S05]  /*27f0*/  @P0 EXIT ;  /* 0x000000000000094d */ /* 0x000fea0003800000 */
[----:B012---:R-:W0:Y:S02]  /*2800*/  LDC.64 R4, c[0x0][0x388] ;  /* 0x0000e200ff047b82 */ /* 0x007e240000000a00 */
[----:B0-----:R-:W-:-:S05]  /*2810*/  IMAD.WIDE.U32 R2, R3, 0x4, R4 ;  /* 0x0000000403027825 */ /* 0x001fca00078e0004 */
[----:B------:R-:W-:Y:S01]  /*2820*/  STG.E desc[UR6][R2.64], R20 ;  /* 0x0000001402007986 */ /* 0x000fe2000c101906 */
[----:B------:R-:W-:Y:S05]  /*2830*/  EXIT ;  /* 0x000000000000794d */ /* 0x000fea0003800000 */
.L_x_673:
        /* <DEDUP_REMOVED lines=12> */
.L_x_722:


//--------------------- .text._ZN3cub18CUB_300001_SM_10006detail6reduce28DeviceReduceSingleTileKernelINS2_10policy_hubIfjN4cuda3std3__44plusIfEEE10Policy1000EN6thrust24THRUST_300001_SM_1000_NS6detail15normal_iteratorINSD_10device_ptrIfEEEEPfjS9_ffNS7_10__identityEEEvT0_T1_T2_T3_T4_T6_ --------------------------
	.section	.text._ZN3cub18CUB_300001_SM_10006detail6reduce28DeviceReduceSingleTileKernelINS2_10policy_hubIfjN4cuda3std3__44plusIfEEE10Policy1000EN6thrust24THRUST_300001_SM_1000_NS6detail15normal_iteratorINSD_10device_ptrIfEEEEPfjS9_ffNS7_10__identityEEEvT0_T1_T2_T3_T4_T6_,"ax",@progbits
	.align	128
        .global         _ZN3cub18CUB_300001_SM_10006detail6reduce28DeviceReduceSingleTileKernelINS2_10policy_hubIfjN4cuda3std3__44plusIfEEE10Policy1000EN6thrust24THRUST_300001_SM_1000_NS6detail15normal_iteratorINSD_10device_ptrIfEEEEPfjS9_ffNS7_10__identityEEEvT0_T1_T2_T3_T4_T6_
        .type           _ZN3cub18CUB_300001_SM_10006detail6reduce28DeviceReduceSingleTileKernelINS2_10policy_hubIfjN4cuda3std3__44plusIfEEE10Policy1000EN6thrust24THRUST_300001_SM_1000_NS6detail15normal_iteratorINSD_10device_ptrIfEEEEPfjS9_ffNS7_10__identityEEEvT0_T1_T2_T3_T4_T6_,@function
        .size           _ZN3cub18CUB_300001_SM_10006detail6reduce28DeviceReduceSingleTileKernelINS2_10policy_hubIfjN4cuda3std3__44plusIfEEE10Policy1000EN6thrust24THRUST_300001_SM_1000_NS6detail15normal_iteratorINSD_10device_ptrIfEEEEPfjS9_ffNS7_10__identityEEEvT0_T1_T2_T3_T4_T6_,(.L_x_723 - _ZN3cub18CUB_300001_SM_10006detail6reduce28DeviceReduceSingleTileKernelINS2_10policy_hubIfjN4cuda3std3__44plusIfEEE10Policy1000EN6thrust24THRUST_300001_SM_1000_NS6detail15normal_iteratorINSD_10device_ptrIfEEEEPfjS9_ffNS7_10__identityEEEvT0_T1_T2_T3_T4_T6_)
        .other          _ZN3cub18CUB_300001_SM_10006detail6reduce28DeviceReduceSingleTileKernelINS2_10policy_hubIfjN4cuda3std3__44plusIfEEE10Policy1000EN6thrust24THRUST_300001_SM_1000_NS6detail15normal_iteratorINSD_10device_ptrIfEEEEPfjS9_ffNS7_10__identityEEEvT0_T1_T2_T3_T4_T6_,@"STO_CUDA_ENTRY STV_DEFAULT"
_ZN3cub18CUB_300001_SM_10006detail6reduce28DeviceReduceSingleTileKernelINS2_10policy_hubIfjN4cuda3std3__44plusIfEEE10Policy1000EN6thrust24THRUST_300001_SM_1000_NS6detail15normal_iteratorINSD_10device_ptrIfEEEEPfjS9_ffNS7_10__identityEEEvT0_T1_T2_T3_T4_T6_:
.text._ZN3cub18CUB_300001_SM_10006detail6reduce28DeviceReduceSingleTileKernelINS2_10policy_hubIfjN4cuda3std3__44plusIfEEE10Policy1000EN6thrust24THRUST_300001_SM_1000_NS6detail15normal_iteratorINSD_10device_ptrIfEEEEPfjS9_ffNS7_10__identityEEEvT0_T1_T2_T3_T4_T6_:
        /* <DEDUP_REMOVED lines=13> */
.L_x_674:
        /* <DEDUP_REMOVED lines=13> */
.L_x_678:
[----:B------:R-:W-:Y:S05]  /*01a0*/  BSYNC.RECONVERGENT B1 ;  /* 0x0000000000017941 */ /* 0x000fea0003800200 */
.L_x_677:
        /* <DEDUP_REMOVED lines=17> */
.L_x_683:
        /* <DEDUP_REMOVED lines=38> */
.L_x_682:
[----:B------:R-:W-:Y:S05]  /*0520*/  BSYNC.RECONVERGENT B2 ;  /* 0x0000000000027941 */ /* 0x000fea0003800200 */
.L_x_681:
        /* <DEDUP_REMOVED lines=25> */
.L_x_685:
[----:B------:R-:W-:Y:S05]  /*06c0*/  BSYNC.RECONVERGENT B2 ;  /* 0x0000000000027941 */ /* 0x000fea0003800200 */
.L_x_684:
        /* <DEDUP_REMOVED lines=17> */
.L_x_687:
[----:B------:R-:W-:Y:S05]  /*07e0*/  BSYNC.RECONVERGENT B2 ;  /* 0x0000000000027941 */ /* 0x000fea0003800200 */
.L_x_686:
[----:B------:R-:W-:Y:S05]  /*07f0*/  @!P1 BRA `(.L_x_680) ;  /* 0x0000000000309947 */ /* 0x000fea0003800000 */
[----:B------:R-:W0:Y:S01]  /*0800*/  LDC.64 R2, c[0x0][0x380] ;  /* 0x0000e000ff027b82 */ /* 0x000e220000000a00 */
[----:B------:R-:W-:Y:S01]  /*0810*/  IADD3 R6, PT, PT, -R6, RZ, RZ ;  /* 0x000000ff06067210 */ /* 0x000fe20007ffe1ff */
[----:B0-----:R-:W-:-:S05]  /*0820*/  IMAD.WIDE.U32 R2, R7, 0x4, R2 ;  /* 0x0000000407027825 */ /* 0x001fca00078e0002 */
[----:B------:R-:W-:-:S07]  /*0830*/  MOV R7, R3 ;  /* 0x0000000300077202 */ /* 0x000fce0000000f00 */
.L_x_688:
[----:B------:R-:W-:-:S06]  /*0840*/  MOV R3, R7 ;  /* 0x0000000700037202 */ /* 0x000fcc0000000f00 */
[----:B------:R0:W2:Y:S01]  /*0850*/  LDG.E R3, desc[UR6][R2.64] ;  /* 0x0000000602037981 */ /* 0x0000a2000c1e1900 */
[----:B------:R-:W-:-:S04]  /*0860*/  IADD3 R6, PT, PT, R6, 0x1, RZ ;  /* 0x0000000106067810 */ /* 0x000fc80007ffe0ff */
[----:B------:R-:W-:Y:S02]  /*0870*/  ISETP.NE.AND P0, PT, R6, RZ, PT ;  /* 0x000000ff0600720c */ /* 0x000fe40003f05270 */
[----:B0-----:R-:W-:-:S04]  /*0880*/  IADD3 R2, P1, PT, R2, 0x800, RZ ;  /* 0x0000080002027810 */ /* 0x001fc80007f3e0ff */
[----:B------:R-:W-:Y:S01]  /*0890*/  IADD3.X R7, PT, PT, RZ, R7, RZ, P1, !PT ;  /* 0x00000007ff077210 */ /* 0x000fe20000ffe4ff */
[----:B--2--5:R-:W-:-:S06]  /*08a0*/  FADD R0, R3, R0 ;  /* 0x0000000003007221 */ /* 0x024fcc0000000000 */
[----:B------:R-:W-:Y:S05]  /*08b0*/  @P0 BRA `(.L_x_688) ;  /* 0xfffffffc00e00947 */ /* 0x000fea000383ffff */
.L_x_680:
[----:B------:R-:W-:Y:S05]  /*08c0*/  BSYNC.RECONVERGENT B1 ;  /* 0x0000000000017941 */ /* 0x000fea0003800200 */
.L_x_679:
[----:B------:R-:W-:Y:S02]  /*08d0*/  ISETP.GE.U32.AND P0, PT, R4, 0x200, PT ;  /* 0x000002000400780c */ /* 0x000fe40003f06070 */
        /* <DEDUP_REMOVED lines=36> */
[----:B------:R-:W3:Y:S04]  /*0b20*/  LDS.128 R8, [UR4+0x30] ;  /* 0x00003004ff087984 */ /* 0x000ee80008000c00 */
[----:B------:R-:W4:Y:S01]  /*0b30*/  LDS.128 R16, [UR4+0x40] ;  /* 0x00004004ff107984 */ /* 0x000f220008000c00 */
[----:B0-----:R-:W-:-:S04]  /*0b40*/  FADD R5, R0, R5 ;  /* 0x0000000500057221 */ /* 0x001fc80000000000 */
        /* <DEDUP_REMOVED lines=9> */
[----:B------:R-:W-:-:S04]  /*0be0*/  FADD R11, R10, R11 ;  /* 0x0000000b0a0b7221 */ /* 0x000fc80000000000 */
[----:B----4-:R-:W-:-:S04]  /*0bf0*/  FADD R16, R11, R16 ;  /* 0x000000100b107221 */ /* 0x010fc80000000000 */
[----:B------:R-:W-:-:S04]  /*0c00*/  FADD R17, R16, R17 ;  /* 0x0000001110117221 */ /* 0x000fc80000000000 */
[----:B------:R-:W-:-:S04]  /*0c10*/  FADD R18, R17, R18 ;  /* 0x0000001211127221 */ /* 0x000fc80000000000 */
[----:B------:R-:W-:Y:S01]  /*0c20*/  FADD R0, R18, R19 ;  /* 0x0000001312007221 */ /* 0x000fe20000000000 */
[----:B------:R-:W-:Y:S06]  /*0c30*/  BRA `(.L_x_690) ;  /* 0x0000001400d87947 */ /* 0x000fec0003800000 */
.L_x_689:
        /* <DEDUP_REMOVED lines=45> */
[----:B------:R-:W0:Y:S04]  /*0f10*/  LDS.128 R20, [UR4+0x10] ;  /* 0x00001004ff147984 */ /* 0x000e280008000c00 */
        /* <DEDUP_REMOVED lines=30> */
.L_x_676:
        /* <DEDUP_REMOVED lines=22> */
[----:B--2---:R-:W-:Y:S01]  /*1260*/  FADD R20, R20, R21 ;  /* 0x0000001514147221 */ /* 0x004fe20000000000 */
[----:B------:R-:W-:-:S04]  /*1270*/  IADD3 R21, PT, PT, R4, -0x2000, RZ ;  /* 0xffffe00004157810 */ /* 0x000fc80007ffe0ff */
[----:B------:R-:W-:Y:S01]  /*1280*/  ISETP.GE.U32.AND P0, PT, R21, 0x2000, PT ;  /* 0x000020001500780c */ /* 0x000fe20003f06070 */
[----:B---3--:R-:W-:Y:S01]  /*1290*/  FADD R6, R6, R7 ;  /* 0x0000000706067221 */ /* 0x008fe20000000000 */
[----:B----4-:R-:W-:-:S04]  /*12a0*/  FADD R9, R8, R9 ;  /* 0x0000000908097221 */ /* 0x010fc80000000000 */
[----:B------:R-:W-:Y:S01]  /*12b0*/  FADD R6, R6, R9 ;  /* 0x0000000906067221 */ /* 0x000fe20000000000 */
[----:B-----5:R-:W-:Y:S01]  /*12c0*/  FADD R10, R10, R11 ;  /* 0x0000000b0a0a7221 */ /* 0x020fe20000000000 */
[----:B------:R-:W-:-:S04]  /*12d0*/  FADD R15, R14, R15 ;  /* 0x0000000f0e0f7221 */ /* 0x000fc80000000000 */
[----:B------:R-:W-:Y:S01]  /*12e0*/  FADD R15, R10, R15 ;  /* 0x0000000f0a0f7221 */ /* 0x000fe20000000000 */
[----:B------:R-:W-:Y:S01]  /*12f0*/  FADD R16, R16, R17 ;  /* 0x0000001110107221 */ /* 0x000fe20000000000 */
[----:B------:R-:W-:-:S04]  /*1300*/  FADD R19, R18, R19 ;  /* 0x0000001312137221 */ /* 0x000fc80000000000 */
[----:B------:R-:W-:Y:S01]  /*1310*/  FADD R16, R16, R19 ;  /* 0x0000001310107221 */ /* 0x000fe20000000000 */
[----:B------:R-:W-:-:S04]  /*1320*/  FADD R5, R5, R22 ;  /* 0x0000001605057221 */ /* 0x000fc80000000000 */
[----:B------:R-:W-:Y:S01]  /*1330*/  FADD R5, R20, R5 ;  /* 0x0000000514057221 */ /* 0x000fe20000000000 */
[----:B------:R-:W-:-:S03]  /*1340*/  FADD R6, R6, R15 ;  /* 0x0000000f06067221 */ /* 0x000fc60000000000 */
[----:B------:R-:W-:-:S04]  /*1350*/  FADD R5, R16, R5 ;  /* 0x0000000510057221 */ /* 0x000fc80000000000 */
[----:B------:R-:W-:Y:S01]  /*1360*/  FADD R5, R6, R5 ;  /* 0x0000000506057221 */ /* 0x000fe20000000000 */
[----:B------:R-:W-:Y:S06]  /*1370*/  @!P0 BRA `(.L_x_691) ;  /* 0x0000000000ac8947 */ /* 0x000fec0003800000 */
[----:B------:R-:W0:Y:S01]  /*1380*/  LDC R4, c[0x0][0x390] ;  /* 0x0000e400ff047b82 */ /* 0x000e220000000800 */
[----:B------:R-:W-:-:S07]  /*1390*/  UMOV UR4, 0x2000 ;  /* 0x0000200000047882 */ /* 0x000fce0000000000 */
[----:B------:R-:W1:Y:S02]  /*13a0*/  LDC.64 R12, c[0x0][0x380] ;  /* 0x0000e000ff0c7b82 */ /* 0x000e640000000a00 */
.L_x_693:
        /* <DEDUP_REMOVED lines=37> */
[----:B------:R-:W-:-:S06]  /*1600*/  UIADD3 UR4, UPT, UPT, UR4, 0x2000, URZ ;  /* 0x0000200004047890 */ /* 0x000fcc000fffe0ff */
[----:B------:R-:W-:-:S13]  /*1610*/  ISETP.LT.U32.AND P0, PT, R21, UR4, PT ;  /* 0x0000000415007c0c */ /* 0x000fda000bf01070 */
[----:B------:R-:W-:Y:S05]  /*1620*/  @!P0 BRA `(.L_x_693) ;  /* 0xfffffffc00608947 */ /* 0x000fea000383ffff */
.L_x_691:
        /* <DEDUP_REMOVED lines=18> */
.L_x_698:
        /* <DEDUP_REMOVED lines=51> */
[----:B--2---:R-:W-:-:S04]  /*1a80*/  FADD R8, R8, R5 ;  /* 0x0000000508087221 */ /* 0x004fc80000000000 */
[----:B---3--:R-:W-:-:S04]  /*1a90*/  FADD R9, R8, R9 ;  /* 0x0000000908097221 */ /* 0x008fc80000000000 */
        /* <DEDUP_REMOVED lines=8> */
[----:B----4-:R-:W-:-:S04]  /*1b20*/  FADD R28, R11, R28 ;  /* 0x0000001c0b1c7221 */ /* 0x010fc80000000000 */
[----:B------:R-:W-:-:S04]  /*1b30*/  FADD R29, R28, R29 ;  /* 0x0000001d1c1d7221 */ /* 0x000fc80000000000 */
[----:B------:R-:W-:-:S04]  /*1b40*/  FADD R29, R29, R18 ;  /* 0x000000121d1d7221 */ /* 0x000fc80000000000 */
[----:B------:R-:W-:-:S04]  /*1b50*/  FADD R29, R29, R14 ;  /* 0x0000000e1d1d7221 */ /* 0x000fc80000000000 */
[----:B------:R-:W-:-:S04]  /*1b60*/  FADD R29, R29, R16 ;  /* 0x000000101d1d7221 */ /* 0x000fc80000000000 */
[----:B------:R-:W-:Y:S01]  /*1b70*/  FADD R5, R29, R20 ;  /* 0x000000141d057221 */ /* 0x000fe20000000000 */
[----:B------:R-:W-:Y:S06]  /*1b80*/  @P0 BRA `(.L_x_698) ;  /* 0xfffffff800f00947 */ /* 0x000fec000383ffff */
[----:B------:R-:W-:Y:S05]  /*1b90*/  BSYNC.RECONVERGENT B3 ;  /* 0x0000000000037941 */ /* 0x000fea0003800200 */
.L_x_697:
[----:B------:R-:W-:-:S07]  /*1ba0*/  IADD3 R6, PT, PT, R6, -0x1000, RZ ;  /* 0xfffff00006067810 */ /* 0x000fce0007ffe0ff */
.L_x_696:
[----:B------:R-:W-:Y:S05]  /*1bb0*/  BSYNC.RECONVERGENT B2 ;  /* 0x0000000000027941 */ /* 0x000fea0003800200 */
.L_x_695:
        /* <DEDUP_REMOVED lines=40> */
.L_x_700:
[----:B------:R-:W-:Y:S05]  /*1e40*/  BSYNC.RECONVERGENT B2 ;  /* 0x0000000000027941 */ /* 0x000fea0003800200 */
.L_x_699:
        /* <DEDUP_REMOVED lines=23> */
.L_x_702:
[----:B------:R-:W-:Y:S05]  /*1fc0*/  BSYNC.RECONVERGENT B2 ;  /* 0x0000000000027941 */ /* 0x000fea0003800200 */
.L_x_701:
[----:B------:R-:W-:Y:S05]  /*1fd0*/  @!P1 BRA `(.L_x_694) ;  /* 0x0000000000249947 */ /* 0x000fea0003800000 */
[----:B------:R-:W-:Y:S02]  /*1fe0*/  IADD3 R7, PT, PT, R6, UR4, RZ ;  /* 0x0000000406077c10 */ /* 0x000fe4000fffe0ff */
[----:B------:R-:W-:-:S07]  /*1ff0*/  IADD3 R4, PT, PT, -R4, RZ, RZ ;  /* 0x000000ff04047210 */ /* 0x000fce0007ffe1ff */
.L_x_703:
[----:B------:R-:W-:-:S06]  /*2000*/  IMAD.WIDE.U32 R2, R7, 0x4, R12 ;  /* 0x0000000407027825 */ /* 0x000fcc00078e000c */
[----:B------:R-:W2:Y:S01]  /*2010*/  LDG.E R2, desc[UR6][R2.64] ;  /* 0x0000000602027981 */ /* 0x000ea2000c1e1900 */
[----:B------:R-:W-:Y:S02]  /*2020*/  IADD3 R4, PT, PT, R4, 0x1, RZ ;  /* 0x0000000104047810 */ /* 0x000fe40007ffe0ff */
[----:B------:R-:W-:Y:S02]  /*2030*/  IADD3 R7, PT, PT, R7, 0x200, RZ ;  /* 0x0000020007077810 */ /* 0x000fe40007ffe0ff */
[----:B------:R-:W-:Y:S01]  /*2040*/  ISETP.NE.AND P0, PT, R4, RZ, PT ;  /* 0x000000ff0400720c */ /* 0x000fe20003f05270 */
[----:B--2---:R-:W-:-:S12]  /*2050*/  FADD R5, R2, R5 ;  /* 0x0000000502057221 */ /* 0x004fd80000000000 */
[----:B------:R-:W-:Y:S05]  /*2060*/  @P0 BRA `(.L_x_703) ;  /* 0xfffffffc00e40947 */ /* 0x000fea000383ffff */
.L_x_694:
[----:B------:R-:W-:Y:S05]  /*2070*/  BSYNC.RECONVERGENT B1 ;  /* 0x0000000000017941 */ /* 0x000fea0003800200 */
.L_x_692:
        /* <DEDUP_REMOVED lines=33> */
[----:B------:R-:W3:Y:S04]  /*2290*/  LDS.128 R8, [UR4+0x30] ;  /* 0x00003004ff087984 */ /* 0x000ee80008000c00 */
[----:B------:R-:W4:Y:S01]  /*22a0*/  LDS.128 R16, [UR4+0x40] ;  /* 0x00004004ff107984 */ /* 0x000f220008000c00 */
[----:B0-----:R-:W-:-:S04]  /*22b0*/  FADD R5, R0, R5 ;  /* 0x0000000500057221 */ /* 0x001fc80000000000 */
        /* <DEDUP_REMOVED lines=13> */
[----:B------:R-:W-:-:S07]  /*2390*/  FADD R0, R18, R19 ;  /* 0x0000001312007221 */ /* 0x000fce0000000000 */
.L_x_690:
[----:B------:R-:W-:Y:S05]  /*23a0*/  BSYNC.RECONVERGENT B0 ;  /* 0x0000000000007941 */ /* 0x000fea0003800200 */
.L_x_675:
[----:B------:R-:W-:Y:S05]  /*23b0*/  @P0 EXIT ;  /* 0x000000000000094d */ /* 0x000fea0003800000 */
[----:B012---:R-:W0:Y:S01]  /*23c0*/  LDC.64 R2, c[0x0][0x388] ;  /* 0x0000e200ff027b82 */ /* 0x007e220000000a00 */
[----:B------:R-:W1:Y:S02]  /*23d0*/  LDCU UR4, c[0x0][0x398] ;  /* 0x00007300ff0477ac */ /* 0x000e640008000800 */
[----:B-1----:R-:W-:-:S05]  /*23e0*/  FADD R5, R0, UR4 ;  /* 0x0000000400057e21 */ /* 0x002fca0008000000 */
[----:B0-----:R-:W-:Y:S01]  /*23f0*/  STG.E desc[UR6][R2.64], R5 ;  /* 0x0000000502007986 */ /* 0x001fe2000c101906 */
[----:B------:R-:W-:Y:S05]  /*2400*/  EXIT ;  /* 0x000000000000794d */ /* 0x000fea0003800000 */
.L_x_704:
        /* <DEDUP_REMOVED lines=15> */
.L_x_723:


//--------------------- .text._ZN3cub18CUB_300001_SM_10006detail11EmptyKernelIvEEvv --------------------------
	.section	.text._ZN3cub18CUB_300001_SM_10006detail11EmptyKernelIvEEvv,"ax",@progbits
	.align	128
        .global         _ZN3cub18CUB_300001_SM_10006detail11EmptyKernelIvEEvv
        .type           _ZN3cub18CUB_300001_SM_10006detail11EmptyKernelIvEEvv,@function
        .size           _ZN3cub18CUB_300001_SM_10006detail11EmptyKernelIvEEvv,(.L_x_724 - _ZN3cub18CUB_300001_SM_10006detail11EmptyKernelIvEEvv)
        .other          _ZN3cub18CUB_300001_SM_10006detail11EmptyKernelIvEEvv,@"STO_CUDA_ENTRY STV_DEFAULT"
_ZN3cub18CUB_300001_SM_10006detail11EmptyKernelIvEEvv:
.text._ZN3cub18CUB_300001_SM_10006detail11EmptyKernelIvEEvv:
[----:B------:R-:W-:Y:S01]  /*0000*/  LDC R1, c[0x0][0x37c] ;  /* 0x0000df00ff017b82 */ /* 0x000fe20000000800 */
[----:B------:R-:W-:Y:S05]  /*0010*/  EXIT ;  /* 0x000000000000794d */ /* 0x000fea0003800000 */
.L_x_705:
        /* <DEDUP_REMOVED lines=14> */
.L_x_724:


//--------------------- .nv.shared._ZN3cub18CUB_300001_SM_10006detail6reduce28DeviceReduceSingleTileKernelINS2_10policy_hubIfyN4cuda3std3__410multipliesIfEEE10Policy1000EPfSC_iS9_ffNS7_10__identityEEEvT0_T1_T2_T3_T4_T6_ --------------------------
	.section	.nv.shared._ZN3cub18CUB_300001_SM_10006detail6reduce28DeviceReduceSingleTileKernelINS2_10policy_hubIfyN4cuda3std3__410multipliesIfEEE10Policy1000EPfSC_iS9_ffNS7_10__identityEEEvT0_T1_T2_T3_T4_T6_,"aw",@nobits
	.sectionflags	@""
	.align	4
.nv.shared._ZN3cub18CUB_300001_SM_10006detail6reduce28DeviceReduceSingleTileKernelINS2_10policy_hubIfyN4cuda3std3__410multipliesIfEEE10Policy1000EPfSC_iS9_ffNS7_10__identityEEEvT0_T1_T2_T3_T4_T6_:
	.zero		1068


//--------------------- .nv.shared.reserved.0     --------------------------
	.section	.nv.shared.reserved.0,"aw",@nobits
	.weak		__nv_reservedSMEM_offset_0_alias
	.size		__nv_reservedSMEM_offset_0_alias, 0, 64
	.other		__nv_reservedSMEM_offset_0_alias,@"STO_CUDA_RESERVED_SHARED STV_DEFAULT"
__nv_reservedSMEM_offset_0_alias:
	.zero		0
	.zero		64


//--------------------- .nv.global                --------------------------
	.section	.nv.global,"aw",@nobits
.nv.global:
	.type		_ZN34_INTERNAL_850fe0d0_4_k_cu_f8f83db46thrust24THRUST_300001_SM_1000_NS12placeholders2_8E,@object
	.size		_ZN34_INTERNAL_850fe0d0_4_k_cu_f8f83db46thrust24THRUST_300001_SM_1000_NS12placeholders2_8E,(_ZN34_INTERNAL_850fe0d0_4_k_cu_f8f83db44cuda3std3__436_GLOBAL__N__850fe0d0_4_k_cu_f8f83db46ignoreE - _ZN34_INTERNAL_850fe0d0_4_k_cu_f8f83db46thrust24THRUST_300001_SM_1000_NS12placeholders2_8E)
_ZN34_INTERNAL_850fe0d0_4_k_cu_f8f83db46thrust24THRUST_300001_SM_1000_NS12placeholders2_8E:
	.zero		1
	.type		_ZN34_INTERNAL_850fe0d0_4_k_cu_f8f83db44cuda3std3__436_GLOBAL__N__850fe0d0_4_k_cu_f8f83db46ignoreE,@object
	.size		_ZN34_INTERNAL_850fe0d0_4_k_cu_f8f83db44cuda3std3__436_GLOBAL__N__850fe0d0_4_k_cu_f8f83db46ignoreE,(_ZN34_INTERNAL_850fe0d0_4_k_cu_f8f83db44cuda3std6ranges3__45__cpo4dataE - _ZN34_INTERNAL_850fe0d0_4_k_cu_f8f83db44cuda3std3__436_GLOBAL__N__850fe0d0_4_k_cu_f8f83db46ignoreE)
_ZN34_INTERNAL_850fe0d0_4_k_cu_f8f83db44cuda3std3__436_GLOBAL__N__850fe0d0_4_k_cu_f8f83db46ignoreE:
	.zero		1
	.type		_ZN34_INTERNAL_850fe0d0_4_k_cu_f8f83db44cuda3std6ranges3__45__cpo4dataE,@object
	.size		_ZN34_INTERNAL_850fe0d0_4_k_cu_f8f83db44cuda3std6ranges3__45__cpo4dataE,(_ZN34_INTERNAL_850fe0d0_4_k_cu_f8f83db46thrust24THRUST_300001_SM_1000_NS6system3cpp3parE - _ZN34_INTERNAL_850fe0d0_4_k_cu_f8f83db44cuda3std6ranges3__45__cpo4dataE)
_ZN34_INTERNAL_850fe0d0_4_k_cu_f8f83db44cuda3std6ranges3__45__cpo4dataE:
	.zero		1
	.type		_ZN34_INTERNAL_850fe0d0_4_k_cu_f8f83db46thrust24THRUST_300001_SM_1000_NS6system3cpp3parE,@object
	.size		_ZN34_INTERNAL_850fe0d0_4_k_cu_f8f83db46thrust24THRUST_300001_SM_1000_NS6system3cpp3parE,(_ZN34_INTERNAL_850fe0d0_4_k_cu_f8f83db44cuda3std3__45__cpo5beginE - _ZN34_INTERNAL_850fe0d0_4_k_cu_f8f83db46thrust24THRUST_300001_SM_1000_NS6system3cpp3parE)
_ZN34_INTERNAL_850fe0d0_4_k_cu_f8f83db46thrust24THRUST_300001_SM_1000_NS6system3cpp3parE:
	.zero		1
	.type		_ZN34_INTERNAL_850fe0d0_4_k_cu_f8f83db44cuda3std3__45__cpo5beginE,@object
	.size		_ZN34_INTERNAL_850fe0d0_4_k_cu_f8f83db44cuda3std3__45__cpo5beginE,(_ZN34_INTERNAL_850fe0d0_4_k_cu_f8f83db44cuda3std6ranges3__45__cpo5beginE - _ZN34_INTERNAL_850fe0d0_4_k_cu_f8f83db44cuda3std3__45__cpo5beginE)
_ZN34_INTERNAL_850fe0d0_4_k_cu_f8f83db44cuda3std3__45__cpo5beginE:
	.zero		1
	.type		_ZN34_INTERNAL_850fe0d0_4_k_cu_f8f83db44cuda3std6ranges3__45__cpo5beginE,@object
	.size		_ZN34_INTERNAL_850fe0d0_4_k_cu_f8f83db44cuda3std6ranges3__45__cpo5beginE,(_ZN34_INTERNAL_850fe0d0_4_k_cu_f8f83db46thrust24THRUST_300001_SM_1000_NS6deviceE - _ZN34_INTERNAL_850fe0d0_4_k_cu_f8f83db44cuda3std6ranges3__45__cpo5beginE)
_ZN34_INTERNAL_850fe0d0_4_k_cu_f8f83db44cuda3std6ranges3__45__cpo5beginE:
	.zero		1
	.type		_ZN34_INTERNAL_850fe0d0_4_k_cu_f8f83db46thrust24THRUST_300001_SM_1000_NS6deviceE,@object
	.size		_ZN34_INTERNAL_850fe0d0_4_k_cu_f8f83db46thrust24THRUST_300001_SM_1000_NS6deviceE,(_ZN34_INTERNAL_850fe0d0_4_k_cu_f8f83db44cuda3std3__47nulloptE - _ZN34_INTERNAL_850fe0d0_4_k_cu_f8f83db46thrust24THRUST_300001_SM_1000_NS6deviceE)
_ZN34_INTERNAL_850fe0d0_4_k_cu_f8f83db46thrust24THRUST_300001_SM_1000_NS6deviceE:
	.zero		1
	.type		_ZN34_INTERNAL_850fe0d0_4_k_cu_f8f83db44cuda3std3__47nulloptE,@object
	.size		_ZN34_INTERNAL_850fe0d0_4_k_cu_f8f83db44cuda3std3__47nulloptE,(_ZN34_INTERNAL_850fe0d0_4_k_cu_f8f83db44cuda3std6ranges3__45__cpo8distanceE - _ZN34_INTERNAL_850fe0d0_4_k_cu_f8f83db44cuda3std3__47nulloptE)
_ZN34_INTERNAL_850fe0d0_4_k_cu_f8f83db44cuda3std3__47nulloptE:
	.zero		1
	.type		_ZN34_INTERNAL_850fe0d0_4_k_cu_f8f83db44cuda3std6ranges3__45__cpo8distanceE,@object
	.size		_ZN34_INTERNAL_850fe0d0_4_k_cu_f8f83db44cuda3std6ranges3__45__cpo8distanceE,(_ZN34_INTERNAL_850fe0d0_4_k_cu_f8f83db46thrust24THRUST_300001_SM_1000_NS12placeholders2_4E - _ZN34_INTERNAL_850fe0d0_4_k_cu_f8f83db44cuda3std6ranges3__45__cpo8distanceE)
_ZN34_INTERNAL_850fe0d0_4_k_cu_f8f83db44cuda3std6ranges3__45__cpo8distanceE:
	.zero		1
	.type		_ZN34_INTERNAL_850fe0d0_4_k_cu_f8f83db46thrust24THRUST_300001_SM_1000_NS12placeholders2_4E,@object
	.size		_ZN34_INTERNAL_850fe0d0_4_k_cu_f8f83db46thrust24THRUST_300001_SM_1000_NS12placeholders2_4E,(_ZN34_INTERNAL_850fe0d0_4_k_cu_f8f83db44cuda3std3__45__cpo6rbeginE - _ZN34_INTERNAL_850fe0d0_4_k_cu_f8f83db46thrust24THRUST_300001_SM_1000_NS12placeholders2_4E)
_ZN34_INTERNAL_850fe0d0_4_k_cu_f8f83db46thrust24THRUST_300001_SM_1000_NS12placeholders2_4E:
	.zero		1
	.type		_ZN34_INTERNAL_850fe0d0_4_k_cu_f8f83db44cuda3std3__45__cpo6rbeginE,@object
	.size		_ZN34_INTERNAL_850fe0d0_4_k_cu_f8f83db44cuda3std3__45__cpo6rbeginE,(_ZN34_INTERNAL_850fe0d0_4_k_cu_f8f83db44cuda3std6ranges3__45__cpo7advanceE - _ZN34_INTERNAL_850fe0d0_4_k_cu_f8f83db44cuda3std3__45__cpo6rbeginE)
_ZN34_INTERNAL_850fe0d0_4_k_cu_f8f83db44cuda3std3__45__cpo6rbeginE:
	.zero		1
	.type		_ZN34_INTERNAL_850fe0d0_4_k_cu_f8f83db44cuda3std6ranges3__45__cpo7advanceE,@object
	.size		_ZN34_INTERNAL_850fe0d0_4_k_cu_f8f83db44cuda3std6ranges3__45__cpo7advanceE,(_ZN34_INTERNAL_850fe0d0_4_k_cu_f8f83db46thrust24THRUST_300001_SM_1000_NS12placeholders3_10E - _ZN34_INTERNAL_850fe0d0_4_k_cu_f8f83db44cuda3std6ranges3__45__cpo7advanceE)
_ZN34_INTERNAL_850fe0d0_4_k_cu_f8f83db44cuda3std6ranges3__45__cpo7advanceE:
	.zero		1
	.type		_ZN34_INTERNAL_850fe0d0_4_k_cu_f8f83db46thrust24THRUST_300001_SM_1000_NS12placeholders3_10E,@object
	.size		_ZN34_INTERNAL_850fe0d0_4_k_cu_f8f83db46thrust24THRUST_300001_SM_1000_NS12placeholders3_10E,(_ZN34_INTERNAL_850fe0d0_4_k_cu_f8f83db44cuda3std3__48in_placeE - _ZN34_INTERNAL_850fe0d0_4_k_cu_f8f83db46thrust24THRUST_300001_SM_1000_NS12placeholders3_10E)
_ZN34_INTERNAL_850fe0d0_4_k_cu_f8f83db46thrust24THRUST_300001_SM_1000_NS12placeholders3_10E:
	.zero		1
	.type		_ZN34_INTERNAL_850fe0d0_4_k_cu_f8f83db44cuda3std3__48in_placeE,@object
	.size		_ZN34_INTERNAL_850fe0d0_4_k_cu_f8f83db44cuda3std3__48in_placeE,(_ZN34_INTERNAL_850fe0d0_4_k_cu_f8f83db44cuda3std6ranges3__45__cpo4sizeE - _ZN34_INTERNAL_850fe0d0_4_k_cu_f8f83db44cuda3std3__48in_placeE)
_ZN34_INTERNAL_850fe0d0_4_k_cu_f8f83db44cuda3std3__48in_placeE:
	.zero		1
	.type		_ZN34_INTERNAL_850fe0d0_4_k_cu_f8f83db44cuda3std6ranges3__45__cpo4sizeE,@object
	.size		_ZN34_INTERNAL_850fe0d0_4_k_cu_f8f83db44cuda3std6ranges3__45__cpo4sizeE,(_ZN34_INTERNAL_850fe0d0_4_k_cu_f8f83db46thrust24THRUST_300001_SM_1000_NS12placeholders2_2E - _ZN34_INTERNAL_850fe0d0_4_k_cu_f8f83db44cuda3std6ranges3__45__cpo4sizeE)
_ZN34_INTERNAL_850fe0d0_4_k_cu_f8f83db44cuda3std6ranges3__45__cpo4sizeE:
	.zero		1
	.type		_ZN34_INTERNAL_850fe0d0_4_k_cu_f8f83db46thrust24THRUST_300001_SM_1000_NS12placeholders2_2E,@object
	.size		_ZN34_INTERNAL_850fe0d0_4_k_cu_f8f83db46thrust24THRUST_300001_SM_1000_NS12placeholders2_2E,(_ZN34_INTERNAL_850fe0d0_4_k_cu_f8f83db44cuda3std3__45__cpo6cbeginE - _ZN34_INTERNAL_850fe0d0_4_k_cu_f8f83db46thrust24THRUST_300001_SM_1000_NS12placeholders2_2E)
_ZN34_INTERNAL_850fe0d0_4_k_cu_f8f83db46thrust24THRUST_300001_SM_1000_NS12placeholders2_2E:
	.zero		1
	.type		_ZN34_INTERNAL_850fe0d0_4_k_cu_f8f83db44cuda3std3__45__cpo6cbeginE,@object
	.size		_ZN34_INTERNAL_850fe0d0_4_k_cu_f8f83db44cuda3std3__45__cpo6cbeginE,(_ZN34_INTERNAL_850fe0d0_4_k_cu_f8f83db44cuda3std6ranges3__45__cpo6cbeginE - _ZN34_INTERNAL_850fe0d0_4_k_cu_f8f83db44cuda3std3__45__cpo6cbeginE)
_ZN34_INTERNAL_850fe0d0_4_k_cu_f8f83db44cuda3std3__45__cpo6cbeginE:
	.zero		1
	.type		_ZN34_INTERNAL_850fe0d0_4_k_cu_f8f83db44cuda3std6ranges3__45__cpo6cbeginE,@object
	.size		_ZN34_INTERNAL_850fe0d0_4_k_cu_f8f83db44cuda3std6ranges3__45__cpo6cbeginE,(_ZN34_INTERNAL_850fe0d0_4_k_cu_f8f83db46thrust24THRUST_300001_SM_1000_NS12placeholders2_6E - _ZN34_INTERNAL_850fe0d0_4_k_cu_f8f83db44cuda3std6ranges3__45__cpo6cbeginE)
_ZN34_INTERNAL_850fe0d0_4_k_cu_f8f83db44cuda3std6ranges3__45__cpo6cbeginE:
	.zero		1
	.type		_ZN34_INTERNAL_850fe0d0_4_k_cu_f8f83db46thrust24THRUST_300001_SM_1000_NS12placeholders2_6E,@object
	.size		_ZN34_INTERNAL_850fe0d0_4_k_cu_f8f83db46thrust24THRUST_300001_SM_1000_NS12placeholders2_6E,(_ZN34_INTERNAL_850fe0d0_4_k_cu_f8f83db44cuda3std3__45__cpo7crbeginE - _ZN34_INTERNAL_850fe0d0_4_k_cu_f8f83db46thrust24THRUST_300001_SM_1000_NS12placeholders2_6E)
_ZN34_INTERNAL_850fe0d0_4_k_cu_f8f83db46thrust24THRUST_300001_SM_1000_NS12placeholders2_6E:
	.zero		1
	.type		_ZN34_INTERNAL_850fe0d0_4_k_cu_f8f83db44cuda3std3__45__cpo7crbeginE,@object
	.size		_ZN34_INTERNAL_850fe0d0_4_k_cu_f8f83db44cuda3std3__45__cpo7crbeginE,(_ZN34_INTERNAL_850fe0d0_4_k_cu_f8f83db44cuda3std6ranges3__45__cpo4nextE - _ZN34_INTERNAL_850fe0d0_4_k_cu_f8f83db44cuda3std3__45__cpo7crbeginE)
_ZN34_INTERNAL_850fe0d0_4_k_cu_f8f83db44cuda3std3__45__cpo7crbeginE:
	.zero		1
	.type		_ZN34_INTERNAL_850fe0d0_4_k_cu_f8f83db44cuda3std6ranges3__45__cpo4nextE,@object
	.size		_ZN34_INTERNAL_850fe0d0_4_k_cu_f8f83db44cuda3std6ranges3__45__cpo4nextE,(_ZN34_INTERNAL_850fe0d0_4_k_cu_f8f83db44cuda3std6ranges3__45__cpo4swapE - _ZN34_INTERNAL_850fe0d0_4_k_cu_f8f83db44cuda3std6ranges3__45__cpo4nextE)
_ZN34_INTERNAL_850fe0d0_4_k_cu_f8f83db44cuda3std6ranges3__45__cpo4nextE:
	.zero		1
	.type		_ZN34_INTERNAL_850fe0d0_4_k_cu_f8f83db44cuda3std6ranges3__45__cpo4swapE,@object
	.size		_ZN34_INTERNAL_850fe0d0_4_k_cu_f8f83db44cuda3std6ranges3__45__cpo4swapE,(_ZN34_INTERNAL_850fe0d0_4_k_cu_f8f83db46thrust24THRUST_300001_SM_1000_NS8cuda_cub10par_nosyncE - _ZN34_INTERNAL_850fe0d0_4_k_cu_f8f83db44cuda3std6ranges3__45__cpo4swapE)
_ZN34_INTERNAL_850fe0d0_4_k_cu_f8f83db44cuda3std6ranges3__45__cpo4swapE:
	.zero		1
	.type		_ZN34_INTERNAL_850fe0d0_4_k_cu_f8f83db46thrust24THRUST_300001_SM_1000_NS8cuda_cub10par_nosyncE,@object
	.size		_ZN34_INTERNAL_850fe0d0_4_k_cu_f8f83db46thrust24THRUST_300001_SM_1000_NS8cuda_cub10par_nosyncE,(_ZN34_INTERNAL_850fe0d0_4_k_cu_f8f83db46thrust24THRUST_300001_SM_1000_NS3seqE - _ZN34_INTERNAL_850fe0d0_4_k_cu_f8f83db46thrust24THRUST_300001_SM_1000_NS8cuda_cub10par_nosyncE)
_ZN34_INTERNAL_850fe0d0_4_k_cu_f8f83db46thrust24THRUST_300001_SM_1000_NS8cuda_cub10par_nosyncE:
	.zero		1
	.type		_ZN34_INTERNAL_850fe0d0_4_k_cu_f8f83db46thrust24THRUST_300001_SM_1000_NS3seqE,@object
	.size		_ZN34_INTERNAL_850fe0d0_4_k_cu_f8f83db46thrust24THRUST_300001_SM_1000_NS3seqE,(_ZN34_INTERNAL_850fe0d0_4_k_cu_f8f83db44cuda3std3__420unreachable_sentinelE - _ZN34_INTERNAL_850fe0d0_4_k_cu_f8f83db46thrust24THRUST_300001_SM_1000_NS3seqE)
_ZN34_INTERNAL_850fe0d0_4_k_cu_f8f83db46thrust24THRUST_300001_SM_1000_NS3seqE:
	.zero		1
	.type		_ZN34_INTERNAL_850fe0d0_4_k_cu_f8f83db44cuda3std3__420unreachable_sentinelE,@object
	.size		_ZN34_INTERNAL_850fe0d0_4_k_cu_f8f83db44cuda3std3__420unreachable_sentinelE,(_ZN34_INTERNAL_850fe0d0_4_k_cu_f8f83db44cuda3std6ranges3__45__cpo5ssizeE - _ZN34_INTERNAL_850fe0d0_4_k_cu_f8f83db44cuda3std3__420unreachable_sentinelE)
_ZN34_INTERNAL_850fe0d0_4_k_cu_f8f83db44cuda3std3__420unreachable_sentinelE:
	.zero		1
	.type		_ZN34_INTERNAL_850fe0d0_4_k_cu_f8f83db44cuda3std6ranges3__45__cpo5ssizeE,@object
	.size		_ZN34_INTERNAL_850fe0d0_4_k_cu_f8f83db44cuda3std6ranges3__45__cpo5ssizeE,(_ZN34_INTERNAL_850fe0d0_4_k_cu_f8f83db46thrust24THRUST_300001_SM_1000_NS12placeholders2_3E - _ZN34_INTERNAL_850fe0d0_4_k_cu_f8f83db44cuda3std6ranges3__45__cpo5ssizeE)
_ZN34_INTERNAL_850fe0d0_4_k_cu_f8f83db44cuda3std6ranges3__45__cpo5ssizeE:
	.zero		1
	.type		_ZN34_INTERNAL_850fe0d0_4_k_cu_f8f83db46thrust24THRUST_300001_SM_1000_NS12placeholders2_3E,@object
	.size		_ZN34_INTERNAL_850fe0d0_4_k_cu_f8f83db46thrust24THRUST_300001_SM_1000_NS12placeholders2_3E,(_ZN34_INTERNAL_850fe0d0_4_k_cu_f8f83db44cuda3std3__45__cpo4cendE - _ZN34_INTERNAL_850fe0d0_4_k_cu_f8f83db46thrust24THRUST_300001_SM_1000_NS12placeholders2_3E)
_ZN34_INTERNAL_850fe0d0_4_k_cu_f8f83db46thrust24THRUST_300001_SM_1000_NS12placeholders2_3E:
	.zero		1
	.type		_ZN34_INTERNAL_850fe0d0_4_k_cu_f8f83db44cuda3std3__45__cpo4cendE,@object
	.size		_ZN34_INTERNAL_850fe0d0_4_k_cu_f8f83db44cuda3std3__45__cpo4cendE,(_ZN34_INTERNAL_850fe0d0_4_k_cu_f8f83db44cuda3std6ranges3__45__cpo4cendE - _ZN34_INTERNAL_850fe0d0_4_k_cu_f8f83db44cuda3std3__45__cpo4cendE)
_ZN34_INTERNAL_850fe0d0_4_k_cu_f8f83db44cuda3std3__45__cpo4cendE:
	.zero		1
	.type		_ZN34_INTERNAL_850fe0d0_4_k_cu_f8f83db44cuda3std6ranges3__45__cpo4cendE,@object
	.size		_ZN34_INTERNAL_850fe0d0_4_k_cu_f8f83db44cuda3std6ranges3__45__cpo4cendE,(_ZN34_INTERNAL_850fe0d0_4_k_cu_f8f83db46thrust24THRUST_300001_SM_1000_NS12placeholders2_7E - _ZN34_INTERNAL_850fe0d0_4_k_cu_f8f83db44cuda3std6ranges3__45__cpo4cendE)
_ZN34_INTERNAL_850fe0d0_4_k_cu_f8f83db44cuda3std6ranges3__45__cpo4cendE:
	.zero		1
	.type		_ZN34_INTERNAL_850fe0d0_4_k_cu_f8f83db46thrust24THRUST_300001_SM_1000_NS12placeholders2_7E,@object
	.size		_ZN34_INTERNAL_850fe0d0_4_k_cu_f8f83db46thrust24THRUST_300001_SM_1000_NS12placeholders2_7E,(_ZN34_INTERNAL_850fe0d0_4_k_cu_f8f83db44cuda3std3__45__cpo5crendE - _ZN34_INTERNAL_850fe0d0_4_k_cu_f8f83db46thrust24THRUST_300001_SM_1000_NS12placeholders2_7E)
_ZN34_INTERNAL_850fe0d0_4_k_cu_f8f83db46thrust24THRUST_300001_SM_1000_NS12placeholders2_7E:
	.zero		1
	.type		_ZN34_INTERNAL_850fe0d0_4_k_cu_f8f83db44cuda3std3__45__cpo5crendE,@object
	.size		_ZN34_INTERNAL_850fe0d0_4_k_cu_f8f83db44cuda3std3__45__cpo5crendE,(_ZN34_INTERNAL_850fe0d0_4_k_cu_f8f83db44cuda3std6ranges3__45__cpo4prevE - _ZN34_INTERNAL_850fe0d0_4_k_cu_f8f83db44cuda3std3__45__cpo5crendE)
_ZN34_INTERNAL_850fe0d0_4_k_cu_f8f83db44cuda3std3__45__cpo5crendE:
	.zero		1
	.type		_ZN34_INTERNAL_850fe0d0_4_k_cu_f8f83db44cuda3std6ranges3__45__cpo4prevE,@object
	.size		_ZN34_INTERNAL_850fe0d0_4_k_cu_f8f83db44cuda3std6ranges3__45__cpo4prevE,(_ZN34_INTERNAL_850fe0d0_4_k_cu_f8f83db44cuda3std6ranges3__45__cpo9iter_moveE - _ZN34_INTERNAL_850fe0d0_4_k_cu_f8f83db44cuda3std6ranges3__45__cpo4prevE)
_ZN34_INTERNAL_850fe0d0_4_k_cu_f8f83db44cuda3std6ranges3__45__cpo4prevE:
	.zero		1
	.type		_ZN34_INTERNAL_850fe0d0_4_k_cu_f8f83db44cuda3std6ranges3__45__cpo9iter_moveE,@object
	.size		_ZN34_INTERNAL_850fe0d0_4_k_cu_f8f83db44cuda3std6ranges3__45__cpo9iter_moveE,(_ZN34_INTERNAL_850fe0d0_4_k_cu_f8f83db46thrust24THRUST_300001_SM_1000_NS6system6detail10sequential3seqE - _ZN34_INTERNAL_850fe0d0_4_k_cu_f8f83db44cuda3std6ranges3__45__cpo9iter_moveE)
_ZN34_INTERNAL_850fe0d0_4_k_cu_f8f83db44cuda3std6ranges3__45__cpo9iter_moveE:
	.zero		1
	.type		_ZN34_INTERNAL_850fe0d0_4_k_cu_f8f83db46thrust24THRUST_300001_SM_1000_NS6system6detail10sequential3seqE,@object
	.size		_ZN34_INTERNAL_850fe0d0_4_k_cu_f8f83db46thrust24THRUST_300001_SM_1000_NS6system6detail10sequential3seqE,(_ZN34_INTERNAL_850fe0d0_4_k_cu_f8f83db46thrust24THRUST_300001_SM_1000_NS12placeholders2_9E - _ZN34_INTERNAL_850fe0d0_4_k_cu_f8f83db46thrust24THRUST_300001_SM_1000_NS6system6detail10sequential3seqE)
_ZN34_INTERNAL_850fe0d0_4_k_cu_f8f83db46thrust24THRUST_300001_SM_1000_NS6system6detail10sequential3seqE:
	.zero		1
	.type		_ZN34_INTERNAL_850fe0d0_4_k_cu_f8f83db46thrust24THRUST_300001_SM_1000_NS12placeholders2_9E,@object
	.size		_ZN34_INTERNAL_850fe0d0_4_k_cu_f8f83db46thrust24THRUST_300001_SM_1000_NS12placeholders2_9E,(_ZN34_INTERNAL_850fe0d0_4_k_cu_f8f83db44cuda3std3__419piecewise_constructE - _ZN34_INTERNAL_850fe0d0_4_k_cu_f8f83db46thrust24THRUST_300001_SM_1000_NS12placeholders2_9E)
_ZN34_INTERNAL_850fe0d0_4_k_cu_f8f83db46thrust24THRUST_300001_SM_1000_NS12placeholders2_9E:
	.zero		1
	.type		_ZN34_INTERNAL_850fe0d0_4_k_cu_f8f83db44cuda3std3__419piecewise_constructE,@object
	.size		_ZN34_INTERNAL_850fe0d0_4_k_cu_f8f83db44cuda3std3__419piecewise_constructE,(_ZN34_INTERNAL_850fe0d0_4_k_cu_f8f83db44cuda3std6ranges3__45__cpo5cdataE - _ZN34_INTERNAL_850fe0d0_4_k_cu_f8f83db44cuda3std3__419piecewise_constructE)
_ZN34_INTERNAL_850fe0d0_4_k_cu_f8f83db44cuda3std3__419piecewise_constructE:
	.zero		1
	.type		_ZN34_INTERNAL_850fe0d0_4_k_cu_f8f83db44cuda3std6ranges3__45__cpo5cdataE,@object
	.size		_ZN34_INTERNAL_850fe0d0_4_k_cu_f8f83db44cuda3std6ranges3__45__cpo5cdataE,(_ZN34_INTERNAL_850fe0d0_4_k_cu_f8f83db46thrust24THRUST_300001_SM_1000_NS12placeholders2_1E - _ZN34_INTERNAL_850fe0d0_4_k_cu_f8f83db44cuda3std6ranges3__45__cpo5cdataE)
_ZN34_INTERNAL_850fe0d0_4_k_cu_f8f83db44cuda3std6ranges3__45__cpo5cdataE:
	.zero		1
	.type		_ZN34_INTERNAL_850fe0d0_4_k_cu_f8f83db46thrust24THRUST_300001_SM_1000_NS12placeholders2_1E,@object
	.size		_ZN34_INTERNAL_850fe0d0_4_k_cu_f8f83db46thrust24THRUST_300001_SM_1000_NS12placeholders2_1E,(_ZN34_INTERNAL_850fe0d0_4_k_cu_f8f83db44cuda3std3__45__cpo3endE - _ZN34_INTERNAL_850fe0d0_4_k_cu_f8f83db46thrust24THRUST_300001_SM_1000_NS12placeholders2_1E)
_ZN34_INTERNAL_850fe0d0_4_k_cu_f8f83db46thrust24THRUST_300001_SM_1000_NS12placeholders2_1E:
	.zero		1
	.type		_ZN34_INTERNAL_850fe0d0_4_k_cu_f8f83db44cuda3std3__45__cpo3endE,@object
	.size		_ZN34_INTERNAL_850fe0d0_4_k_cu_f8f83db44cuda3std3__45__cpo3endE,(_ZN34_INTERNAL_850fe0d0_4_k_cu_f8f83db44cuda3std6ranges3__45__cpo3endE - _ZN34_INTERNAL_850fe0d0_4_k_cu_f8f83db44cuda3std3__45__cpo3endE)
_ZN34_INTERNAL_850fe0d0_4_k_cu_f8f83db44cuda3std3__45__cpo3endE:
	.zero		1
	.type		_ZN34_INTERNAL_850fe0d0_4_k_cu_f8f83db44cuda3std6ranges3__45__cpo3endE,@object
	.size		_ZN34_INTERNAL_850fe0d0_4_k_cu_f8f83db44cuda3std6ranges3__45__cpo3endE,(_ZN34_INTERNAL_850fe0d0_4_k_cu_f8f83db46thrust24THRUST_300001_SM_1000_NS12placeholders2_5E - _ZN34_INTERNAL_850fe0d0_4_k_cu_f8f83db44cuda3std6ranges3__45__cpo3endE)
_ZN34_INTERNAL_850fe0d0_4_k_cu_f8f83db44cuda3std6ranges3__45__cpo3endE:
	.zero		1
	.type		_ZN34_INTERNAL_850fe0d0_4_k_cu_f8f83db46thrust24THRUST_300001_SM_1000_NS12placeholders2_5E,@object
	.size		_ZN34_INTERNAL_850fe0d0_4_k_cu_f8f83db46thrust24THRUST_300001_SM_1000_NS12placeholders2_5E,(_ZN34_INTERNAL_850fe0d0_4_k_cu_f8f83db44cuda3std3__45__cpo4rendE - _ZN34_INTERNAL_850fe0d0_4_k_cu_f8f83db46thrust24THRUST_300001_SM_1000_NS12placeholders2_5E)
_ZN34_INTERNAL_850fe0d0_4_k_cu_f8f83db46thrust24THRUST_300001_SM_1000_NS12placeholders2_5E:
	.zero		1
	.type		_ZN34_INTERNAL_850fe0d0_4_k_cu_f8f83db44cuda3std3__45__cpo4rendE,@object
	.size		_ZN34_INTERNAL_850fe0d0_4_k_cu_f8f83db44cuda3std3__45__cpo4rendE,(_ZN34_INTERNAL_850fe0d0_4_k_cu_f8f83db44cuda3std6ranges3__45__cpo9iter_swapE - _ZN34_INTERNAL_850fe0d0_4_k_cu_f8f83db44cuda3std3__45__cpo4rendE)
_ZN34_INTERNAL_850fe0d0_4_k_cu_f8f83db44cuda3std3__45__cpo4rendE:
	.zero		1
	.type		_ZN34_INTERNAL_850fe0d0_4_k_cu_f8f83db44cuda3std6ranges3__45__cpo9iter_swapE,@object
	.size		_ZN34_INTERNAL_850fe0d0_4_k_cu_f8f83db44cuda3std6ranges3__45__cpo9iter_swapE,(_ZN34_INTERNAL_850fe0d0_4_k_cu_f8f83db44cuda3std3__48unexpectE - _ZN34_INTERNAL_850fe0d0_4_k_cu_f8f83db44cuda3std6ranges3__45__cpo9iter_swapE)
_ZN34_INTERNAL_850fe0d0_4_k_cu_f8f83db44cuda3std6ranges3__45__cpo9iter_swapE:
	.zero		1
	.type		_ZN34_INTERNAL_850fe0d0_4_k_cu_f8f83db44cuda3std3__48unexpectE,@object
	.size		_ZN34_INTERNAL_850fe0d0_4_k_cu_f8f83db44cuda3std3__48unexpectE,(_ZN34_INTERNAL_850fe0d0_4_k_cu_f8f83db46thrust24THRUST_300001_SM_1000_NS8cuda_cub3parE - _ZN34_INTERNAL_850fe0d0_4_k_cu_f8f83db44cuda3std3__48unexpectE)
_ZN34_INTERNAL_850fe0d0_4_k_cu_f8f83db44cuda3std3__48unexpectE:
	.zero		1
	.type		_ZN34_INTERNAL_850fe0d0_4_k_cu_f8f83db46thrust24THRUST_300001_SM_1000_NS8cuda_cub3parE,@object
	.size		_ZN34_INTERNAL_850fe0d0_4_k_cu_f8f83db46thrust24THRUST_300001_SM_1000_NS8cuda_cub3parE,(.L_29 - _ZN34_INTERNAL_850fe0d0_4_k_cu_f8f83db46thrust24THRUST_300001_SM_1000_NS8cuda_cub3parE)
_ZN34_INTERNAL_850fe0d0_4_k_cu_f8f83db46thrust24THRUST_300001_SM_1000_NS8cuda_cub3parE:
	.zero		1
.L_29:


//--------------------- .nv.shared._ZN3cub18CUB_300001_SM_10006detail6reduce18DeviceReduceKernelINS2_10policy_hubIfyN4cuda3std3__410multipliesIfEEE10Policy1000EN6thrust24THRUST_300001_SM_1000_NS6detail15normal_iteratorINSD_10device_ptrIfEEEEyS9_fNS7_10__identityEEEvT0_PT3_T1_NS0_13GridEvenShareISN_EET2_T4_ --------------------------
	.section	.nv.shared._ZN3cub18CUB_300001_SM_10006detail6reduce18DeviceReduceKernelINS2_10policy_hubIfyN4cuda3std3__410multipliesIfEEE10Policy1000EN6thrust24THRUST_300001_SM_1000_NS6detail15normal_iteratorINSD_10device_ptrIfEEEEyS9_fNS7_10__identityEEEvT0_PT3_T1_NS0_13GridEvenShareISN_EET2_T4_,"aw",@nobits
	.sectionflags	@""
	.align	4
.nv.shared._ZN3cub18CUB_300001_SM_10006detail6reduce18DeviceReduceKernelINS2_10policy_hubIfyN4cuda3std3__410multipliesIfEEE10Policy1000EN6thrust24THRUST_300001_SM_1000_NS6detail15normal_iteratorINSD_10device_ptrIfEEEEyS9_fNS7_10__identityEEEvT0_PT3_T1_NS0_13GridEvenShareISN_EET2_T4_:
	.zero		1068


//--------------------- .nv.shared._ZN3cub18CUB_300001_SM_10006detail6reduce28DeviceReduceSingleTileKernelINS2_10policy_hubIfyN4cuda3std3__410multipliesIfEEE10Policy1000EN6thrust24THRUST_300001_SM_1000_NS6detail15normal_iteratorINSD_10device_ptrIfEEEEPfyS9_ffNS7_10__identityEEEvT0_T1_T2_T3_T4_T6_ --------------------------
	.section	.nv.shared._ZN3cub18CUB_300001_SM_10006detail6reduce28DeviceReduceSingleTileKernelINS2_10policy_hubIfyN4cuda3std3__410multipliesIfEEE10Policy1000EN6thrust24THRUST_300001_SM_1000_NS6detail15normal_iteratorINSD_10device_ptrIfEEEEPfyS9_ffNS7_10__identityEEEvT0_T1_T2_T3_T4_T6_,"aw",@nobits
	.sectionflags	@""
	.align	4
.nv.shared._ZN3cub18CUB_300001_SM_10006detail6reduce28DeviceReduceSingleTileKernelINS2_10policy_hubIfyN4cuda3std3__410multipliesIfEEE10Policy1000EN6thrust24THRUST_300001_SM_1000_NS6detail15normal_iteratorINSD_10device_ptrIfEEEEPfyS9_ffNS7_10__identityEEEvT0_T1_T2_T3_T4_T6_:
	.zero		1068


//--------------------- .nv.shared._ZN3cub18CUB_300001_SM_10006detail6reduce28DeviceReduceSingleTileKernelINS2_10policy_hubIfjN4cuda3std3__410multipliesIfEEE10Policy1000EPfSC_iS9_ffNS7_10__identityEEEvT0_T1_T2_T3_T4_T6_ --------------------------
	.section	.nv.shared._ZN3cub18CUB_300001_SM_10006detail6reduce28DeviceReduceSingleTileKernelINS2_10policy_hubIfjN4cuda3std3__410multipliesIfEEE10Policy1000EPfSC_iS9_ffNS7_10__identityEEEvT0_T1_T2_T3_T4_T6_,"aw",@nobits
	.sectionflags	@""
	.align	4
.nv.shared._ZN3cub18CUB_300001_SM_10006detail6reduce28DeviceReduceSingleTileKernelINS2_10policy_hubIfjN4cuda3std3__410multipliesIfEEE10Policy1000EPfSC_iS9_ffNS7_10__identityEEEvT0_T1_T2_T3_T4_T6_:
	.zero		1068


//--------------------- .nv.shared._ZN3cub18CUB_300001_SM_10006detail6reduce18DeviceReduceKernelINS2_10policy_hubIfjN4cuda3std3__410multipliesIfEEE10Policy1000EN6thrust24THRUST_300001_SM_1000_NS6detail15normal_iteratorINSD_10device_ptrIfEEEEjS9_fNS7_10__identityEEEvT0_PT3_T1_NS0_13GridEvenShareISN_EET2_T4_ --------------------------
	.section	.nv.shared._ZN3cub18CUB_300001_SM_10006detail6reduce18DeviceReduceKernelINS2_10policy_hubIfjN4cuda3std3__410multipliesIfEEE10Policy1000EN6thrust24THRUST_300001_SM_1000_NS6detail15normal_iteratorINSD_10device_ptrIfEEEEjS9_fNS7_10__identityEEEvT0_PT3_T1_NS0_13GridEvenShareISN_EET2_T4_,"aw",@nobits
	.sectionflags	@""
	.align	4
.nv.shared._ZN3cub18CUB_300001_SM_10006detail6reduce18DeviceReduceKernelINS2_10policy_hubIfjN4cuda3std3__410multipliesIfEEE10Policy1000EN6thrust24THRUST_300001_SM_1000_NS6detail15normal_iteratorINSD_10device_ptrIfEEEEjS9_fNS7_10__identityEEEvT0_PT3_T1_NS0_13GridEvenShareISN_EET2_T4_:
	.zero		1068


//--------------------- .nv.shared._ZN3cub18CUB_300001_SM_10006detail6reduce28DeviceReduceSingleTileKernelINS2_10policy_hubIfjN4cuda3std3__410multipliesIfEEE10Policy1000EN6thrust24THRUST_300001_SM_1000_NS6detail15normal_iteratorINSD_10device_ptrIfEEEEPfjS9_ffNS7_10__identityEEEvT0_T1_T2_T3_T4_T6_ --------------------------
	.section	.nv.shared._ZN3cub18CUB_300001_SM_10006detail6reduce28DeviceReduceSingleTileKernelINS2_10policy_hubIfjN4cuda3std3__410multipliesIfEEE10Policy1000EN6thrust24THRUST_300001_SM_1000_NS6detail15normal_iteratorINSD_10device_ptrIfEEEEPfjS9_ffNS7_10__identityEEEvT0_T1_T2_T3_T4_T6_,"aw",@nobits
	.sectionflags	@""
	.align	4
.nv.shared._ZN3cub18CUB_300001_SM_10006detail6reduce28DeviceReduceSingleTileKernelINS2_10policy_hubIfjN4cuda3std3__410multipliesIfEEE10Policy1000EN6thrust24THRUST_300001_SM_1000_NS6detail15normal_iteratorINSD_10device_ptrIfEEEEPfjS9_ffNS7_10__identityEEEvT0_T1_T2_T3_T4_T6_:
	.zero		1068


//--------------------- .nv.shared._ZN3cub18CUB_300001_SM_10006detail6reduce28DeviceReduceSingleTileKernelINS2_10policy_hubIfyN4cuda3std3__45minusIfEEE10Policy1000EPfSC_iS9_ffNS7_10__identityEEEvT0_T1_T2_T3_T4_T6_ --------------------------
	.section	.nv.shared._ZN3cub18CUB_300001_SM_10006detail6reduce28DeviceReduceSingleTileKernelINS2_10policy_hubIfyN4cuda3std3__45minusIfEEE10Policy1000EPfSC_iS9_ffNS7_10__identityEEEvT0_T1_T2_T3_T4_T6_,"aw",@nobits
	.sectionflags	@""
	.align	4
.nv.shared._ZN3cub18CUB_300001_SM_10006detail6reduce28DeviceReduceSingleTileKernelINS2_10policy_hubIfyN4cuda3std3__45minusIfEEE10Policy1000EPfSC_iS9_ffNS7_10__identityEEEvT0_T1_T2_T3_T4_T6_:
	.zero		1068


//--------------------- .nv.shared._ZN3cub18CUB_300001_SM_10006detail6reduce18DeviceReduceKernelINS2_10policy_hubIfyN4cuda3std3__45minusIfEEE10Policy1000EN6thrust24THRUST_300001_SM_1000_NS6detail15normal_iteratorINSD_10device_ptrIfEEEEyS9_fNS7_10__identityEEEvT0_PT3_T1_NS0_13GridEvenShareISN_EET2_T4_ --------------------------
	.section	.nv.shared._ZN3cub18CUB_300001_SM_10006detail6reduce18DeviceReduceKernelINS2_10policy_hubIfyN4cuda3std3__45minusIfEEE10Policy1000EN6thrust24THRUST_300001_SM_1000_NS6detail15normal_iteratorINSD_10device_ptrIfEEEEyS9_fNS7_10__identityEEEvT0_PT3_T1_NS0_13GridEvenShareISN_EET2_T4_,"aw",@nobits
	.sectionflags	@""
	.align	4
.nv.shared._ZN3cub18CUB_300001_SM_10006detail6reduce18DeviceReduceKernelINS2_10policy_hubIfyN4cuda3std3__45minusIfEEE10Policy1000EN6thrust24THRUST_300001_SM_1000_NS6detail15normal_iteratorINSD_10device_ptrIfEEEEyS9_fNS7_10__identityEEEvT0_PT3_T1_NS0_13GridEvenShareISN_EET2_T4_:
	.zero		1068


//--------------------- .nv.shared._ZN3cub18CUB_300001_SM_10006detail6reduce28DeviceReduceSingleTileKernelINS2_10policy_hubIfyN4cuda3std3__45minusIfEEE10Policy1000EN6thrust24THRUST_300001_SM_1000_NS6detail15normal_iteratorINSD_10device_ptrIfEEEEPfyS9_ffNS7_10__identityEEEvT0_T1_T2_T3_T4_T6_ --------------------------
	.section	.nv.shared._ZN3cub18CUB_300001_SM_10006detail6reduce28DeviceReduceSingleTileKernelINS2_10policy_hubIfyN4cuda3std3__45minusIfEEE10Policy1000EN6thrust24THRUST_300001_SM_1000_NS6detail15normal_iteratorINSD_10device_ptrIfEEEEPfyS9_ffNS7_10__identityEEEvT0_T1_T2_T3_T4_T6_,"aw",@nobits
	.sectionflags	@""
	.align	4
.nv.shared._ZN3cub18CUB_300001_SM_10006detail6reduce28DeviceReduceSingleTileKernelINS2_10policy_hubIfyN4cuda3std3__45minusIfEEE10Policy1000EN6thrust24THRUST_300001_SM_1000_NS6detail15normal_iteratorINSD_10device_ptrIfEEEEPfyS9_ffNS7_10__identityEEEvT0_T1_T2_T3_T4_T6_:
	.zero		1068


//--------------------- .nv.shared._ZN3cub18CUB_300001_SM_10006detail6reduce28DeviceReduceSingleTileKernelINS2_10policy_hubIfjN4cuda3std3__45minusIfEEE10Policy1000EPfSC_iS9_ffNS7_10__identityEEEvT0_T1_T2_T3_T4_T6_ --------------------------
	.section	.nv.shared._ZN3cub18CUB_300001_SM_10006detail6reduce28DeviceReduceSingleTileKernelINS2_10policy_hubIfjN4cuda3std3__45minusIfEEE10Policy1000EPfSC_iS9_ffNS7_10__identityEEEvT0_T1_T2_T3_T4_T6_,"aw",@nobits
	.sectionflags	@""
	.align	4
.nv.shared._ZN3cub18CUB_300001_SM_10006detail6reduce28DeviceReduceSingleTileKernelINS2_10policy_hubIfjN4cuda3std3__45minusIfEEE10Policy1000EPfSC_iS9_ffNS7_10__identityEEEvT0_T1_T2_T3_T4_T6_:
	.zero		1068


//--------------------- .nv.shared._ZN3cub18CUB_300001_SM_10006detail6reduce18DeviceReduceKernelINS2_10policy_hubIfjN4cuda3std3__45minusIfEEE10Policy1000EN6thrust24THRUST_300001_SM_1000_NS6detail15normal_iteratorINSD_10device_ptrIfEEEEjS9_fNS7_10__identityEEEvT0_PT3_T1_NS0_13GridEvenShareISN_EET2_T4_ --------------------------
	.section	.nv.shared._ZN3cub18CUB_300001_SM_10006detail6reduce18DeviceReduceKernelINS2_10policy_hubIfjN4cuda3std3__45minusIfEEE10Policy1000EN6thrust24THRUST_300001_SM_1000_NS6detail15normal_iteratorINSD_10device_ptrIfEEEEjS9_fNS7_10__identityEEEvT0_PT3_T1_NS0_13GridEvenShareISN_EET2_T4_,"aw",@nobits
	.sectionflags	@""
	.align	4
.nv.shared._ZN3cub18CUB_300001_SM_10006detail6reduce18DeviceReduceKernelINS2_10policy_hubIfjN4cuda3std3__45minusIfEEE10Policy1000EN6thrust24THRUST_300001_SM_1000_NS6detail15normal_iteratorINSD_10device_ptrIfEEEEjS9_fNS7_10__identityEEEvT0_PT3_T1_NS0_13GridEvenShareISN_EET2_T4_:
	.zero		1068


//--------------------- .nv.shared._ZN3cub18CUB_300001_SM_10006detail6reduce28DeviceReduceSingleTileKernelINS2_10policy_hubIfjN4cuda3std3__45minusIfEEE10Policy1000EN6thrust24THRUST_300001_SM_1000_NS6detail15normal_iteratorINSD_10device_ptrIfEEEEPfjS9_ffNS7_10__identityEEEvT0_T1_T2_T3_T4_T6_ --------------------------
	.section	.nv.shared._ZN3cub18CUB_300001_SM_10006detail6reduce28DeviceReduceSingleTileKernelINS2_10policy_hubIfjN4cuda3std3__45minusIfEEE10Policy1000EN6thrust24THRUST_300001_SM_1000_NS6detail15normal_iteratorINSD_10device_ptrIfEEEEPfjS9_ffNS7_10__identityEEEvT0_T1_T2_T3_T4_T6_,"aw",@nobits
	.sectionflags	@""
	.align	4
.nv.shared._ZN3cub18CUB_300001_SM_10006detail6reduce28DeviceReduceSingleTileKernelINS2_10policy_hubIfjN4cuda3std3__45minusIfEEE10Policy1000EN6thrust24THRUST_300001_SM_1000_NS6detail15normal_iteratorINSD_10device_ptrIfEEEEPfjS9_ffNS7_10__identityEEEvT0_T1_T2_T3_T4_T6_:
	.zero		1068


//--------------------- .nv.shared._ZN3cub18CUB_300001_SM_10006detail6reduce28DeviceReduceSingleTileKernelINS2_10policy_hubIfyN4cuda3std3__44plusIfEEE10Policy1000EPfSC_iS9_ffNS7_10__identityEEEvT0_T1_T2_T3_T4_T6_ --------------------------
	.section	.nv.shared._ZN3cub18CUB_300001_SM_10006detail6reduce28DeviceReduceSingleTileKernelINS2_10policy_hubIfyN4cuda3std3__44plusIfEEE10Policy1000EPfSC_iS9_ffNS7_10__identityEEEvT0_T1_T2_T3_T4_T6_,"aw",@nobits
	.sectionflags	@""
	.align	4
.nv.shared._ZN3cub18CUB_300001_SM_10006detail6reduce28DeviceReduceSingleTileKernelINS2_10policy_hubIfyN4cuda3std3__44plusIfEEE10Policy1000EPfSC_iS9_ffNS7_10__identityEEEvT0_T1_T2_T3_T4_T6_:
	.zero		1068


//--------------------- .nv.shared._ZN3cub18CUB_300001_SM_10006detail6reduce18DeviceReduceKernelINS2_10policy_hubIfyN4cuda3std3__44plusIfEEE10Policy1000EN6thrust24THRUST_300001_SM_1000_NS6detail15normal_iteratorINSD_10device_ptrIfEEEEyS9_fNS7_10__identityEEEvT0_PT3_T1_NS0_13GridEvenShareISN_EET2_T4_ --------------------------
	.section	.nv.shared._ZN3cub18CUB_300001_SM_10006detail6reduce18DeviceReduceKernelINS2_10policy_hubIfyN4cuda3std3__44plusIfEEE10Policy1000EN6thrust24THRUST_300001_SM_1000_NS6detail15normal_iteratorINSD_10device_ptrIfEEEEyS9_fNS7_10__identityEEEvT0_PT3_T1_NS0_13GridEvenShareISN_EET2_T4_,"aw",@nobits
	.sectionflags	@""
	.align	4
.nv.shared._ZN3cub18CUB_300001_SM_10006detail6reduce18DeviceReduceKernelINS2_10policy_hubIfyN4cuda3std3__44plusIfEEE10Policy1000EN6thrust24THRUST_300001_SM_1000_NS6detail15normal_iteratorINSD_10device_ptrIfEEEEyS9_fNS7_10__identityEEEvT0_PT3_T1_NS0_13GridEvenShareISN_EET2_T4_:
	.zero		1068


//--------------------- .nv.shared._ZN3cub18CUB_300001_SM_10006detail6reduce28DeviceReduceSingleTileKernelINS2_10policy_hubIfyN4cuda3std3__44plusIfEEE10Policy1000EN6thrust24THRUST_300001_SM_1000_NS6detail15normal_iteratorINSD_10device_ptrIfEEEEPfyS9_ffNS7_10__identityEEEvT0_T1_T2_T3_T4_T6_ --------------------------
	.section	.nv.shared._ZN3cub18CUB_300001_SM_10006detail6reduce28DeviceReduceSingleTileKernelINS2_10policy_hubIfyN4cuda3std3__44plusIfEEE10Policy1000EN6thrust24THRUST_300001_SM_1000_NS6detail15normal_iteratorINSD_10device_ptrIfEEEEPfyS9_ffNS7_10__identityEEEvT0_T1_T2_T3_T4_T6_,"aw",@nobits
	.sectionflags	@""
	.align	4
.nv.shared._ZN3cub18CUB_300001_SM_10006detail6reduce28DeviceReduceSingleTileKernelINS2_10policy_hubIfyN4cuda3std3__44plusIfEEE10Policy1000EN6thrust24THRUST_300001_SM_1000_NS6detail15normal_iteratorINSD_10device_ptrIfEEEEPfyS9_ffNS7_10__identityEEEvT0_T1_T2_T3_T4_T6_:
	.zero		1068


//--------------------- .nv.shared._ZN3cub18CUB_300001_SM_10006detail6reduce28DeviceReduceSingleTileKernelINS2_10policy_hubIfjN4cuda3std3__44plusIfEEE10Policy1000EPfSC_iS9_ffNS7_10__identityEEEvT0_T1_T2_T3_T4_T6_ --------------------------
	.section	.nv.shared._ZN3cub18CUB_300001_SM_10006detail6reduce28DeviceReduceSingleTileKernelINS2_10policy_hubIfjN4cuda3std3__44plusIfEEE10Policy1000EPfSC_iS9_ffNS7_10__identityEEEvT0_T1_T2_T3_T4_T6_,"aw",@nobits
	.sectionflags	@""
	.align	4
.nv.shared._ZN3cub18CUB_300001_SM_10006detail6reduce28DeviceReduceSingleTileKernelINS2_10policy_hubIfjN4cuda3std3__44plusIfEEE10Policy1000EPfSC_iS9_ffNS7_10__identityEEEvT0_T1_T2_T3_T4_T6_:
	.zero		1108


//--------------------- .nv.shared._ZN3cub18CUB_300001_SM_10006detail6reduce18DeviceReduceKernelINS2_10policy_hubIfjN4cuda3std3__44plusIfEEE10Policy1000EN6thrust24THRUST_300001_SM_1000_NS6detail15normal_iteratorINSD_10device_ptrIfEEEEjS9_fNS7_10__identityEEEvT0_PT3_T1_NS0_13GridEvenShareISN_EET2_T4_ --------------------------
	.section	.nv.shared._ZN3cub18CUB_300001_SM_10006detail6reduce18DeviceReduceKernelINS2_10policy_hubIfjN4cuda3std3__44plusIfEEE10Policy1000EN6thrust24THRUST_300001_SM_1000_NS6detail15normal_iteratorINSD_10device_ptrIfEEEEjS9_fNS7_10__identityEEEvT0_PT3_T1_NS0_13GridEvenShareISN_EET2_T4_,"aw",@nobits
	.sectionflags	@""
	.align	4
.nv.shared._ZN3cub18CUB_300001_SM_10006detail6reduce18DeviceReduceKernelINS2_10policy_hubIfjN4cuda3std3__44plusIfEEE10Policy1000EN6thrust24THRUST_300001_SM_1000_NS6detail15normal_iteratorINSD_10device_ptrIfEEEEjS9_fNS7_10__identityEEEvT0_PT3_T1_NS0_13GridEvenShareISN_EET2_T4_:
	.zero		1108


//--------------------- .nv.shared._ZN3cub18CUB_300001_SM_10006detail6reduce28DeviceReduceSingleTileKernelINS2_10policy_hubIfjN4cuda3std3__44plusIfEEE10Policy1000EN6thrust24THRUST_300001_SM_1000_NS6detail15normal_iteratorINSD_10device_ptrIfEEEEPfjS9_ffNS7_10__identityEEEvT0_T1_T2_T3_T4_T6_ --------------------------
	.section	.nv.shared._ZN3cub18CUB_300001_SM_10006detail6reduce28DeviceReduceSingleTileKernelINS2_10policy_hubIfjN4cuda3std3__44plusIfEEE10Policy1000EN6thrust24THRUST_300001_SM_1000_NS6detail15normal_iteratorINSD_10device_ptrIfEEEEPfjS9_ffNS7_10__identityEEEvT0_T1_T2_T3_T4_T6_,"aw",@nobits
	.sectionflags	@""
	.align	4
.nv.shared._ZN3cub18CUB_300001_SM_10006detail6reduce28DeviceReduceSingleTileKernelINS2_10policy_hubIfjN4cuda3std3__44plusIfEEE10Policy1000EN6thrust24THRUST_300001_SM_1000_NS6detail15normal_iteratorINSD_10device_ptrIfEEEEPfjS9_ffNS7_10__identityEEEvT0_T1_T2_T3_T4_T6_:
	.zero		1108


//--------------------- .nv.constant0._ZN3cub18CUB_300001_SM_10006detail6reduce28DeviceReduceSingleTileKernelINS2_10policy_hubIfyN4cuda3std3__410multipliesIfEEE10Policy1000EPfSC_iS9_ffNS7_10__identityEEEvT0_T1_T2_T3_T4_T6_ --------------------------
	.section	.nv.constant0._ZN3cub18CUB_300001_SM_10006detail6reduce28DeviceReduceSingleTileKernelINS2_10policy_hubIfyN4cuda3std3__410multipliesIfEEE10Policy1000EPfSC_iS9_ffNS7_10__identityEEEvT0_T1_T2_T3_T4_T6_,"a",@progbits
	.sectionflags	@""
	.align	4
.nv.constant0._ZN3cub18CUB_300001_SM_10006detail6reduce28DeviceReduceSingleTileKernelINS2_10policy_hubIfyN4cuda3std3__410multipliesIfEEE10Policy1000EPfSC_iS9_ffNS7_10__identityEEEvT0_T1_T2_T3_T4_T6_:
	.zero		925


//--------------------- .nv.constant0._ZN3cub18CUB_300001_SM_10006detail6reduce18DeviceReduceKernelINS2_10policy_hubIfyN4cuda3std3__410multipliesIfEEE10Policy1000EN6thrust24THRUST_300001_SM_1000_NS6detail15normal_iteratorINSD_10device_ptrIfEEEEyS9_fNS7_10__identityEEEvT0_PT3_T1_NS0_13GridEvenShareISN_EET2_T4_ --------------------------
	.section	.nv.constant0._ZN3cub18CUB_300001_SM_10006detail6reduce18DeviceReduceKernelINS2_10policy_hubIfyN4cuda3std3__410multipliesIfEEE10Policy1000EN6thrust24THRUST_300001_SM_1000_NS6detail15normal_iteratorINSD_10device_ptrIfEEEEyS9_fNS7_10__identityEEEvT0_PT3_T1_NS0_13GridEvenShareISN_EET2_T4_,"a",@progbits
	.sectionflags	@""
	.align	4
.nv.constant0._ZN3cub18CUB_300001_SM_10006detail6reduce18DeviceReduceKernelINS2_10policy_hubIfyN4cuda3std3__410multipliesIfEEE10Policy1000EN6thrust24THRUST_300001_SM_1000_NS6detail15normal_iteratorINSD_10device_ptrIfEEEEyS9_fNS7_10__identityEEEvT0_PT3_T1_NS0_13GridEvenShareISN_EET2_T4_:
	.zero		994


//--------------------- .nv.constant0._ZN3cub18CUB_300001_SM_10006detail6reduce28DeviceReduceSingleTileKernelINS2_10policy_hubIfyN4cuda3std3__410multipliesIfEEE10Policy1000EN6thrust24THRUST_300001_SM_1000_NS6detail15normal_iteratorINSD_10device_ptrIfEEEEPfyS9_ffNS7_10__identityEEEvT0_T1_T2_T3_T4_T6_ --------------------------
	.section	.nv.constant0._ZN3cub18CUB_300001_SM_10006detail6reduce28DeviceReduceSingleTileKernelINS2_10policy_hubIfyN4cuda3std3__410multipliesIfEEE10Policy1000EN6thrust24THRUST_300001_SM_1000_NS6detail15normal_iteratorINSD_10device_ptrIfEEEEPfyS9_ffNS7_10__identityEEEvT0_T1_T2_T3_T4_T6_,"a",@progbits
	.sectionflags	@""
	.align	4
.nv.constant0._ZN3cub18CUB_300001_SM_10006detail6reduce28DeviceReduceSingleTileKernelINS2_10policy_hubIfyN4cuda3std3__410multipliesIfEEE10Policy1000EN6thrust24THRUST_300001_SM_1000_NS6detail15normal_iteratorINSD_10device_ptrIfEEEEPfyS9_ffNS7_10__identityEEEvT0_T1_T2_T3_T4_T6_:
	.zero		929


//--------------------- .nv.constant0._ZN3cub18CUB_300001_SM_10006detail6reduce28DeviceReduceSingleTileKernelINS2_10policy_hubIfjN4cuda3std3__410multipliesIfEEE10Policy1000EPfSC_iS9_ffNS7_10__identityEEEvT0_T1_T2_T3_T4_T6_ --------------------------
	.section	.nv.constant0._ZN3cub18CUB_300001_SM_10006detail6reduce28DeviceReduceSingleTileKernelINS2_10policy_hubIfjN4cuda3std3__410multipliesIfEEE10Policy1000EPfSC_iS9_ffNS7_10__identityEEEvT0_T1_T2_T3_T4_T6_,"a",@progbits
	.sectionflags	@""
	.align	4
.nv.constant0._ZN3cub18CUB_300001_SM_10006detail6reduce28DeviceReduceSingleTileKernelINS2_10policy_hubIfjN4cuda3std3__410multipliesIfEEE10Policy1000EPfSC_iS9_ffNS7_10__identityEEEvT0_T1_T2_T3_T4_T6_:
	.zero		925


//--------------------- .nv.constant0._ZN3cub18CUB_300001_SM_10006detail6reduce18DeviceReduceKernelINS2_10policy_hubIfjN4cuda3std3__410multipliesIfEEE10Policy1000EN6thrust24THRUST_300001_SM_1000_NS6detail15normal_iteratorINSD_10device_ptrIfEEEEjS9_fNS7_10__identityEEEvT0_PT3_T1_NS0_13GridEvenShareISN_EET2_T4_ --------------------------
	.section	.nv.constant0._ZN3cub18CUB_300001_SM_10006detail6reduce18DeviceReduceKernelINS2_10policy_hubIfjN4cuda3std3__410multipliesIfEEE10Policy1000EN6thrust24THRUST_300001_SM_1000_NS6detail15normal_iteratorINSD_10device_ptrIfEEEEjS9_fNS7_10__identityEEEvT0_PT3_T1_NS0_13GridEvenShareISN_EET2_T4_,"a",@progbits
	.sectionflags	@""
	.align	4
.nv.constant0._ZN3cub18CUB_300001_SM_10006detail6reduce18DeviceReduceKernelINS2_10policy_hubIfjN4cuda3std3__410multipliesIfEEE10Policy1000EN6thrust24THRUST_300001_SM_1000_NS6detail15normal_iteratorINSD_10device_ptrIfEEEEjS9_fNS7_10__identityEEEvT0_PT3_T1_NS0_13GridEvenShareISN_EET2_T4_:
	.zero		958


//--------------------- .nv.constant0._ZN3cub18CUB_300001_SM_10006detail6reduce28DeviceReduceSingleTileKernelINS2_10policy_hubIfjN4cuda3std3__410multipliesIfEEE10Policy1000EN6thrust24THRUST_300001_SM_1000_NS6detail15normal_iteratorINSD_10device_ptrIfEEEEPfjS9_ffNS7_10__identityEEEvT0_T1_T2_T3_T4_T6_ --------------------------
	.section	.nv.constant0._ZN3cub18CUB_300001_SM_10006detail6reduce28DeviceReduceSingleTileKernelINS2_10policy_hubIfjN4cuda3std3__410multipliesIfEEE10Policy1000EN6thrust24THRUST_300001_SM_1000_NS6detail15normal_iteratorINSD_10device_ptrIfEEEEPfjS9_ffNS7_10__identityEEEvT0_T1_T2_T3_T4_T6_,"a",@progbits
	.sectionflags	@""
	.align	4
.nv.constant0._ZN3cub18CUB_300001_SM_10006detail6reduce28DeviceReduceSingleTileKernelINS2_10policy_hubIfjN4cuda3std3__410multipliesIfEEE10Policy1000EN6thrust24THRUST_300001_SM_1000_NS6detail15normal_iteratorINSD_10device_ptrIfEEEEPfjS9_ffNS7_10__identityEEEvT0_T1_T2_T3_T4_T6_:
	.zero		925


//--------------------- .nv.constant0._ZN3cub18CUB_300001_SM_10006detail6reduce28DeviceReduceSingleTileKernelINS2_10policy_hubIfyN4cuda3std3__45minusIfEEE10Policy1000EPfSC_iS9_ffNS7_10__identityEEEvT0_T1_T2_T3_T4_T6_ --------------------------
	.section	.nv.constant0._ZN3cub18CUB_300001_SM_10006detail6reduce28DeviceReduceSingleTileKernelINS2_10policy_hubIfyN4cuda3std3__45minusIfEEE10Policy1000EPfSC_iS9_ffNS7_10__identityEEEvT0_T1_T2_T3_T4_T6_,"a",@progbits
	.sectionflags	@""
	.align	4
.nv.constant0._ZN3cub18CUB_300001_SM_10006detail6reduce28DeviceReduceSingleTileKernelINS2_10policy_hubIfyN4cuda3std3__45minusIfEEE10Policy1000EPfSC_iS9_ffNS7_10__identityEEEvT0_T1_T2_T3_T4_T6_:
	.zero		925


//--------------------- .nv.constant0._ZN3cub18CUB_300001_SM_10006detail6reduce18DeviceReduceKernelINS2_10policy_hubIfyN4cuda3std3__45minusIfEEE10Policy1000EN6thrust24THRUST_300001_SM_1000_NS6detail15normal_iteratorINSD_10device_ptrIfEEEEyS9_fNS7_10__identityEEEvT0_PT3_T1_NS0_13GridEvenShareISN_EET2_T4_ --------------------------
	.section	.nv.constant0._ZN3cub18CUB_300001_SM_10006detail6reduce18DeviceReduceKernelINS2_10policy_hubIfyN4cuda3std3__45minusIfEEE10Policy1000EN6thrust24THRUST_300001_SM_1000_NS6detail15normal_iteratorINSD_10device_ptrIfEEEEyS9_fNS7_10__identityEEEvT0_PT3_T1_NS0_13GridEvenShareISN_EET2_T4_,"a",@progbits
	.sectionflags	@""
	.align	4
.nv.constant0._ZN3cub18CUB_300001_SM_10006detail6reduce18DeviceReduceKernelINS2_10policy_hubIfyN4cuda3std3__45minusIfEEE10Policy1000EN6thrust24THRUST_300001_SM_1000_NS6detail15normal_iteratorINSD_10device_ptrIfEEEEyS9_fNS7_10__identityEEEvT0_PT3_T1_NS0_13GridEvenShareISN_EET2_T4_:
	.zero		994


//--------------------- .nv.constant0._ZN3cub18CUB_300001_SM_10006detail6reduce28DeviceReduceSingleTileKernelINS2_10policy_hubIfyN4cuda3std3__45minusIfEEE10Policy1000EN6thrust24THRUST_300001_SM_1000_NS6detail15normal_iteratorINSD_10device_ptrIfEEEEPfyS9_ffNS7_10__identityEEEvT0_T1_T2_T3_T4_T6_ --------------------------
	.section	.nv.constant0._ZN3cub18CUB_300001_SM_10006detail6reduce28DeviceReduceSingleTileKernelINS2_10policy_hubIfyN4cuda3std3__45minusIfEEE10Policy1000EN6thrust24THRUST_300001_SM_1000_NS6detail15normal_iteratorINSD_10device_ptrIfEEEEPfyS9_ffNS7_10__identityEEEvT0_T1_T2_T3_T4_T6_,"a",@progbits
	.sectionflags	@""
	.align	4
.nv.constant0._ZN3cub18CUB_300001_SM_10006detail6reduce28DeviceReduceSingleTileKernelINS2_10policy_hubIfyN4cuda3std3__45minusIfEEE10Policy1000EN6thrust24THRUST_300001_SM_1000_NS6detail15normal_iteratorINSD_10device_ptrIfEEEEPfyS9_ffNS7_10__identityEEEvT0_T1_T2_T3_T4_T6_:
	.zero		929


//--------------------- .nv.constant0._ZN3cub18CUB_300001_SM_10006detail6reduce28DeviceReduceSingleTileKernelINS2_10policy_hubIfjN4cuda3std3__45minusIfEEE10Policy1000EPfSC_iS9_ffNS7_10__identityEEEvT0_T1_T2_T3_T4_T6_ --------------------------
	.section	.nv.constant0._ZN3cub18CUB_300001_SM_10006detail6reduce28DeviceReduceSingleTileKernelINS2_10policy_hubIfjN4cuda3std3__45minusIfEEE10Policy1000EPfSC_iS9_ffNS7_10__identityEEEvT0_T1_T2_T3_T4_T6_,"a",@progbits
	.sectionflags	@""
	.align	4
.nv.constant0._ZN3cub18CUB_300001_SM_10006detail6reduce28DeviceReduceSingleTileKernelINS2_10policy_hubIfjN4cuda3std3__45minusIfEEE10Policy1000EPfSC_iS9_ffNS7_10__identityEEEvT0_T1_T2_T3_T4_T6_:
	.zero		925


//--------------------- .nv.constant0._ZN3cub18CUB_300001_SM_10006detail6reduce18DeviceReduceKernelINS2_10policy_hubIfjN4cuda3std3__45minusIfEEE10Policy1000EN6thrust24THRUST_300001_SM_1000_NS6detail15normal_iteratorINSD_10device_ptrIfEEEEjS9_fNS7_10__identityEEEvT0_PT3_T1_NS0_13GridEvenShareISN_EET2_T4_ --------------------------
	.section	.nv.constant0._ZN3cub18CUB_300001_SM_10006detail6reduce18DeviceReduceKernelINS2_10policy_hubIfjN4cuda3std3__45minusIfEEE10Policy1000EN6thrust24THRUST_300001_SM_1000_NS6detail15normal_iteratorINSD_10device_ptrIfEEEEjS9_fNS7_10__identityEEEvT0_PT3_T1_NS0_13GridEvenShareISN_EET2_T4_,"a",@progbits
	.sectionflags	@""
	.align	4
.nv.constant0._ZN3cub18CUB_300001_SM_10006detail6reduce18DeviceReduceKernelINS2_10policy_hubIfjN4cuda3std3__45minusIfEEE10Policy1000EN6thrust24THRUST_300001_SM_1000_NS6detail15normal_iteratorINSD_10device_ptrIfEEEEjS9_fNS7_10__identityEEEvT0_PT3_T1_NS0_13GridEvenShareISN_EET2_T4_:
	.zero		958


//--------------------- .nv.constant0._ZN3cub18CUB_300001_SM_10006detail6reduce28DeviceReduceSingleTileKernelINS2_10policy_hubIfjN4cuda3std3__45minusIfEEE10Policy1000EN6thrust24THRUST_300001_SM_1000_NS6detail15normal_iteratorINSD_10device_ptrIfEEEEPfjS9_ffNS7_10__identityEEEvT0_T1_T2_T3_T4_T6_ --------------------------
	.section	.nv.constant0._ZN3cub18CUB_300001_SM_10006detail6reduce28DeviceReduceSingleTileKernelINS2_10policy_hubIfjN4cuda3std3__45minusIfEEE10Policy1000EN6thrust24THRUST_300001_SM_1000_NS6detail15normal_iteratorINSD_10device_ptrIfEEEEPfjS9_ffNS7_10__identityEEEvT0_T1_T2_T3_T4_T6_,"a",@progbits
	.sectionflags	@""
	.align	4
.nv.constant0._ZN3cub18CUB_300001_SM_10006detail6reduce28DeviceReduceSingleTileKernelINS2_10policy_hubIfjN4cuda3std3__45minusIfEEE10Policy1000EN6thrust24THRUST_300001_SM_1000_NS6detail15normal_iteratorINSD_10device_ptrIfEEEEPfjS9_ffNS7_10__identityEEEvT0_T1_T2_T3_T4_T6_:
	.zero		925


//--------------------- .nv.constant0._ZN3cub18CUB_300001_SM_10006detail6reduce28DeviceReduceSingleTileKernelINS2_10policy_hubIfyN4cuda3std3__44plusIfEEE10Policy1000EPfSC_iS9_ffNS7_10__identityEEEvT0_T1_T2_T3_T4_T6_ --------------------------
	.section	.nv.constant0._ZN3cub18CUB_300001_SM_10006detail6reduce28DeviceReduceSingleTileKernelINS2_10policy_hubIfyN4cuda3std3__44plusIfEEE10Policy1000EPfSC_iS9_ffNS7_10__identityEEEvT0_T1_T2_T3_T4_T6_,"a",@progbits
	.sectionflags	@""
	.align	4
.nv.constant0._ZN3cub18CUB_300001_SM_10006detail6reduce28DeviceReduceSingleTileKernelINS2_10policy_hubIfyN4cuda3std3__44plusIfEEE10Policy1000EPfSC_iS9_ffNS7_10__identityEEEvT0_T1_T2_T3_T4_T6_:
	.zero		925


//--------------------- .nv.constant0._ZN3cub18CUB_300001_SM_10006detail6reduce18DeviceReduceKernelINS2_10policy_hubIfyN4cuda3std3__44plusIfEEE10Policy1000EN6thrust24THRUST_300001_SM_1000_NS6detail15normal_iteratorINSD_10device_ptrIfEEEEyS9_fNS7_10__identityEEEvT0_PT3_T1_NS0_13GridEvenShareISN_EET2_T4_ --------------------------
	.section	.nv.constant0._ZN3cub18CUB_300001_SM_10006detail6reduce18DeviceReduceKernelINS2_10policy_hubIfyN4cuda3std3__44plusIfEEE10Policy1000EN6thrust24THRUST_300001_SM_1000_NS6detail15normal_iteratorINSD_10device_ptrIfEEEEyS9_fNS7_10__identityEEEvT0_PT3_T1_NS0_13GridEvenShareISN_EET2_T4_,"a",@progbits
	.sectionflags	@""
	.align	4
.nv.constant0._ZN3cub18CUB_300001_SM_10006detail6reduce18DeviceReduceKernelINS2_10policy_hubIfyN4cuda3std3__44plusIfEEE10Policy1000EN6thrust24THRUST_300001_SM_1000_NS6detail15normal_iteratorINSD_10device_ptrIfEEEEyS9_fNS7_10__identityEEEvT0_PT3_T1_NS0_13GridEvenShareISN_EET2_T4_:
	.zero		994


//--------------------- .nv.constant0._ZN3cub18CUB_300001_SM_10006detail6reduce28DeviceReduceSingleTileKernelINS2_10policy_hubIfyN4cuda3std3__44plusIfEEE10Policy1000EN6thrust24THRUST_300001_SM_1000_NS6detail15normal_iteratorINSD_10device_ptrIfEEEEPfyS9_ffNS7_10__identityEEEvT0_T1_T2_T3_T4_T6_ --------------------------
	.section	.nv.constant0._ZN3cub18CUB_300001_SM_10006detail6reduce28DeviceReduceSingleTileKernelINS2_10policy_hubIfyN4cuda3std3__44plusIfEEE10Policy1000EN6thrust24THRUST_300001_SM_1000_NS6detail15normal_iteratorINSD_10device_ptrIfEEEEPfyS9_ffNS7_10__identityEEEvT0_T1_T2_T3_T4_T6_,"a",@progbits
	.sectionflags	@""
	.align	4
.nv.constant0._ZN3cub18CUB_300001_SM_10006detail6reduce28DeviceReduceSingleTileKernelINS2_10policy_hubIfyN4cuda3std3__44plusIfEEE10Policy1000EN6thrust24THRUST_300001_SM_1000_NS6detail15normal_iteratorINSD_10device_ptrIfEEEEPfyS9_ffNS7_10__identityEEEvT0_T1_T2_T3_T4_T6_:
	.zero		929


//--------------------- .nv.constant0._ZN3cub18CUB_300001_SM_10006detail6reduce28DeviceReduceSingleTileKernelINS2_10policy_hubIfjN4cuda3std3__44plusIfEEE10Policy1000EPfSC_iS9_ffNS7_10__identityEEEvT0_T1_T2_T3_T4_T6_ --------------------------
	.section	.nv.constant0._ZN3cub18CUB_300001_SM_10006detail6reduce28DeviceReduceSingleTileKernelINS2_10policy_hubIfjN4cuda3std3__44plusIfEEE10Policy1000EPfSC_iS9_ffNS7_10__identityEEEvT0_T1_T2_T3_T4_T6_,"a",@progbits
	.sectionflags	@""
	.align	4
.nv.constant0._ZN3cub18CUB_300001_SM_10006detail6reduce28DeviceReduceSingleTileKernelINS2_10policy_hubIfjN4cuda3std3__44plusIfEEE10Policy1000EPfSC_iS9_ffNS7_10__identityEEEvT0_T1_T2_T3_T4_T6_:
	.zero		925


//--------------------- .nv.constant0._ZN3cub18CUB_300001_SM_10006detail6reduce18DeviceReduceKernelINS2_10policy_hubIfjN4cuda3std3__44plusIfEEE10Policy1000EN6thrust24THRUST_300001_SM_1000_NS6detail15normal_iteratorINSD_10device_ptrIfEEEEjS9_fNS7_10__identityEEEvT0_PT3_T1_NS0_13GridEvenShareISN_EET2_T4_ --------------------------
	.section	.nv.constant0._ZN3cub18CUB_300001_SM_10006detail6reduce18DeviceReduceKernelINS2_10policy_hubIfjN4cuda3std3__44plusIfEEE10Policy1000EN6thrust24THRUST_300001_SM_1000_NS6detail15normal_iteratorINSD_10device_ptrIfEEEEjS9_fNS7_10__identityEEEvT0_PT3_T1_NS0_13GridEvenShareISN_EET2_T4_,"a",@progbits
	.sectionflags	@""
	.align	4
.nv.constant0._ZN3cub18CUB_300001_SM_10006detail6reduce18DeviceReduceKernelINS2_10policy_hubIfjN4cuda3std3__44plusIfEEE10Policy1000EN6thrust24THRUST_300001_SM_1000_NS6detail15normal_iteratorINSD_10device_ptrIfEEEEjS9_fNS7_10__identityEEEvT0_PT3_T1_NS0_13GridEvenShareISN_EET2_T4_:
	.zero		958


//--------------------- .nv.constant0._ZN3cub18CUB_300001_SM_10006detail6reduce28DeviceReduceSingleTileKernelINS2_10policy_hubIfjN4cuda3std3__44plusIfEEE10Policy1000EN6thrust24THRUST_300001_SM_1000_NS6detail15normal_iteratorINSD_10device_ptrIfEEEEPfjS9_ffNS7_10__identityEEEvT0_T1_T2_T3_T4_T6_ --------------------------
	.section	.nv.constant0._ZN3cub18CUB_300001_SM_10006detail6reduce28DeviceReduceSingleTileKernelINS2_10policy_hubIfjN4cuda3std3__44plusIfEEE10Policy1000EN6thrust24THRUST_300001_SM_1000_NS6detail15normal_iteratorINSD_10device_ptrIfEEEEPfjS9_ffNS7_10__identityEEEvT0_T1_T2_T3_T4_T6_,"a",@progbits
	.sectionflags	@""
	.align	4
.nv.constant0._ZN3cub18CUB_300001_SM_10006detail6reduce28DeviceReduceSingleTileKernelINS2_10policy_hubIfjN4cuda3std3__44plusIfEEE10Policy1000EN6thrust24THRUST_300001_SM_1000_NS6detail15normal_iteratorINSD_10device_ptrIfEEEEPfjS9_ffNS7_10__identityEEEvT0_T1_T2_T3_T4_T6_:
	.zero		925


//--------------------- .nv.constant0._ZN3cub18CUB_300001_SM_10006detail11EmptyKernelIvEEvv --------------------------
	.section	.nv.constant0._ZN3cub18CUB_300001_SM_10006detail11EmptyKernelIvEEvv,"a",@progbits
	.sectionflags	@""
	.align	4
.nv.constant0._ZN3cub18CUB_300001_SM_10006detail11EmptyKernelIvEEvv:
	.zero		896


//--------------------- SYMBOLS --------------------------

	.type		.nv.reservedSmem.offset0,@object
	.size		.nv.reservedSmem.offset0,0x4
	.type		.nv.reservedSmem.cap,@object
	.size		.nv.reservedSmem.cap,0x4
